	.target	sm_80

	.elftype	@"ET_EXEC"


//--------------------- .note.nv.tkinfo           --------------------------
	.section	.note.nv.tkinfo,"",@"SHT_NOTE"
	.sectionflags	@"SHF_NOTE_NV_TKINFO"
	.tkinfo
        /*0018*/ 	.word	0x00000002
        /*0030*/ 	.string	""
        /*0030*/ 	.string	"ptxas"
        /*0030*/ 	.string	"Cuda compilation tools, release 13.0, V13.0.88"
        /*0030*/ 	.string	"Build cuda_13.0.r13.0/compiler.36424714_0"
        /*0030*/ 	.string	"-v  -suppress-debug-info  -lineinfo  -arch sm_80 "



//--------------------- .note.nv.cuinfo           --------------------------
	.section	.note.nv.cuinfo,"",@"SHT_NOTE"
	.sectionflags	@"SHF_NOTE_NV_CUINFO"
        /*0018*/ 	.short	0x0002
        /*001a*/ 	.short	0x0050
        /*001c*/ 	.short	0x0082
	.zero		2


//--------------------- .nv.info                  --------------------------
	.section	.nv.info,"",@"SHT_CUDA_INFO"
	.align	4


	//----- nvinfo : EIATTR_REGCOUNT
	.align		4
        /*0000*/ 	.byte	0x04, 0x2f
        /*0002*/ 	.short	(.L_1 - .L_0)
	.align		4
.L_0:
        /*0004*/ 	.word	index@(matmul_kernel)
        /*0008*/ 	.word	0x00000020


	//----- nvinfo : EIATTR_FRAME_SIZE
	.align		4
.L_1:
        /*000c*/ 	.byte	0x04, 0x11
        /*000e*/ 	.short	(.L_3 - .L_2)
	.align		4
.L_2:
        /*0010*/ 	.word	index@(matmul_kernel)
        /*0014*/ 	.word	0x00001410


	//----- nvinfo : EIATTR_MIN_STACK_SIZE
	.align		4
.L_3:
        /*0018*/ 	.byte	0x04, 0x12
        /*001a*/ 	.short	(.L_5 - .L_4)
	.align		4
.L_4:
        /*001c*/ 	.word	index@(matmul_kernel)
        /*0020*/ 	.word	0x00001410
.L_5:


//--------------------- .nv.info.matmul_kernel    --------------------------
	.section	.nv.info.matmul_kernel,"",@"SHT_CUDA_INFO"
	.sectionflags	@""
	.align	4


	//----- nvinfo : EIATTR_CUDA_API_VERSION
	.align		4
        /*0000*/ 	.byte	0x04, 0x37
        /*0002*/ 	.short	(.L_7 - .L_6)
.L_6:
        /*0004*/ 	.word	0x00000082


	//----- nvinfo : EIATTR_SW2861232_WAR
	.align		4
.L_7:
        /*0008*/ 	.byte	0x01, 0x35
	.zero		2


	//----- nvinfo : EIATTR_PARAM_CBANK
	.align		4
        /*000c*/ 	.byte	0x04, 0x0a
        /*000e*/ 	.short	(.L_9 - .L_8)
	.align		4
.L_8:
        /*0010*/ 	.word	index@(.nv.constant0.matmul_kernel)
        /*0014*/ 	.short	0x0160
        /*0016*/ 	.short	0x0050


	//----- nvinfo : EIATTR_CBANK_PARAM_SIZE
	.align		4
.L_9:
        /*0018*/ 	.byte	0x03, 0x19
        /*001a*/ 	.short	0x0050


	//----- nvinfo : EIATTR_KPARAM_INFO
	.align		4
        /*001c*/ 	.byte	0x04, 0x17
        /*001e*/ 	.short	(.L_11 - .L_10)
.L_10:
        /*0020*/ 	.word	0x00000000
        /*0024*/ 	.short	0x000d
        /*0026*/ 	.short	0x0048
        /*0028*/ 	.byte	0x00, 0xf4, 0x21, 0x00


	//----- nvinfo : EIATTR_KPARAM_INFO
	.align		4
.L_11:
        /*002c*/ 	.byte	0x04, 0x17
        /*002e*/ 	.short	(.L_13 - .L_12)
.L_12:
        /*0030*/ 	.word	0x00000000
        /*0034*/ 	.short	0x000c
        /*0036*/ 	.short	0x0040
        /*0038*/ 	.byte	0x00, 0xf4, 0x21, 0x00


	//----- nvinfo : EIATTR_KPARAM_INFO
	.align		4
.L_13:
        /*003c*/ 	.byte	0x04, 0x17
        /*003e*/ 	.short	(.L_15 - .L_14)
.L_14:
        /*0040*/ 	.word	0x00000000
        /*0044*/ 	.short	0x000b
        /*0046*/ 	.short	0x0038
        /*0048*/ 	.byte	0x00, 0xf0, 0x11, 0x00


	//----- nvinfo : EIATTR_KPARAM_INFO
	.align		4
.L_15:
        /*004c*/ 	.byte	0x04, 0x17
        /*004e*/ 	.short	(.L_17 - .L_16)
.L_16:
        /*0050*/ 	.word	0x00000000
        /*0054*/ 	.short	0x000a
        /*0056*/ 	.short	0x0034
        /*0058*/ 	.byte	0x00, 0xf0, 0x11, 0x00


	//----- nvinfo : EIATTR_KPARAM_INFO
	.align		4
.L_17:
        /*005c*/ 	.byte	0x04, 0x17
        /*005e*/ 	.short	(.L_19 - .L_18)
.L_18:
        /*0060*/ 	.word	0x00000000
        /*0064*/ 	.short	0x0009
        /*0066*/ 	.short	0x0030
        /*0068*/ 	.byte	0x00, 0xf0, 0x11, 0x00


	//----- nvinfo : EIATTR_KPARAM_INFO
	.align		4
.L_19:
        /*006c*/ 	.byte	0x04, 0x17
        /*006e*/ 	.short	(.L_21 - .L_20)
.L_20:
        /*0070*/ 	.word	0x00000000
        /*0074*/ 	.short	0x0008
        /*0076*/ 	.short	0x002c
        /*0078*/ 	.byte	0x00, 0xf0, 0x11, 0x00


	//----- nvinfo : EIATTR_KPARAM_INFO
	.align		4
.L_21:
        /*007c*/ 	.byte	0x04, 0x17
        /*007e*/ 	.short	(.L_23 - .L_22)
.L_22:
        /*0080*/ 	.word	0x00000000
        /*0084*/ 	.short	0x0007
        /*0086*/ 	.short	0x0028
        /*0088*/ 	.byte	0x00, 0xf0, 0x11, 0x00


	//----- nvinfo : EIATTR_KPARAM_INFO
	.align		4
.L_23:
        /*008c*/ 	.byte	0x04, 0x17
        /*008e*/ 	.short	(.L_25 - .L_24)
.L_24:
        /*0090*/ 	.word	0x00000000
        /*0094*/ 	.short	0x0006
        /*0096*/ 	.short	0x0024
        /*0098*/ 	.byte	0x00, 0xf0, 0x11, 0x00


	//----- nvinfo : EIATTR_KPARAM_INFO
	.align		4
.L_25:
        /*009c*/ 	.byte	0x04, 0x17
        /*009e*/ 	.short	(.L_27 - .L_26)
.L_26:
        /*00a0*/ 	.word	0x00000000
        /*00a4*/ 	.short	0x0005
        /*00a6*/ 	.short	0x0020
        /*00a8*/ 	.byte	0x00, 0xf0, 0x11, 0x00


	//----- nvinfo : EIATTR_KPARAM_INFO
	.align		4
.L_27:
        /*00ac*/ 	.byte	0x04, 0x17
        /*00ae*/ 	.short	(.L_29 - .L_28)
.L_28:
        /*00b0*/ 	.word	0x00000000
        /*00b4*/ 	.short	0x0004
        /*00b6*/ 	.short	0x001c
        /*00b8*/ 	.byte	0x00, 0xf0, 0x11, 0x00


	//----- nvinfo : EIATTR_KPARAM_INFO
	.align		4
.L_29:
        /*00bc*/ 	.byte	0x04, 0x17
        /*00be*/ 	.short	(.L_31 - .L_30)
.L_30:
        /*00c0*/ 	.word	0x00000000
        /*00c4*/ 	.short	0x0003
        /*00c6*/ 	.short	0x0018
        /*00c8*/ 	.byte	0x00, 0xf0, 0x11, 0x00


	//----- nvinfo : EIATTR_KPARAM_INFO
	.align		4
.L_31:
        /*00cc*/ 	.byte	0x04, 0x17
        /*00ce*/ 	.short	(.L_33 - .L_32)
.L_32:
        /*00d0*/ 	.word	0x00000000
        /*00d4*/ 	.short	0x0002
        /*00d6*/ 	.short	0x0010
        /*00d8*/ 	.byte	0x00, 0xf4, 0x21, 0x00


	//----- nvinfo : EIATTR_KPARAM_INFO
	.align		4
.L_33:
        /*00dc*/ 	.byte	0x04, 0x17
        /*00de*/ 	.short	(.L_35 - .L_34)
.L_34:
        /*00e0*/ 	.word	0x00000000
        /*00e4*/ 	.short	0x0001
        /*00e6*/ 	.short	0x0008
        /*00e8*/ 	.byte	0x00, 0xf4, 0x21, 0x00


	//----- nvinfo : EIATTR_KPARAM_INFO
	.align		4
.L_35:
        /*00ec*/ 	.byte	0x04, 0x17
        /*00ee*/ 	.short	(.L_37 - .L_36)
.L_36:
        /*00f0*/ 	.word	0x00000000
        /*00f4*/ 	.short	0x0000
        /*00f6*/ 	.short	0x0000
        /*00f8*/ 	.byte	0x00, 0xf4, 0x21, 0x00


	//----- nvinfo : EIATTR_MAXREG_COUNT
	.align		4
.L_37:
        /*00fc*/ 	.byte	0x03, 0x1b
        /*00fe*/ 	.short	0x00ff


	//----- nvinfo : EIATTR_NUM_BARRIERS
	.align		4
        /*0100*/ 	.byte	0x02, 0x4c
        /*0102*/ 	.byte	0x01
	.zero		1


	//----- nvinfo : EIATTR_ANNOTATIONS
	.align		4
        /*0104*/ 	.byte	0x04, 0x55
        /*0106*/ 	.short	(.L_39 - .L_38)


	//   ....[0]....
.L_38:
        /*0108*/ 	.word	0x00000001
        /*010c*/ 	.byte	0x70, 0x00, 0x00, 0x00, 0x01, 0x00, 0x00, 0x00, 0xb0, 0x00, 0x00, 0x00, 0x01, 0x00, 0x00, 0x00
        /* <DEDUP_REMOVED lines=2389> */
        /*966c*/ 	.byte	0x20, 0xa7, 0x02, 0x00


	//----- nvinfo : EIATTR_MERCURY_ISA_VERSION
	.align		4
.L_39:
        /*9670*/ 	.byte	0x03, 0x5f
        /*9672*/ 	.short	0x0000


	//----- nvinfo : EIATTR_EXIT_INSTR_OFFSETS
	.align		4
        /*9674*/ 	.byte	0x04, 0x1c
        /*9676*/ 	.short	(.L_41 - .L_40)


	//   ....[0]....
.L_40:
        /*9678*/ 	.word	0x0002a840


	//   ....[1]....
        /*967c*/ 	.word	0x0002a870


	//----- nvinfo : EIATTR_REQNTID
	.align		4
.L_41:
        /*9680*/ 	.byte	0x04, 0x10
        /*9682*/ 	.short	(.L_43 - .L_42)
.L_42:
        /*9684*/ 	.word	0x00000040
        /*9688*/ 	.word	0x00000001
        /*968c*/ 	.word	0x00000001
.L_43:


//--------------------- .nv.callgraph             --------------------------
	.section	.nv.callgraph,"",@"SHT_CUDA_CALLGRAPH"
	.align	4
	.sectionentsize	8
	.align		4
        /*0000*/ 	.word	0x00000000
	.align		4
        /*0004*/ 	.word	0xffffffff
	.align		4
        /*0008*/ 	.word	0x00000000
	.align		4
        /*000c*/ 	.word	0xfffffffe
	.align		4
        /*0010*/ 	.word	0x00000000
	.align		4
        /*0014*/ 	.word	0xfffffffd
	.align		4
        /*0018*/ 	.word	0x00000000
	.align		4
        /*001c*/ 	.word	0xfffffffc


//--------------------- .nv.rel.action            --------------------------
	.section	.nv.rel.action,"",@"SHT_CUDA_RELOCINFO"
	.align	8
	.sectionentsize	8
        /*0000*/ 	.byte	0x73, 0x00, 0x00, 0x00, 0x00, 0x00, 0x00, 0x00, 0x00, 0x00, 0x00, 0x11, 0x25, 0x00, 0x05, 0x36


//--------------------- .nv.constant0.matmul_kernel --------------------------
	.section	.nv.constant0.matmul_kernel,"a",@progbits
	.sectionflags	@""
	.align	4
.nv.constant0.matmul_kernel:
	.zero		432


//--------------------- .text.matmul_kernel       --------------------------
	.section	.text.matmul_kernel,"ax",@progbits
	.sectioninfo	@"SHI_REGISTERS=32"
	.align	128
        .global         matmul_kernel
        .type           matmul_kernel,@function
        .size           matmul_kernel,(.L_x_4 - matmul_kernel)
        .other          matmul_kernel,@"STO_CUDA_ENTRY STV_DEFAULT"
matmul_kernel:
.text.matmul_kernel:
[----:B------:R-:W-:-:S04]  /*0000*/  IMAD.MOV.U32 R1, RZ, RZ, c[0x0][0x28] ;  /* 0x00000a00ff017624 */ /* 0x000fc800078e00ff */
[----:B------:R-:W-:Y:S01]  /*0010*/  IMAD.MOV.U32 R0, RZ, RZ, c[0x0][0x17c] ;  /* 0x00005f00ff007624 */ /* 0x000fe200078e00ff */
[----:B------:R-:W-:Y:S01]  /*0020*/  IADD3 R1, R1, -0x1410, RZ ;  /* 0xffffebf001017810 */ /* 0x000fe20007ffe0ff */
[----:B------:R-:W0:Y:S01]  /*0030*/  S2R R28, SR_TID.X ;  /* 0x00000000001c7919 */ /* 0x000e220000002100 */
[----:B------:R-:W-:Y:S01]  /*0040*/  ULDC UR4, c[0x0][0x180] ;  /* 0x0000600000047ab9 */ /* 0x000fe20000000800 */
[----:B------:R-:W-:Y:S01]  /*0050*/  CS2R R12, SRZ ;  /* 0x00000000000c7805 */ /* 0x000fe2000001ff00 */
[----:B------:R-:W-:Y:S01]  /*0060*/  IADD3 R0, R0, 0xff, RZ ;  /* 0x000000ff00007810 */ /* 0x000fe20007ffe0ff */
[----:B------:R1:W-:Y:S01]  /*0070*/  STL [R1+0x110], RZ ;  /* 0x000110ff01007387 */ /* 0x0003e20000100800 */
[----:B------:R-:W-:Y:S01]  /*0080*/  UIADD3 UR4, UR4, 0x1f, URZ ;  /* 0x0000001f04047890 */ /* 0x000fe2000fffe03f */
[----:B------:R-:W-:Y:S01]  /*0090*/  CS2R R14, SRZ ;  /* 0x00000000000e7805 */ /* 0x000fe2000001ff00 */
[----:B------:R-:W-:Y:S01]  /*00a0*/  SHF.R.S32.HI R3, RZ, 0x1f, R0 ;  /* 0x0000001fff037819 */ /* 0x000fe20000011400 */
[----:B------:R1:W-:Y:S01]  /*00b0*/  STL [R1+0x114], RZ ;  /* 0x000114ff01007387 */ /* 0x0003e20000100800 */
[----:B------:R-:W-:Y:S01]  /*00c0*/  UISETP.GE.AND UP0, UPT, UR4, 0x20, UPT ;  /* 0x000000200400788c */ /* 0x000fe2000bf06270 */
[----:B------:R-:W-:Y:S01]  /*00d0*/  CS2R R16, SRZ ;  /* 0x0000000000107805 */ /* 0x000fe2000001ff00 */
[----:B------:R-:W-:Y:S01]  /*00e0*/  LEA.HI R3, R3, R0, RZ, 0x8 ;  /* 0x0000000003037211 */ /* 0x000fe200078f40ff */
[----:B------:R1:W-:Y:S01]  /*00f0*/  STL [R1+0x118], RZ ;  /* 0x000118ff01007387 */ /* 0x0003e20000100800 */
[----:B------:R-:W-:Y:S01]  /*0100*/  ULDC.64 UR8, c[0x0][0x118] ;  /* 0x0000460000087ab9 */ /* 0x000fe20000000a00 */
[----:B------:R-:W-:Y:S01]  /*0110*/  CS2R R18, SRZ ;  /* 0x0000000000127805 */ /* 0x000fe2000001ff00 */
[----:B------:R-:W-:Y:S01]  /*0120*/  SHF.R.S32.HI R0, RZ, 0x8, R3 ;  /* 0x00000008ff007819 */ /* 0x000fe20000011403 */
[----:B------:R1:W-:Y:S01]  /*0130*/  STL [R1+0x11c], RZ ;  /* 0x00011cff01007387 */ /* 0x0003e20000100800 */
[----:B------:R-:W-:Y:S01]  /*0140*/  CS2R R20, SRZ ;  /* 0x0000000000147805 */ /* 0x000fe2000001ff00 */
[----:B------:R-:W-:Y:S01]  /*0150*/  CS2R R22, SRZ ;  /* 0x0000000000167805 */ /* 0x000fe2000001ff00 */
[----:B------:R-:W-:Y:S01]  /*0160*/  CS2R R24, SRZ ;  /* 0x0000000000187805 */ /* 0x000fe2000001ff00 */
[----:B------:R-:W-:Y:S01]  /*0170*/  IMAD.SHL.U32 R0, R0, 0x8, RZ ;  /* 0x0000000800007824 */ /* 0x000fe200078e00ff */
[----:B------:R-:W2:Y:S01]  /*0180*/  S2R R3, SR_CTAID.X ;  /* 0x0000000000037919 */ /* 0x000ea20000002500 */
[----:B------:R-:W-:-:S03]  /*0190*/  CS2R R26, SRZ ;  /* 0x00000000001a7805 */ /* 0x000fc6000001ff00 */
[-C--:B------:R-:W-:Y:S01]  /*01a0*/  IABS R7, R0.reuse ;  /* 0x0000000000077213 */ /* 0x080fe20000000000 */
[----:B------:R1:W-:Y:S01]  /*01b0*/  STL [R1+0x100], RZ ;  /* 0x000100ff01007387 */ /* 0x0003e20000100800 */
[----:B------:R-:W-:Y:S02]  /*01c0*/  IABS R10, R0 ;  /* 0x00000000000a7213 */ /* 0x000fe40000000000 */
[----:B------:R-:W3:Y:S01]  /*01d0*/  I2F.RP R2, R7 ;  /* 0x0000000700027306 */ /* 0x000ee20000209400 */
[----:B------:R1:W-:Y:S04]  /*01e0*/  STL [R1+0x104], RZ ;  /* 0x000104ff01007387 */ /* 0x0003e80000100800 */
[----:B------:R1:W-:Y:S04]  /*01f0*/  STL [R1+0x108], RZ ;  /* 0x000108ff01007387 */ /* 0x0003e80000100800 */
[----:B------:R1:W-:Y:S04]  /*0200*/  STL [R1+0x10c], RZ ;  /* 0x00010cff01007387 */ /* 0x0003e80000100800 */
[----:B------:R1:W-:Y:S01]  /*0210*/  STL [R1+0xf0], RZ ;  /* 0x0000f0ff01007387 */ /* 0x0003e20000100800 */
[----:B---3--:R-:W3:Y:S01]  /*0220*/  MUFU.RCP R2, R2 ;  /* 0x0000000200027308 */ /* 0x008ee20000001000 */
[----:B--2---:R-:W-:-:S02]  /*0230*/  IABS R8, R3 ;  /* 0x0000000300087213 */ /* 0x004fc40000000000 */
[----:B------:R1:W-:Y:S04]  /*0240*/  STL [R1+0xf4], RZ ;  /* 0x0000f4ff01007387 */ /* 0x0003e80000100800 */
[----:B------:R1:W-:Y:S04]  /*0250*/  STL [R1+0xf8], RZ ;  /* 0x0000f8ff01007387 */ /* 0x0003e80000100800 */
[----:B------:R1:W-:Y:S04]  /*0260*/  STL [R1+0xfc], RZ ;  /* 0x0000fcff01007387 */ /* 0x0003e80000100800 */
[----:B------:R1:W-:Y:S01]  /*0270*/  STL [R1+0xe0], RZ ;  /* 0x0000e0ff01007387 */ /* 0x0003e20000100800 */
[----:B---3--:R-:W-:Y:S01]  /*0280*/  IADD3 R4, R2, 0xffffffe, RZ ;  /* 0x0ffffffe02047810 */ /* 0x008fe20007ffe0ff */
[----:B------:R-:W-:-:S02]  /*0290*/  IMAD.MOV R2, RZ, RZ, -R10 ;  /* 0x000000ffff027224 */ /* 0x000fc400078e0a0a */
[----:B------:R1:W-:Y:S01]  /*02a0*/  STL [R1+0xe4], RZ ;  /* 0x0000e4ff01007387 */ /* 0x0003e20000100800 */
[----:B------:R2:W3:Y:S03]  /*02b0*/  F2I.FTZ.U32.TRUNC.NTZ R5, R4 ;  /* 0x0000000400057305 */ /* 0x0004e6000021f000 */
[----:B------:R1:W-:Y:S04]  /*02c0*/  STL [R1+0xe8], RZ ;  /* 0x0000e8ff01007387 */ /* 0x0003e80000100800 */
[----:B------:R1:W-:Y:S01]  /*02d0*/  STL [R1+0xec], RZ ;  /* 0x0000ecff01007387 */ /* 0x0003e20000100800 */
[----:B--2---:R-:W-:-:S03]  /*02e0*/  IMAD.MOV.U32 R4, RZ, RZ, RZ ;  /* 0x000000ffff047224 */ /* 0x004fc600078e00ff */
[----:B------:R1:W-:Y:S04]  /*02f0*/  STL [R1+0xd0], RZ ;  /* 0x0000d0ff01007387 */ /* 0x0003e80000100800 */
[----:B------:R1:W-:Y:S01]  /*0300*/  STL [R1+0xd4], RZ ;  /* 0x0000d4ff01007387 */ /* 0x0003e20000100800 */
[----:B---3--:R-:W-:-:S03]  /*0310*/  IMAD.MOV R6, RZ, RZ, -R5 ;  /* 0x000000ffff067224 */ /* 0x008fc600078e0a05 */
[----:B------:R1:W-:Y:S01]  /*0320*/  STL [R1+0xd8], RZ ;  /* 0x0000d8ff01007387 */ /* 0x0003e20000100800 */
[----:B------:R-:W-:Y:S02]  /*0330*/  IMAD R9, R6, R7, RZ ;  /* 0x0000000706097224 */ /* 0x000fe400078e02ff */
[----:B------:R-:W-:Y:S01]  /*0340*/  IMAD.MOV.U32 R6, RZ, RZ, R8 ;  /* 0x000000ffff067224 */ /* 0x000fe200078e0008 */
[----:B------:R1:W-:Y:S01]  /*0350*/  STL [R1+0xdc], RZ ;  /* 0x0000dcff01007387 */ /* 0x0003e20000100800 */
[----:B------:R-:W-:-:S03]  /*0360*/  IMAD.HI.U32 R5, R5, R9, R4 ;  /* 0x0000000905057227 */ /* 0x000fc600078e0004 */
[----:B------:R1:W-:Y:S03]  /*0370*/  STL [R1+0xc0], RZ ;  /* 0x0000c0ff01007387 */ /* 0x0003e60000100800 */
[----:B------:R-:W-:Y:S01]  /*0380*/  IMAD.HI.U32 R5, R5, R6, RZ ;  /* 0x0000000605057227 */ /* 0x000fe200078e00ff */
[----:B------:R1:W-:Y:S03]  /*0390*/  STL [R1+0xc4], RZ ;  /* 0x0000c4ff01007387 */ /* 0x0003e60000100800 */
[----:B------:R-:W-:Y:S01]  /*03a0*/  IMAD R2, R5, R2, R6 ;  /* 0x0000000205027224 */ /* 0x000fe200078e0206 */
[----:B------:R1:W-:Y:S04]  /*03b0*/  STL [R1+0xc8], RZ ;  /* 0x0000c8ff01007387 */ /* 0x0003e80000100800 */
[----:B------:R-:W-:Y:S01]  /*03c0*/  ISETP.GT.U32.AND P1, PT, R7, R2, PT ;  /* 0x000000020700720c */ /* 0x000fe20003f24070 */
[----:B------:R1:W-:Y:S04]  /*03d0*/  STL [R1+0xcc], RZ ;  /* 0x0000ccff01007387 */ /* 0x0003e80000100800 */
[----:B------:R1:W-:Y:S04]  /*03e0*/  STL [R1+0xb0], RZ ;  /* 0x0000b0ff01007387 */ /* 0x0003e80000100800 */
[----:B------:R1:W-:Y:S04]  /*03f0*/  STL [R1+0xb4], RZ ;  /* 0x0000b4ff01007387 */ /* 0x0003e80000100800 */
[----:B------:R-:W-:Y:S01]  /*0400*/  @!P1 IMAD.IADD R2, R2, 0x1, -R7 ;  /* 0x0000000102029824 */ /* 0x000fe200078e0a07 */
[----:B------:R-:W-:Y:S01]  /*0410*/  @!P1 IADD3 R5, R5, 0x1, RZ ;  /* 0x0000000105059810 */ /* 0x000fe20007ffe0ff */
[----:B------:R1:W-:Y:S01]  /*0420*/  STL [R1+0xb8], RZ ;  /* 0x0000b8ff01007387 */ /* 0x0003e20000100800 */
[----:B------:R-:W-:-:S02]  /*0430*/  ISETP.NE.AND P1, PT, R0, RZ, PT ;  /* 0x000000ff0000720c */ /* 0x000fc40003f25270 */
[----:B------:R-:W-:Y:S01]  /*0440*/  ISETP.GE.U32.AND P0, PT, R2, R7, PT ;  /* 0x000000070200720c */ /* 0x000fe20003f06070 */
[----:B------:R1:W-:Y:S01]  /*0450*/  STL [R1+0xbc], RZ ;  /* 0x0000bcff01007387 */ /* 0x0003e20000100800 */
[----:B------:R-:W-:-:S03]  /*0460*/  LOP3.LUT R2, R3, R0, RZ, 0x3c, !PT ;  /* 0x0000000003027212 */ /* 0x000fc600078e3cff */
[----:B------:R1:W-:Y:S01]  /*0470*/  STL [R1+0xa0], RZ ;  /* 0x0000a0ff01007387 */ /* 0x0003e20000100800 */
[----:B------:R-:W-:Y:S01]  /*0480*/  ISETP.GE.AND P2, PT, R2, RZ, PT ;  /* 0x000000ff0200720c */ /* 0x000fe20003f46270 */
[----:B------:R-:W-:Y:S02]  /*0490*/  IMAD.MOV.U32 R2, RZ, RZ, c[0x0][0x178] ;  /* 0x00005e00ff027624 */ /* 0x000fe400078e00ff */
[----:B------:R1:W-:Y:S03]  /*04a0*/  STL [R1+0xa4], RZ ;  /* 0x0000a4ff01007387 */ /* 0x0003e60000100800 */
[----:B------:R-:W-:Y:S01]  /*04b0*/  IADD3 R2, R2, 0x3f, RZ ;  /* 0x0000003f02027810 */ /* 0x000fe20007ffe0ff */
[----:B------:R1:W-:Y:S01]  /*04c0*/  STL [R1+0xa8], RZ ;  /* 0x0000a8ff01007387 */ /* 0x0003e20000100800 */
[----:B------:R-:W-:-:S03]  /*04d0*/  @P0 IADD3 R5, R5, 0x1, RZ ;  /* 0x0000000105050810 */ /* 0x000fc60007ffe0ff */
[----:B------:R1:W-:Y:S02]  /*04e0*/  STL [R1+0xac], RZ ;  /* 0x0000acff01007387 */ /* 0x0003e40000100800 */
[----:B------:R-:W-:Y:S01]  /*04f0*/  IMAD.MOV.U32 R4, RZ, RZ, R5 ;  /* 0x000000ffff047224 */ /* 0x000fe200078e0005 */
[----:B------:R-:W-:Y:S01]  /*0500*/  SHF.R.S32.HI R5, RZ, 0x1f, R2 ;  /* 0x0000001fff057819 */ /* 0x000fe20000011402 */
[----:B------:R1:W-:Y:S02]  /*0510*/  STL [R1+0x90], RZ ;  /* 0x000090ff01007387 */ /* 0x0003e40000100800 */
[----:B------:R-:W-:Y:S01]  /*0520*/  @!P2 IMAD.MOV R4, RZ, RZ, -R4 ;  /* 0x000000ffff04a224 */ /* 0x000fe200078e0a04 */
[----:B------:R-:W-:Y:S01]  /*0530*/  @!P1 LOP3.LUT R4, RZ, R0, RZ, 0x33, !PT ;  /* 0x00000000ff049212 */ /* 0x000fe200078e33ff */
[----:B------:R1:W-:Y:S01]  /*0540*/  STL [R1+0x94], RZ ;  /* 0x000094ff01007387 */ /* 0x0003e20000100800 */
[----:B------:R-:W-:-:S03]  /*0550*/  LEA.HI R5, R5, R2, RZ, 0x6 ;  /* 0x0000000205057211 */ /* 0x000fc600078f30ff */
[----:B------:R-:W-:Y:S01]  /*0560*/  IMAD.SHL.U32 R2, R4, 0x8, RZ ;  /* 0x0000000804027824 */ /* 0x000fe200078e00ff */
[----:B------:R1:W-:Y:S01]  /*0570*/  STL [R1+0x98], RZ ;  /* 0x000098ff01007387 */ /* 0x0003e20000100800 */
[----:B------:R-:W-:-:S03]  /*0580*/  IMAD.MOV R4, RZ, RZ, -R4 ;  /* 0x000000ffff047224 */ /* 0x000fc600078e0a04 */
[----:B------:R-:W-:Y:S01]  /*0590*/  LEA.HI.SX32 R5, R5, -R2, 0x1a ;  /* 0x8000000205057211 */ /* 0x000fe200078fd2ff */
[----:B------:R-:W-:Y:S01]  /*05a0*/  IMAD R9, R0, R4, R3 ;  /* 0x0000000400097224 */ /* 0x000fe200078e0203 */
[----:B------:R1:W-:Y:S01]  /*05b0*/  STL [R1+0x9c], RZ ;  /* 0x00009cff01007387 */ /* 0x0003e20000100800 */
[----:B------:R-:W-:Y:S01]  /*05c0*/  IMAD.MOV.U32 R4, RZ, RZ, RZ ;  /* 0x000000ffff047224 */ /* 0x000fe200078e00ff */
[----:B------:R-:W-:Y:S02]  /*05d0*/  IMNMX R10, R5, 0x8, PT ;  /* 0x00000008050a7817 */ /* 0x000fe40003800200 */
[----:B------:R1:W-:Y:S02]  /*05e0*/  STL [R1+0x80], RZ ;  /* 0x000080ff01007387 */ /* 0x0003e40000100800 */
[-C--:B------:R-:W-:Y:S02]  /*05f0*/  IABS R8, R10.reuse ;  /* 0x0000000a00087213 */ /* 0x080fe40000000000 */
[----:B------:R-:W-:Y:S01]  /*0600*/  IABS R0, R10 ;  /* 0x0000000a00007213 */ /* 0x000fe20000000000 */
[----:B------:R1:W-:Y:S01]  /*0610*/  STL [R1+0x84], RZ ;  /* 0x000084ff01007387 */ /* 0x0003e20000100800 */
[----:B------:R-:W2:Y:S03]  /*0620*/  I2F.RP R6, R8 ;  /* 0x0000000800067306 */ /* 0x000ea60000209400 */
[----:B------:R1:W-:Y:S04]  /*0630*/  STL [R1+0x88], RZ ;  /* 0x000088ff01007387 */ /* 0x0003e80000100800 */
[----:B------:R1:W-:Y:S04]  /*0640*/  STL [R1+0x8c], RZ ;  /* 0x00008cff01007387 */ /* 0x0003e80000100800 */
[----:B------:R1:W-:Y:S04]  /*0650*/  STL [R1+0x70], RZ ;  /* 0x000070ff01007387 */ /* 0x0003e80000100800 */
[----:B------:R1:W-:Y:S01]  /*0660*/  STL [R1+0x74], RZ ;  /* 0x000074ff01007387 */ /* 0x0003e20000100800 */
[----:B--2---:R-:W2:Y:S03]  /*0670*/  MUFU.RCP R6, R6 ;  /* 0x0000000600067308 */ /* 0x004ea60000001000 */
[----:B------:R1:W-:Y:S04]  /*0680*/  STL [R1+0x78], RZ ;  /* 0x000078ff01007387 */ /* 0x0003e80000100800 */
[----:B------:R1:W-:Y:S04]  /*0690*/  STL [R1+0x7c], RZ ;  /* 0x00007cff01007387 */ /* 0x0003e80000100800 */
[----:B------:R1:W-:Y:S04]  /*06a0*/  STL [R1+0x60], RZ ;  /* 0x000060ff01007387 */ /* 0x0003e80000100800 */
[----:B------:R1:W-:Y:S01]  /*06b0*/  STL [R1+0x64], RZ ;  /* 0x000064ff01007387 */ /* 0x0003e20000100800 */
[----:B--2---:R-:W-:-:S03]  /*06c0*/  IADD3 R5, R6, 0xffffffe, RZ ;  /* 0x0ffffffe06057810 */ /* 0x004fc60007ffe0ff */
[----:B------:R1:W-:Y:S03]  /*06d0*/  STL [R1+0x68], RZ ;  /* 0x000068ff01007387 */ /* 0x0003e60000100800 */
[----:B------:R-:W2:Y:S01]  /*06e0*/  F2I.FTZ.U32.TRUNC.NTZ R5, R5 ;  /* 0x0000000500057305 */ /* 0x000ea2000021f000 */
[----:B------:R1:W-:Y:S04]  /*06f0*/  STL [R1+0x6c], RZ ;  /* 0x00006cff01007387 */ /* 0x0003e80000100800 */
[----:B------:R1:W-:Y:S04]  /*0700*/  STL [R1+0x50], RZ ;  /* 0x000050ff01007387 */ /* 0x0003e80000100800 */
[----:B------:R1:W-:Y:S04]  /*0710*/  STL [R1+0x54], RZ ;  /* 0x000054ff01007387 */ /* 0x0003e80000100800 */
[----:B------:R1:W-:Y:S01]  /*0720*/  STL [R1+0x58], RZ ;  /* 0x000058ff01007387 */ /* 0x0003e20000100800 */
[----:B--2---:R-:W-:-:S03]  /*0730*/  IMAD.MOV R7, RZ, RZ, -R5 ;  /* 0x000000ffff077224 */ /* 0x004fc600078e0a05 */
[----:B------:R1:W-:Y:S01]  /*0740*/  STL [R1+0x5c], RZ ;  /* 0x00005cff01007387 */ /* 0x0003e20000100800 */
[----:B------:R-:W-:Y:S01]  /*0750*/  IMAD.MOV.U32 R3, RZ, RZ, R7 ;  /* 0x000000ffff037224 */ /* 0x000fe200078e0007 */
[----:B------:R-:W-:Y:S02]  /*0760*/  IABS R7, R9 ;  /* 0x0000000900077213 */ /* 0x000fe40000000000 */
[----:B------:R1:W-:Y:S01]  /*0770*/  STL [R1+0x40], RZ ;  /* 0x000040ff01007387 */ /* 0x0003e20000100800 */
[----:B------:R-:W-:-:S03]  /*0780*/  IMAD R3, R3, R8, RZ ;  /* 0x0000000803037224 */ /* 0x000fc600078e02ff */
[----:B------:R1:W-:Y:S01]  /*0790*/  STL [R1+0x44], RZ ;  /* 0x000044ff01007387 */ /* 0x0003e20000100800 */
[----:B------:R-:W-:-:S03]  /*07a0*/  IMAD.HI.U32 R4, R5, R3, R4 ;  /* 0x0000000305047227 */ /* 0x000fc600078e0004 */
[----:B------:R1:W-:Y:S01]  /*07b0*/  STL [R1+0x48], RZ ;  /* 0x000048ff01007387 */ /* 0x0003e20000100800 */
[----:B------:R-:W-:Y:S02]  /*07c0*/  IMAD.MOV R3, RZ, RZ, -R0 ;  /* 0x000000ffff037224 */ /* 0x000fe400078e0a00 */
[----:B------:R-:W-:Y:S01]  /*07d0*/  IMAD.HI.U32 R0, R4, R7, RZ ;  /* 0x0000000704007227 */ /* 0x000fe200078e00ff */
[----:B------:R1:W-:Y:S01]  /*07e0*/  STL [R1+0x4c], RZ ;  /* 0x00004cff01007387 */ /* 0x0003e20000100800 */
[----:B------:R-:W-:Y:S02]  /*07f0*/  CS2R R4, SRZ ;  /* 0x0000000000047805 */ /* 0x000fe4000001ff00 */
[----:B------:R-:W-:Y:S01]  /*0800*/  IMAD R3, R0, R3, R7 ;  /* 0x0000000300037224 */ /* 0x000fe200078e0207 */
[----:B------:R1:W-:Y:S01]  /*0810*/  STL [R1+0x30], RZ ;  /* 0x000030ff01007387 */ /* 0x0003e20000100800 */
[----:B------:R-:W-:-:S03]  /*0820*/  CS2R R6, SRZ ;  /* 0x0000000000067805 */ /* 0x000fc6000001ff00 */
[----:B------:R-:W-:Y:S01]  /*0830*/  ISETP.GT.U32.AND P1, PT, R8, R3, PT ;  /* 0x000000030800720c */ /* 0x000fe20003f24070 */
[----:B------:R1:W-:Y:S04]  /*0840*/  STL [R1+0x34], RZ ;  /* 0x000034ff01007387 */ /* 0x0003e80000100800 */
[----:B------:R1:W-:Y:S04]  /*0850*/  STL [R1+0x38], RZ ;  /* 0x000038ff01007387 */ /* 0x0003e80000100800 */
[----:B------:R1:W-:Y:S04]  /*0860*/  STL [R1+0x3c], RZ ;  /* 0x00003cff01007387 */ /* 0x0003e80000100800 */
[----:B------:R-:W-:Y:S01]  /*0870*/  @!P1 IMAD.IADD R3, R3, 0x1, -R8 ;  /* 0x0000000103039824 */ /* 0x000fe200078e0a08 */
[----:B------:R1:W-:Y:S01]  /*0880*/  STL [R1+0x20], RZ ;  /* 0x000020ff01007387 */ /* 0x0003e20000100800 */
[----:B------:R-:W-:-:S02]  /*0890*/  @!P1 IADD3 R0, R0, 0x1, RZ ;  /* 0x0000000100009810 */ /* 0x000fc40007ffe0ff */
[----:B------:R-:W-:Y:S01]  /*08a0*/  ISETP.NE.AND P1, PT, R10, RZ, PT ;  /* 0x000000ff0a00720c */ /* 0x000fe20003f25270 */
[----:B------:R1:W-:Y:S01]  /*08b0*/  STL [R1+0x24], RZ ;  /* 0x000024ff01007387 */ /* 0x0003e20000100800 */
[----:B------:R-:W-:Y:S02]  /*08c0*/  ISETP.GE.U32.AND P0, PT, R3, R8, PT ;  /* 0x000000080300720c */ /* 0x000fe40003f06070 */
[----:B------:R-:W-:Y:S01]  /*08d0*/  LOP3.LUT R3, R9, R10, RZ, 0x3c, !PT ;  /* 0x0000000a09037212 */ /* 0x000fe200078e3cff */
[----:B------:R1:W-:Y:S03]  /*08e0*/  STL [R1+0x28], RZ ;  /* 0x000028ff01007387 */ /* 0x0003e60000100800 */
[----:B------:R-:W-:Y:S01]  /*08f0*/  ISETP.GE.AND P2, PT, R3, RZ, PT ;  /* 0x000000ff0300720c */ /* 0x000fe20003f46270 */
[----:B------:R1:W-:Y:S04]  /*0900*/  STL [R1+0x2c], RZ ;  /* 0x00002cff01007387 */ /* 0x0003e80000100800 */
[----:B------:R1:W-:Y:S02]  /*0910*/  STL [R1+0x10], RZ ;  /* 0x000010ff01007387 */ /* 0x0003e40000100800 */
[----:B------:R-:W-:-:S02]  /*0920*/  @P0 IADD3 R0, R0, 0x1, RZ ;  /* 0x0000000100000810 */ /* 0x000fc40007ffe0ff */
[----:B------:R1:W-:Y:S01]  /*0930*/  STL [R1+0x14], RZ ;  /* 0x000014ff01007387 */ /* 0x0003e20000100800 */
[----:B------:R-:W-:-:S03]  /*0940*/  PLOP3.LUT P0, PT, PT, PT, UP0, 0x80, 0x0 ;  /* 0x000000000000781c */ /* 0x000fc60003f0f008 */
[----:B------:R1:W-:Y:S01]  /*0950*/  STL [R1+0x18], RZ ;  /* 0x000018ff01007387 */ /* 0x0003e20000100800 */
[----:B------:R-:W-:Y:S01]  /*0960*/  @!P2 IMAD.MOV R0, RZ, RZ, -R0 ;  /* 0x000000ffff00a224 */ /* 0x000fe200078e0a00 */
[----:B------:R-:W-:Y:S02]  /*0970*/  @!P1 LOP3.LUT R0, RZ, R10, RZ, 0x33, !PT ;  /* 0x0000000aff009212 */ /* 0x000fe400078e33ff */
[----:B------:R1:W-:Y:S03]  /*0980*/  STL [R1+0x1c], RZ ;  /* 0x00001cff01007387 */ /* 0x0003e60000100800 */
[----:B------:R-:W-:Y:S01]  /*0990*/  IMAD.MOV R3, RZ, RZ, -R0 ;  /* 0x000000ffff037224 */ /* 0x000fe200078e0a00 */
[----:B------:R1:W-:Y:S01]  /*09a0*/  STL [R1], RZ ;  /* 0x000000ff01007387 */ /* 0x0003e20000100800 */
[----:B------:R-:W-:Y:S02]  /*09b0*/  IMAD.SHL.U32 R29, R0, 0x100, RZ ;  /* 0x00000100001d7824 */ /* 0x000fe400078e00ff */
[----:B------:R-:W-:Y:S01]  /*09c0*/  IMAD R3, R10, R3, R9 ;  /* 0x000000030a037224 */ /* 0x000fe200078e0209 */
[----:B------:R1:W-:Y:S01]  /*09d0*/  STL [R1+0x4], RZ ;  /* 0x000004ff01007387 */ /* 0x0003e20000100800 */
[----:B------:R-:W-:Y:S01]  /*09e0*/  CS2R R8, SRZ ;  /* 0x0000000000087805 */ /* 0x000fe2000001ff00 */
[----:B------:R-:W-:Y:S01]  /*09f0*/  CS2R R10, SRZ ;  /* 0x00000000000a7805 */ /* 0x000fe2000001ff00 */
[----:B------:R-:W-:Y:S01]  /*0a00*/  IMAD.IADD R2, R2, 0x1, R3 ;  /* 0x0000000102027824 */ /* 0x000fe200078e0203 */
[----:B------:R1:W-:Y:S01]  /*0a10*/  STL [R1+0x8], RZ ;  /* 0x000008ff01007387 */ /* 0x0003e20000100800 */
[----:B0-----:R-:W-:-:S03]  /*0a20*/  LOP3.LUT R3, R28, 0x3f, RZ, 0xc0, !PT ;  /* 0x0000003f1c037812 */ /* 0x001fc600078ec0ff */
[----:B------:R1:W-:Y:S02]  /*0a30*/  STL [R1+0xc], RZ ;  /* 0x00000cff01007387 */ /* 0x0003e40000100800 */
[----:B------:R-:W-:Y:S02]  /*0a40*/  IMAD R2, R2, 0x40, R3 ;  /* 0x0000004002027824 */ /* 0x000fe400078e0203 */
[----:B------:R1:W-:Y:S04]  /*0a50*/  STL [R1+0x130], RZ ;  /* 0x000130ff01007387 */ /* 0x0003e80000100800 */
        /* <DEDUP_REMOVED lines=31> */
[----:B------:R1:W-:Y:S04]  /*0c50*/  STL [R1+0x15c], R29 ;  /* 0x00015c1d01007387 */ /* 0x0003e80000100800 */
[----:B------:R1:W-:Y:S01]  /*0c60*/  STL [R1+0x984], R2 ;  /* 0x0009840201007387 */ /* 0x0003e20000100800 */
[----:B------:R-:W-:Y:S05]  /*0c70*/  @!P0 BRA `(.L_x_0) ;  /* 0x0002184000008947 */ /* 0x000fea0003800000 */
[----:B------:R-:W-:Y:S01]  /*0c80*/  IMAD.MOV.U32 R27, RZ, RZ, R2 ;  /* 0x000000ffff1b7224 */ /* 0x000fe200078e0002 */
[----:B-1----:R-:W-:-:S02]  /*0c90*/  IABS R2, c[0x0][0x178] ;  /* 0x00005e0000027a13 */ /* 0x002fc40000000000 */
[----:B------:R-:W-:Y:S02]  /*0ca0*/  IABS R22, c[0x0][0x17c] ;  /* 0x00005f0000167a13 */ /* 0x000fe40000000000 */
[----:B------:R-:W0:Y:S01]  /*0cb0*/  I2F.RP R3, R2 ;  /* 0x0000000200037306 */ /* 0x000e220000209400 */
[----:B------:R-:W-:-:S07]  /*0cc0*/  SHF.R.U32.HI R6, RZ, 0x5, R28 ;  /* 0x00000005ff067819 */ /* 0x000fce000001161c */
[----:B------:R-:W1:Y:S08]  /*0cd0*/  I2F.RP R0, R22 ;  /* 0x0000001600007306 */ /* 0x000e700000209400 */
[----:B0-----:R-:W0:Y:S08]  /*0ce0*/  MUFU.RCP R3, R3 ;  /* 0x0000000300037308 */ /* 0x001e300000001000 */
[----:B-1----:R-:W1:Y:S01]  /*0cf0*/  MUFU.RCP R0, R0 ;  /* 0x0000000000007308 */ /* 0x002e620000001000 */
[----:B0-----:R-:W-:-:S07]  /*0d00*/  IADD3 R4, R3, 0xffffffe, RZ ;  /* 0x0ffffffe03047810 */ /* 0x001fce0007ffe0ff */
[----:B------:R0:W2:Y:S01]  /*0d10*/  F2I.FTZ.U32.TRUNC.NTZ R5, R4 ;  /* 0x0000000400057305 */ /* 0x0000a2000021f000 */
[----:B-1----:R-:W-:Y:S02]  /*0d20*/  IADD3 R24, R0, 0xffffffe, RZ ;  /* 0x0ffffffe00187810 */ /* 0x002fe40007ffe0ff */
[----:B------:R-:W-:Y:S01]  /*0d30*/  SGXT.U32 R0, R6, 0x1 ;  /* 0x000000010600781a */ /* 0x000fe20000000000 */
[----:B------:R-:W-:-:S04]  /*0d40*/  IMAD.SHL.U32 R6, R28, 0x2, RZ ;  /* 0x000000021c067824 */ /* 0x000fc800078e00ff */
[----:B------:R1:W3:Y:S01]  /*0d50*/  F2I.FTZ.U32.TRUNC.NTZ R25, R24 ;  /* 0x0000001800197305 */ /* 0x0002e2000021f000 */
[----:B0-----:R-:W-:Y:S01]  /*0d60*/  IMAD.MOV.U32 R4, RZ, RZ, RZ ;  /* 0x000000ffff047224 */ /* 0x001fe200078e00ff */
[----:B------:R-:W-:-:S04]  /*0d70*/  LOP3.LUT R0, R29, R0, RZ, 0xfc, !PT ;  /* 0x000000001d007212 */ /* 0x000fc800078efcff */
[----:B------:R-:W-:Y:S01]  /*0d80*/  IABS R23, R0 ;  /* 0x0000000000177213 */ /* 0x000fe20000000000 */
[----:B--2---:R-:W-:Y:S01]  /*0d90*/  IMAD.MOV R9, RZ, RZ, -R5 ;  /* 0x000000ffff097224 */ /* 0x004fe200078e0a05 */
[C---:B------:R-:W-:Y:S01]  /*0da0*/  LOP3.LUT R10, R0.reuse, 0xfe, RZ, 0xfc, !PT ;  /* 0x000000fe000a7812 */ /* 0x040fe200078efcff */
[----:B-1----:R-:W-:Y:S01]  /*0db0*/  IMAD.MOV.U32 R24, RZ, RZ, RZ ;  /* 0x000000ffff187224 */ /* 0x002fe200078e00ff */
[C---:B------:R-:W-:Y:S01]  /*0dc0*/  LOP3.LUT R12, R0.reuse, 0xfc, RZ, 0xfc, !PT ;  /* 0x000000fc000c7812 */ /* 0x040fe200078efcff */
[----:B------:R-:W-:Y:S01]  /*0dd0*/  IMAD R3, R9, R2, RZ ;  /* 0x0000000209037224 */ /* 0x000fe200078e02ff */
[----:B------:R-:W-:Y:S02]  /*0de0*/  IABS R9, R27 ;  /* 0x0000001b00097213 */ /* 0x000fe40000000000 */
[----:B------:R-:W-:Y:S01]  /*0df0*/  IABS R11, R12 ;  /* 0x0000000c000b7213 */ /* 0x000fe20000000000 */
[----:B---3--:R-:W-:Y:S01]  /*0e00*/  IMAD.MOV R7, RZ, RZ, -R25 ;  /* 0x000000ffff077224 */ /* 0x008fe200078e0a19 */
[----:B------:R-:W-:Y:S01]  /*0e10*/  ISETP.GE.AND P3, PT, R0, RZ, PT ;  /* 0x000000ff0000720c */ /* 0x000fe20003f66270 */
[----:B------:R-:W-:Y:S01]  /*0e20*/  IMAD.HI.U32 R4, R5, R3, R4 ;  /* 0x0000000305047227 */ /* 0x000fe200078e0004 */
[----:B------:R-:W-:-:S02]  /*0e30*/  LOP3.LUT R5, R28, 0x7, RZ, 0xc0, !PT ;  /* 0x000000071c057812 */ /* 0x000fc400078ec0ff */
[----:B------:R-:W-:Y:S01]  /*0e40*/  ISETP.GE.AND P4, PT, R12, RZ, PT ;  /* 0x000000ff0c00720c */ /* 0x000fe20003f86270 */
[----:B------:R-:W-:Y:S01]  /*0e50*/  IMAD R3, R7, R22, RZ ;  /* 0x0000001607037224 */ /* 0x000fe200078e02ff */
[----:B------:R-:W-:Y:S01]  /*0e60*/  LOP3.LUT R12, R0, 0xf6, RZ, 0xfc, !PT ;  /* 0x000000f6000c7812 */ /* 0x000fe200078efcff */
[----:B------:R-:W-:Y:S01]  /*0e70*/  IMAD.HI.U32 R4, R4, R9, RZ ;  /* 0x0000000904047227 */ /* 0x000fe200078e00ff */
[----:B------:R-:W-:Y:S02]  /*0e80*/  ISETP.GE.AND P5, PT, R10, RZ, PT ;  /* 0x000000ff0a00720c */ /* 0x000fe40003fa6270 */
[C---:B------:R-:W-:Y:S01]  /*0e90*/  LOP3.LUT R16, R0.reuse, 0xea, RZ, 0xfc, !PT ;  /* 0x000000ea00107812 */ /* 0x040fe200078efcff */
[----:B------:R-:W-:Y:S01]  /*0ea0*/  IMAD.HI.U32 R24, R25, R3, R24 ;  /* 0x0000000319187227 */ /* 0x000fe200078e0018 */
[C---:B------:R-:W-:Y:S02]  /*0eb0*/  LOP3.LUT R17, R0.reuse, 0xe8, RZ, 0xfc, !PT ;  /* 0x000000e800117812 */ /* 0x040fe400078efcff */
[----:B------:R-:W-:Y:S01]  /*0ec0*/  LOP3.LUT R15, R0, 0xe4, RZ, 0xfc, !PT ;  /* 0x000000e4000f7812 */ /* 0x000fe200078efcff */
[----:B------:R-:W-:Y:S01]  /*0ed0*/  IMAD.SHL.U32 R3, R28, 0x8, RZ ;  /* 0x000000081c037824 */ /* 0x000fe200078e00ff */
[C---:B------:R-:W-:Y:S01]  /*0ee0*/  LOP3.LUT R26, R0.reuse, 0x1c, RZ, 0xfc, !PT ;  /* 0x0000001c001a7812 */ /* 0x040fe200078efcff */
[----:B------:R-:W-:Y:S01]  /*0ef0*/  IMAD.MOV R4, RZ, RZ, -R4 ;  /* 0x000000ffff047224 */ /* 0x000fe200078e0a04 */
[----:B------:R-:W-:Y:S01]  /*0f00*/  LOP3.LUT R25, R0, 0x18, RZ, 0xfc, !PT ;  /* 0x0000001800197812 */ /* 0x000fe200078efcff */
[----:B------:R-:W-:Y:S01]  /*0f10*/  IMAD R7, R5, 0x90, RZ ;  /* 0x0000009005077824 */ /* 0x000fe200078e02ff */
[----:B------:R-:W-:Y:S01]  /*0f20*/  LOP3.LUT R8, R3, 0x30, RZ, 0xc0, !PT ;  /* 0x0000003003087812 */ /* 0x000fe200078ec0ff */
[----:B------:R-:W-:-:S03]  /*0f30*/  IMAD.HI.U32 R3, R24, R23, RZ ;  /* 0x0000001718037227 */ /* 0x000fc600078e00ff */
[----:B------:R-:W-:Y:S01]  /*0f40*/  LOP3.LUT R7, R7, 0x10, R6, 0x78, !PT ;  /* 0x0000001007077812 */ /* 0x000fe200078e7806 */
[----:B------:R-:W-:Y:S02]  /*0f50*/  IMAD.MOV R3, RZ, RZ, -R3 ;  /* 0x000000ffff037224 */ /* 0x000fe400078e0a03 */
[----:B------:R-:W-:Y:S01]  /*0f60*/  IMAD R5, R5, 0x40, R8 ;  /* 0x0000004005057824 */ /* 0x000fe200078e0208 */
[----:B------:R-:W-:Y:S01]  /*0f70*/  LOP3.LUT R8, R0, 0xf8, RZ, 0xfc, !PT ;  /* 0x000000f800087812 */ /* 0x000fe200078efcff */
[----:B------:R-:W-:Y:S02]  /*0f80*/  IMAD R23, R22, R3, R23 ;  /* 0x0000000316177224 */ /* 0x000fe400078e0217 */
[----:B------:R-:W-:Y:S01]  /*0f90*/  IMAD R14, R2, R4, R9 ;  /* 0x00000004020e7224 */ /* 0x000fe200078e0209 */
[----:B------:R-:W-:Y:S02]  /*0fa0*/  IABS R9, R10 ;  /* 0x0000000a00097213 */ /* 0x000fe40000000000 */
[----:B------:R-:W-:-:S02]  /*0fb0*/  ISETP.GT.U32.AND P0, PT, R22, R23, PT ;  /* 0x000000171600720c */ /* 0x000fc40003f04070 */
[----:B------:R-:W-:Y:S01]  /*0fc0*/  LOP3.LUT R4, R5, 0x30, R6, 0x78, !PT ;  /* 0x0000003005047812 */ /* 0x000fe200078e7806 */
[----:B------:R-:W-:Y:S01]  /*0fd0*/  IMAD.HI.U32 R3, R24, R9, RZ ;  /* 0x0000000918037227 */ /* 0x000fe200078e00ff */
[----:B------:R-:W-:Y:S02]  /*0fe0*/  ISETP.GT.U32.AND P1, PT, R2, R14, PT ;  /* 0x0000000e0200720c */ /* 0x000fe40003f24070 */
[C---:B------:R-:W-:Y:S01]  /*0ff0*/  LOP3.LUT R6, R0.reuse, 0xfa, RZ, 0xfc, !PT ;  /* 0x000000fa00067812 */ /* 0x040fe200078efcff */
[----:B------:R0:W-:Y:S01]  /*1000*/  STL [R1+0x158], R4 ;  /* 0x0001580401007387 */ /* 0x0001e20000100800 */
[----:B------:R-:W-:Y:S01]  /*1010*/  IMAD.MOV R5, RZ, RZ, -R3 ;  /* 0x000000ffff057224 */ /* 0x000fe200078e0a03 */
[----:B------:R-:W-:Y:S02]  /*1020*/  LOP3.LUT R10, R0, 0xf4, RZ, 0xfc, !PT ;  /* 0x000000f4000a7812 */ /* 0x000fe400078efcff */
[----:B------:R-:W-:Y:S01]  /*1030*/  IABS R13, R6 ;  /* 0x00000006000d7213 */ /* 0x000fe20000000000 */
[----:B------:R-:W-:-:S02]  /*1040*/  IMAD R5, R22, R5, R9 ;  /* 0x0000000516057224 */ /* 0x000fc400078e0209 */
[----:B------:R-:W-:Y:S02]  /*1050*/  @!P0 IMAD.IADD R23, R23, 0x1, -R22 ;  /* 0x0000000117178824 */ /* 0x000fe400078e0a16 */
[----:B0-----:R-:W-:Y:S01]  /*1060*/  IMAD.SHL.U32 R4, R28, 0x40, RZ ;  /* 0x000000401c047824 */ /* 0x001fe200078e00ff */
[----:B------:R-:W-:Y:S01]  /*1070*/  LOP3.LUT R28, R0, 0x34, RZ, 0xfc, !PT ;  /* 0x00000034001c7812 */ /* 0x000fe200078efcff */
[----:B------:R-:W-:Y:S01]  /*1080*/  @!P1 IMAD.IADD R14, R14, 0x1, -R2 ;  /* 0x000000010e0e9824 */ /* 0x000fe200078e0a02 */
[----:B------:R-:W-:Y:S02]  /*1090*/  ISETP.GT.U32.AND P6, PT, R22, R23, PT ;  /* 0x000000171600720c */ /* 0x000fe40003fc4070 */
[----:B------:R-:W-:Y:S01]  /*10a0*/  LOP3.LUT R3, R7, 0x400, R4, 0xf8, !PT ;  /* 0x0000040007037812 */ /* 0x000fe200078ef804 */
[----:B------:R-:W-:Y:S01]  /*10b0*/  IMAD.HI.U32 R4, R24, R13, RZ ;  /* 0x0000000d18047227 */ /* 0x000fe200078e00ff */
[----:B------:R-:W-:Y:S02]  /*10c0*/  ISETP.GT.U32.AND P1, PT, R22, R5, PT ;  /* 0x000000051600720c */ /* 0x000fe40003f24070 */
[----:B------:R-:W-:Y:S01]  /*10d0*/  ISETP.GT.U32.AND P2, PT, R2, R14, PT ;  /* 0x0000000e0200720c */ /* 0x000fe20003f44070 */
[----:B------:R-:W-:Y:S01]  /*10e0*/  IMAD.MOV R4, RZ, RZ, -R4 ;  /* 0x000000ffff047224 */ /* 0x000fe200078e0a04 */
[----:B------:R0:W-:Y:S03]  /*10f0*/  STL [R1+0x564], R3 ;  /* 0x0005640301007387 */ /* 0x0001e60000100800 */
[----:B------:R-:W-:Y:S01]  /*1100*/  IMAD R9, R22, R4, R13 ;  /* 0x0000000416097224 */ /* 0x000fe200078e020d */
[----:B------:R-:W-:Y:S01]  /*1110*/  IABS R13, R10 ;  /* 0x0000000a000d7213 */ /* 0x000fe20000000000 */
[----:B------:R-:W-:-:S03]  /*1120*/  @!P6 IMAD.IADD R23, R23, 0x1, -R22 ;  /* 0x000000011717e824 */ /* 0x000fc600078e0a16 */
[----:B------:R-:W-:Y:S01]  /*1130*/  ISETP.GT.U32.AND P6, PT, R22, R9, PT ;  /* 0x000000091600720c */ /* 0x000fe20003fc4070 */
[----:B------:R-:W-:Y:S01]  /*1140*/  @!P1 IMAD.IADD R5, R5, 0x1, -R22 ;  /* 0x0000000105059824 */ /* 0x000fe200078e0a16 */
[----:B------:R-:W-:Y:S01]  /*1150*/  ISETP.GE.AND P1, PT, R6, RZ, PT ;  /* 0x000000ff0600720c */ /* 0x000fe20003f26270 */
[----:B0-----:R-:W-:-:S04]  /*1160*/  IMAD.HI.U32 R3, R24, R11, RZ ;  /* 0x0000000b18037227 */ /* 0x001fc800078e00ff */
[----:B------:R-:W-:Y:S02]  /*1170*/  IMAD.MOV R3, RZ, RZ, -R3 ;  /* 0x000000ffff037224 */ /* 0x000fe400078e0a03 */
[----:B------:R-:W-:Y:S01]  /*1180*/  @!P2 IMAD.IADD R14, R14, 0x1, -R2 ;  /* 0x000000010e0ea824 */ /* 0x000fe200078e0a02 */
[C---:B------:R-:W-:Y:S01]  /*1190*/  ISETP.GT.U32.AND P2, PT, R22.reuse, R5, PT ;  /* 0x000000051600720c */ /* 0x040fe20003f44070 */
[C---:B------:R-:W-:Y:S01]  /*11a0*/  IMAD R7, R22.reuse, R3, R11 ;  /* 0x0000000316077224 */ /* 0x040fe200078e020b */
[----:B------:R-:W-:Y:S01]  /*11b0*/  IABS R3, R8 ;  /* 0x0000000800037213 */ /* 0x000fe20000000000 */
[----:B------:R-:W-:Y:S01]  /*11c0*/  @!P6 IMAD.IADD R9, R9, 0x1, -R22 ;  /* 0x000000010909e824 */ /* 0x000fe200078e0a16 */
[----:B------:R-:W-:Y:S01]  /*11d0*/  IABS R11, R12 ;  /* 0x0000000c000b7213 */ /* 0x000fe20000000000 */
[----:B------:R-:W-:Y:S01]  /*11e0*/  @!P3 IMAD.MOV R23, RZ, RZ, -R23 ;  /* 0x000000ffff17b224 */ /* 0x000fe200078e0a17 */
[----:B------:R-:W-:Y:S01]  /*11f0*/  ISETP.GT.U32.AND P0, PT, R22, R7, PT ;  /* 0x000000071600720c */ /* 0x000fe20003f04070 */
[----:B------:R-:W-:Y:S01]  /*1200*/  IMAD.HI.U32 R2, R24, R3, RZ ;  /* 0x0000000318027227 */ /* 0x000fe200078e00ff */
[----:B------:R-:W-:Y:S01]  /*1210*/  ISETP.GT.U32.AND P3, PT, R22, R9, PT ;  /* 0x000000091600720c */ /* 0x000fe20003f64070 */
[----:B------:R-:W-:Y:S01]  /*1220*/  STL [R1+0x70], R14 ;  /* 0x0000700e01007387 */ /* 0x000fe20000100800 */
[----:B------:R-:W-:Y:S01]  /*1230*/  ISETP.GE.AND P6, PT, R8, RZ, PT ;  /* 0x000000ff0800720c */ /* 0x000fe20003fc6270 */
[----:B------:R-:W-:-:S02]  /*1240*/  IMAD.MOV R2, RZ, RZ, -R2 ;  /* 0x000000ffff027224 */ /* 0x000fc400078e0a02 */
[----:B------:R-:W-:Y:S01]  /*1250*/  @!P2 IMAD.IADD R5, R5, 0x1, -R22 ;  /* 0x000000010505a824 */ /* 0x000fe200078e0a16 */
[----:B------:R0:W-:Y:S01]  /*1260*/  STL [R1+0xb08], R23 ;  /* 0x000b081701007387 */ /* 0x0001e20000100800 */
[----:B------:R-:W-:Y:S02]  /*1270*/  IMAD R3, R22, R2, R3 ;  /* 0x0000000216037224 */ /* 0x000fe400078e0203 */
[----:B------:R-:W-:-:S03]  /*1280*/  IMAD.HI.U32 R2, R24, R11, RZ ;  /* 0x0000000b18027227 */ /* 0x000fc600078e00ff */
[----:B------:R-:W-:Y:S01]  /*1290*/  ISETP.GT.U32.AND P2, PT, R22, R3, PT ;  /* 0x000000031600720c */ /* 0x000fe20003f44070 */
[----:B------:R-:W-:Y:S02]  /*12a0*/  @!P0 IMAD.IADD R7, R7, 0x1, -R22 ;  /* 0x0000000107078824 */ /* 0x000fe400078e0a16 */
[----:B------:R-:W-:Y:S01]  /*12b0*/  IMAD.MOV R2, RZ, RZ, -R2 ;  /* 0x000000ffff027224 */ /* 0x000fe200078e0a02 */
[----:B0-----:R-:W-:Y:S01]  /*12c0*/  LOP3.LUT R23, R0, 0x14, RZ, 0xfc, !PT ;  /* 0x0000001400177812 */ /* 0x001fe200078efcff */
[----:B------:R-:W-:Y:S01]  /*12d0*/  IMAD.MOV.U32 R14, RZ, RZ, R5 ;  /* 0x000000ffff0e7224 */ /* 0x000fe200078e0005 */
[C---:B------:R-:W-:Y:S01]  /*12e0*/  ISETP.GT.U32.AND P0, PT, R22.reuse, R7, PT ;  /* 0x000000071600720c */ /* 0x040fe20003f04070 */
[----:B------:R-:W-:Y:S01]  /*12f0*/  IMAD R5, R22, R2, R11 ;  /* 0x0000000216057224 */ /* 0x000fe200078e020b */
[----:B------:R-:W-:Y:S01]  /*1300*/  LOP3.LUT R2, R0, 0xf2, RZ, 0xfc, !PT ;  /* 0x000000f200027812 */ /* 0x000fe200078efcff */
[----:B------:R-:W-:Y:S02]  /*1310*/  @!P3 IMAD.IADD R9, R9, 0x1, -R22 ;  /* 0x000000010909b824 */ /* 0x000fe400078e0a16 */
[----:B------:R-:W-:Y:S01]  /*1320*/  IMAD.HI.U32 R4, R24, R13, RZ ;  /* 0x0000000d18047227 */ /* 0x000fe200078e00ff */
[----:B------:R-:W-:-:S03]  /*1330*/  ISETP.GT.U32.AND P3, PT, R22, R5, PT ;  /* 0x000000051600720c */ /* 0x000fc60003f64070 */
[----:B------:R-:W-:Y:S01]  /*1340*/  @!P5 IMAD.MOV R14, RZ, RZ, -R14 ;  /* 0x000000ffff0ed224 */ /* 0x000fe200078e0a0e */
[----:B------:R-:W-:Y:S01]  /*1350*/  ISETP.GE.AND P5, PT, R12, RZ, PT ;  /* 0x000000ff0c00720c */ /* 0x000fe20003fa6270 */
[----:B------:R-:W-:Y:S02]  /*1360*/  IMAD.MOV R4, RZ, RZ, -R4 ;  /* 0x000000ffff047224 */ /* 0x000fe400078e0a04 */
[--C-:B------:R-:W-:Y:S01]  /*1370*/  @!P0 IMAD.IADD R7, R7, 0x1, -R22.reuse ;  /* 0x0000000107078824 */ /* 0x100fe200078e0a16 */
[----:B------:R0:W-:Y:S01]  /*1380*/  STL [R1+0x1dc], R14 ;  /* 0x0001dc0e01007387 */ /* 0x0001e20000100800 */
[--C-:B------:R-:W-:Y:S01]  /*1390*/  @!P2 IMAD.IADD R3, R3, 0x1, -R22.reuse ;  /* 0x000000010303a824 */ /* 0x100fe200078e0a16 */
[----:B------:R-:W-:Y:S01]  /*13a0*/  ISETP.GE.AND P0, PT, R10, RZ, PT ;  /* 0x000000ff0a00720c */ /* 0x000fe20003f06270 */
[----:B------:R-:W-:Y:S01]  /*13b0*/  IMAD R8, R22, R4, R13 ;  /* 0x0000000416087224 */ /* 0x000fe200078e020d */
[----:B------:R-:W-:Y:S01]  /*13c0*/  LOP3.LUT R4, R0, 0xf0, RZ, 0xfc, !PT ;  /* 0x000000f000047812 */ /* 0x000fe200078efcff */
[----:B------:R-:W-:Y:S01]  /*13d0*/  @!P3 IMAD.IADD R5, R5, 0x1, -R22 ;  /* 0x000000010505b824 */ /* 0x000fe200078e0a16 */
[C---:B------:R-:W-:Y:S01]  /*13e0*/  ISETP.GT.U32.AND P2, PT, R22.reuse, R3, PT ;  /* 0x000000031600720c */ /* 0x040fe20003f44070 */
[----:B------:R-:W-:Y:S01]  /*13f0*/  IMAD.MOV.U32 R6, RZ, RZ, R9 ;  /* 0x000000ffff067224 */ /* 0x000fe200078e0009 */
[----:B------:R-:W-:Y:S01]  /*1400*/  IABS R11, R4 ;  /* 0x00000004000b7213 */ /* 0x000fe20000000000 */
[----:B0-----:R-:W-:Y:S01]  /*1410*/  IMAD.MOV.U32 R14, RZ, RZ, R7 ;  /* 0x000000ffff0e7224 */ /* 0x001fe200078e0007 */
[----:B------:R-:W-:Y:S01]  /*1420*/  IABS R7, R2 ;  /* 0x0000000200077213 */ /* 0x000fe20000000000 */
[----:B------:R-:W-:Y:S01]  /*1430*/  @!P1 IMAD.MOV R6, RZ, RZ, -R6 ;  /* 0x000000ffff069224 */ /* 0x000fe200078e0a06 */
[----:B------:R-:W-:Y:S01]  /*1440*/  ISETP.GT.U32.AND P3, PT, R22, R5, PT ;  /* 0x000000051600720c */ /* 0x000fe20003f64070 */
[----:B------:R-:W-:Y:S01]  /*1450*/  @!P4 IMAD.MOV R14, RZ, RZ, -R14 ;  /* 0x000000ffff0ec224 */ /* 0x000fe200078e0a0e */
[----:B------:R-:W-:Y:S01]  /*1460*/  ISETP.GE.AND P4, PT, R2, RZ, PT ;  /* 0x000000ff0200720c */ /* 0x000fe20003f86270 */
[----:B------:R-:W-:Y:S01]  /*1470*/  IMAD.HI.U32 R2, R24, R7, RZ ;  /* 0x0000000718027227 */ /* 0x000fe200078e00ff */
[----:B------:R-:W-:-:S02]  /*1480*/  ISETP.GE.AND P1, PT, R4, RZ, PT ;  /* 0x000000ff0400720c */ /* 0x000fc40003f26270 */
[----:B------:R-:W-:Y:S01]  /*1490*/  STL [R1+0x1d8], R14 ;  /* 0x0001d80e01007387 */ /* 0x000fe20000100800 */
[----:B------:R-:W-:Y:S01]  /*14a0*/  IMAD.MOV R2, RZ, RZ, -R2 ;  /* 0x000000ffff027224 */ /* 0x000fe200078e0a02 */
[----:B------:R-:W-:Y:S01]  /*14b0*/  LOP3.LUT R10, R0, 0xec, RZ, 0xfc, !PT ;  /* 0x000000ec000a7812 */ /* 0x000fe200078efcff */
[----:B------:R-:W-:Y:S01]  /*14c0*/  IMAD.HI.U32 R4, R24, R11, RZ ;  /* 0x0000000b18047227 */ /* 0x000fe200078e00ff */
[----:B------:R0:W-:Y:S02]  /*14d0*/  STL [R1+0x1d4], R6 ;  /* 0x0001d40601007387 */ /* 0x0001e40000100800 */
[----:B------:R-:W-:Y:S01]  /*14e0*/  IABS R13, R10 ;  /* 0x0000000a000d7213 */ /* 0x000fe20000000000 */
[C---:B------:R-:W-:Y:S02]  /*14f0*/  IMAD R7, R22.reuse, R2, R7 ;  /* 0x0000000216077224 */ /* 0x040fe400078e0207 */
[----:B------:R-:W-:Y:S01]  /*1500*/  @!P2 IMAD.IADD R3, R3, 0x1, -R22 ;  /* 0x000000010303a824 */ /* 0x000fe200078e0a16 */
[----:B------:R-:W-:Y:S01]  /*1510*/  ISETP.GT.U32.AND P2, PT, R22, R8, PT ;  /* 0x000000081600720c */ /* 0x000fe20003f44070 */
[----:B------:R-:W-:-:S02]  /*1520*/  IMAD.MOV R4, RZ, RZ, -R4 ;  /* 0x000000ffff047224 */ /* 0x000fc400078e0a04 */
[----:B------:R-:W-:Y:S01]  /*1530*/  @!P3 IMAD.IADD R5, R5, 0x1, -R22 ;  /* 0x000000010505b824 */ /* 0x000fe200078e0a16 */
[C---:B------:R-:W-:Y:S01]  /*1540*/  ISETP.GT.U32.AND P3, PT, R22.reuse, R7, PT ;  /* 0x000000071600720c */ /* 0x040fe20003f64070 */
[----:B------:R-:W-:Y:S01]  /*1550*/  IMAD R18, R22, R4, R11 ;  /* 0x0000000416127224 */ /* 0x000fe200078e020b */
[C---:B0-----:R-:W-:Y:S01]  /*1560*/  LOP3.LUT R6, R0.reuse, 0xee, RZ, 0xfc, !PT ;  /* 0x000000ee00067812 */ /* 0x041fe200078efcff */
[----:B------:R-:W-:Y:S01]  /*1570*/  IMAD.MOV.U32 R14, RZ, RZ, R3 ;  /* 0x000000ffff0e7224 */ /* 0x000fe200078e0003 */
[----:B------:R-:W-:Y:S01]  /*1580*/  LOP3.LUT R3, R0, 0xe6, RZ, 0xfc, !PT ;  /* 0x000000e600037812 */ /* 0x000fe200078efcff */
[----:B------:R-:W-:Y:S01]  /*1590*/  IMAD.HI.U32 R4, R24, R13, RZ ;  /* 0x0000000d18047227 */ /* 0x000fe200078e00ff */
[----:B------:R-:W-:-:S03]  /*15a0*/  IABS R9, R6 ;  /* 0x0000000600097213 */ /* 0x000fc60000000000 */
[----:B------:R-:W-:Y:S01]  /*15b0*/  @!P6 IMAD.MOV R14, RZ, RZ, -R14 ;  /* 0x000000ffff0ee224 */ /* 0x000fe200078e0a0e */
[----:B------:R-:W-:Y:S01]  /*15c0*/  ISETP.GT.U32.AND P6, PT, R22, R18, PT ;  /* 0x000000121600720c */ /* 0x000fe20003fc4070 */
[----:B------:R-:W-:-:S03]  /*15d0*/  IMAD.HI.U32 R2, R24, R9, RZ ;  /* 0x0000000918027227 */ /* 0x000fc600078e00ff */
[----:B------:R0:W-:Y:S01]  /*15e0*/  STL [R1+0x1d0], R14 ;  /* 0x0001d00e01007387 */ /* 0x0001e20000100800 */
[----:B------:R-:W-:Y:S02]  /*15f0*/  @!P3 IMAD.IADD R7, R7, 0x1, -R22 ;  /* 0x000000010707b824 */ /* 0x000fe400078e0a16 */
[----:B------:R-:W-:Y:S02]  /*1600*/  IMAD.MOV R2, RZ, RZ, -R2 ;  /* 0x000000ffff027224 */ /* 0x000fe400078e0a02 */
[----:B------:R-:W-:Y:S01]  /*1610*/  IMAD.MOV R4, RZ, RZ, -R4 ;  /* 0x000000ffff047224 */ /* 0x000fe200078e0a04 */
[----:B------:R-:W-:Y:S01]  /*1620*/  ISETP.GT.U32.AND P3, PT, R22, R7, PT ;  /* 0x000000071600720c */ /* 0x000fe20003f64070 */
[----:B------:R-:W-:Y:S01]  /*1630*/  IMAD.MOV.U32 R12, RZ, RZ, R5 ;  /* 0x000000ffff0c7224 */ /* 0x000fe200078e0005 */
[----:B------:R-:W-:Y:S01]  /*1640*/  IABS R5, R15 ;  /* 0x0000000f00057213 */ /* 0x000fe20000000000 */
[----:B------:R-:W-:Y:S01]  /*1650*/  @!P6 IMAD.IADD R18, R18, 0x1, -R22 ;  /* 0x000000011212e824 */ /* 0x000fe200078e0a16 */
[----:B0-----:R-:W-:Y:S01]  /*1660*/  IABS R14, R3 ;  /* 0x00000003000e7213 */ /* 0x001fe20000000000 */
[----:B------:R-:W-:-:S02]  /*1670*/  IMAD R9, R22, R2, R9 ;  /* 0x0000000216097224 */ /* 0x000fc400078e0209 */
[C---:B------:R-:W-:Y:S01]  /*1680*/  IMAD R13, R22.reuse, R4, R13 ;  /* 0x00000004160d7224 */ /* 0x040fe200078e020d */
[----:B------:R-:W-:Y:S01]  /*1690*/  ISETP.GT.U32.AND P6, PT, R22, R18, PT ;  /* 0x000000121600720c */ /* 0x000fe20003fc4070 */
[----:B------:R-:W-:Y:S01]  /*16a0*/  @!P5 IMAD.MOV R12, RZ, RZ, -R12 ;  /* 0x000000ffff0cd224 */ /* 0x000fe200078e0a0c */
[----:B------:R-:W-:Y:S01]  /*16b0*/  IABS R4, R16 ;  /* 0x0000001000047213 */ /* 0x000fe20000000000 */
[--C-:B------:R-:W-:Y:S01]  /*16c0*/  @!P2 IMAD.IADD R8, R8, 0x1, -R22.reuse ;  /* 0x000000010808a824 */ /* 0x100fe200078e0a16 */
[----:B------:R-:W-:Y:S01]  /*16d0*/  ISETP.GE.AND P5, PT, R6, RZ, PT ;  /* 0x000000ff0600720c */ /* 0x000fe20003fa6270 */
[----:B------:R-:W-:Y:S01]  /*16e0*/  @!P3 IMAD.IADD R7, R7, 0x1, -R22 ;  /* 0x000000010707b824 */ /* 0x000fe200078e0a16 */
[----:B------:R-:W-:Y:S01]  /*16f0*/  ISETP.GT.U32.AND P3, PT, R22, R9, PT ;  /* 0x000000091600720c */ /* 0x000fe20003f64070 */
[----:B------:R0:W-:Y:S01]  /*1700*/  STL [R1+0x1cc], R12 ;  /* 0x0001cc0c01007387 */ /* 0x0001e20000100800 */
[----:B------:R-:W-:Y:S01]  /*1710*/  IMAD.HI.U32 R6, R24, R4, RZ ;  /* 0x0000000418067227 */ /* 0x000fe200078e00ff */
[----:B------:R-:W-:-:S03]  /*1720*/  ISETP.GT.U32.AND P2, PT, R22, R8, PT ;  /* 0x000000081600720c */ /* 0x000fc60003f44070 */
[----:B------:R-:W-:Y:S02]  /*1730*/  IMAD.MOV R6, RZ, RZ, -R6 ;  /* 0x000000ffff067224 */ /* 0x000fe400078e0a06 */
[----:B------:R-:W-:Y:S01]  /*1740*/  @!P6 IMAD.IADD R18, R18, 0x1, -R22 ;  /* 0x000000011212e824 */ /* 0x000fe200078e0a16 */
[C---:B------:R-:W-:Y:S01]  /*1750*/  ISETP.GT.U32.AND P6, PT, R22.reuse, R13, PT ;  /* 0x0000000d1600720c */ /* 0x040fe20003fc4070 */
[----:B------:R-:W-:Y:S01]  /*1760*/  IMAD R4, R22, R6, R4 ;  /* 0x0000000616047224 */ /* 0x000fe200078e0204 */
[----:B0-----:R-:W-:Y:S01]  /*1770*/  IABS R12, R17 ;  /* 0x00000011000c7213 */ /* 0x001fe20000000000 */
[----:B------:R-:W-:-:S04]  /*1780*/  IMAD.HI.U32 R19, R24, R14, RZ ;  /* 0x0000000e18137227 */ /* 0x000fc800078e00ff */
[----:B------:R-:W-:-:S04]  /*1790*/  IMAD.HI.U32 R20, R24, R12, RZ ;  /* 0x0000000c18147227 */ /* 0x000fc800078e00ff */
[----:B------:R-:W-:Y:S02]  /*17a0*/  IMAD.MOV R20, RZ, RZ, -R20 ;  /* 0x000000ffff147224 */ /* 0x000fe400078e0a14 */
[----:B------:R-:W-:Y:S01]  /*17b0*/  @!P3 IMAD.IADD R9, R9, 0x1, -R22 ;  /* 0x000000010909b824 */ /* 0x000fe200078e0a16 */
[C---:B------:R-:W-:Y:S01]  /*17c0*/  ISETP.GT.U32.AND P3, PT, R22.reuse, R4, PT ;  /* 0x000000041600720c */ /* 0x040fe20003f64070 */
[----:B------:R-:W-:Y:S02]  /*17d0*/  IMAD R12, R22, R20, R12 ;  /* 0x00000014160c7224 */ /* 0x000fe400078e020c */
[--C-:B------:R-:W-:Y:S02]  /*17e0*/  @!P6 IMAD.IADD R13, R13, 0x1, -R22.reuse ;  /* 0x000000010d0de824 */ /* 0x100fe400078e0a16 */
[----:B------:R-:W-:Y:S01]  /*17f0*/  @!P2 IMAD.IADD R8, R8, 0x1, -R22 ;  /* 0x000000010808a824 */ /* 0x000fe200078e0a16 */
[----:B------:R-:W-:Y:S01]  /*1800*/  ISETP.GT.U32.AND P6, PT, R22, R12, PT ;  /* 0x0000000c1600720c */ /* 0x000fe20003fc4070 */
[----:B------:R-:W-:Y:S01]  /*1810*/  IMAD.HI.U32 R6, R24, R5, RZ ;  /* 0x0000000518067227 */ /* 0x000fe200078e00ff */
[----:B------:R-:W-:-:S02]  /*1820*/  ISETP.GE.AND P2, PT, R10, RZ, PT ;  /* 0x000000ff0a00720c */ /* 0x000fc40003f46270 */
[----:B------:R-:W-:Y:S01]  /*1830*/  LOP3.LUT R10, R0, 0xe2, RZ, 0xfc, !PT ;  /* 0x000000e2000a7812 */ /* 0x000fe200078efcff */
[----:B------:R-:W-:Y:S02]  /*1840*/  IMAD.MOV R19, RZ, RZ, -R19 ;  /* 0x000000ffff137224 */ /* 0x000fe400078e0a13 */
[----:B------:R-:W-:Y:S01]  /*1850*/  @!P3 IMAD.IADD R4, R4, 0x1, -R22 ;  /* 0x000000010404b824 */ /* 0x000fe200078e0a16 */
[C---:B------:R-:W-:Y:S01]  /*1860*/  ISETP.GT.U32.AND P3, PT, R22.reuse, R9, PT ;  /* 0x000000091600720c */ /* 0x040fe20003f64070 */
[----:B------:R-:W-:Y:S01]  /*1870*/  IMAD.MOV R20, RZ, RZ, -R6 ;  /* 0x000000ffff147224 */ /* 0x000fe200078e0a06 */
[----:B------:R-:W-:Y:S01]  /*1880*/  IABS R2, R10 ;  /* 0x0000000a00027213 */ /* 0x000fe20000000000 */
[----:B------:R-:W-:Y:S02]  /*1890*/  IMAD R6, R22, R19, R14 ;  /* 0x0000001316067224 */ /* 0x000fe400078e020e */
[----:B------:R-:W-:Y:S01]  /*18a0*/  IMAD.MOV.U32 R21, RZ, RZ, R8 ;  /* 0x000000ffff157224 */ /* 0x000fe200078e0008 */
[----:B------:R-:W-:Y:S01]  /*18b0*/  LOP3.LUT R8, R0, 0xde, RZ, 0xfc, !PT ;  /* 0x000000de00087812 */ /* 0x000fe200078efcff */
[----:B------:R-:W-:Y:S01]  /*18c0*/  @!P6 IMAD.IADD R12, R12, 0x1, -R22 ;  /* 0x000000010c0ce824 */ /* 0x000fe200078e0a16 */
[----:B------:R-:W-:Y:S01]  /*18d0*/  ISETP.GT.U32.AND P6, PT, R22, R4, PT ;  /* 0x000000041600720c */ /* 0x000fe20003fc4070 */
[----:B------:R-:W-:-:S04]  /*18e0*/  IMAD.HI.U32 R11, R24, R2, RZ ;  /* 0x00000002180b7227 */ /* 0x000fc800078e00ff */
[----:B------:R-:W-:Y:S01]  /*18f0*/  IMAD.MOV.U32 R19, RZ, RZ, R7 ;  /* 0x000000ffff137224 */ /* 0x000fe200078e0007 */
[----:B------:R-:W-:Y:S01]  /*1900*/  IABS R7, R8 ;  /* 0x0000000800077213 */ /* 0x000fe20000000000 */
[----:B------:R-:W-:Y:S01]  /*1910*/  @!P1 IMAD.MOV R18, RZ, RZ, -R18 ;  /* 0x000000ffff129224 */ /* 0x000fe200078e0a12 */
[C---:B------:R-:W-:Y:S01]  /*1920*/  ISETP.GT.U32.AND P1, PT, R22.reuse, R6, PT ;  /* 0x000000061600720c */ /* 0x040fe20003f24070 */
[C---:B------:R-:W-:Y:S02]  /*1930*/  IMAD R5, R22.reuse, R20, R5 ;  /* 0x0000001416057224 */ /* 0x040fe400078e0205 */
[----:B------:R-:W-:Y:S01]  /*1940*/  @!P0 IMAD.MOV R21, RZ, RZ, -R21 ;  /* 0x000000ffff158224 */ /* 0x000fe200078e0a15 */
[----:B------:R-:W-:Y:S01]  /*1950*/  ISETP.GT.U32.AND P0, PT, R22, R13, PT ;  /* 0x0000000d1600720c */ /* 0x000fe20003f04070 */
[----:B------:R-:W-:Y:S01]  /*1960*/  IMAD.MOV R14, RZ, RZ, -R11 ;  /* 0x000000ffff0e7224 */ /* 0x000fe200078e0a0b */
[----:B------:R-:W-:Y:S01]  /*1970*/  LOP3.LUT R11, R0, 0xe0, RZ, 0xfc, !PT ;  /* 0x000000e0000b7812 */ /* 0x000fe200078efcff */
[----:B------:R-:W-:Y:S01]  /*1980*/  @!P4 IMAD.MOV R19, RZ, RZ, -R19 ;  /* 0x000000ffff13c224 */ /* 0x000fe200078e0a13 */
[C---:B------:R-:W-:Y:S01]  /*1990*/  ISETP.GT.U32.AND P4, PT, R22.reuse, R12, PT ;  /* 0x0000000c1600720c */ /* 0x040fe20003f84070 */
[----:B------:R-:W-:Y:S01]  /*19a0*/  @!P3 IMAD.IADD R9, R9, 0x1, -R22 ;  /* 0x000000010909b824 */ /* 0x000fe200078e0a16 */
[C---:B------:R-:W-:Y:S01]  /*19b0*/  ISETP.GT.U32.AND P3, PT, R22.reuse, R5, PT ;  /* 0x000000051600720c */ /* 0x040fe20003f64070 */
[----:B------:R-:W-:Y:S01]  /*19c0*/  IMAD R2, R22, R14, R2 ;  /* 0x0000000e16027224 */ /* 0x000fe200078e0202 */
[----:B------:R-:W-:Y:S01]  /*19d0*/  IABS R14, R11 ;  /* 0x0000000b000e7213 */ /* 0x000fe20000000000 */
[--C-:B------:R-:W-:Y:S01]  /*19e0*/  @!P6 IMAD.IADD R4, R4, 0x1, -R22.reuse ;  /* 0x000000010404e824 */ /* 0x100fe200078e0a16 */
[----:B------:R-:W-:Y:S01]  /*19f0*/  STL [R1+0x1c8], R21 ;  /* 0x0001c81501007387 */ /* 0x000fe20000100800 */
[--C-:B------:R-:W-:Y:S01]  /*1a00*/  @!P1 IMAD.IADD R6, R6, 0x1, -R22.reuse ;  /* 0x0000000106069824 */ /* 0x100fe200078e0a16 */
[----:B------:R-:W-:Y:S01]  /*1a10*/  ISETP.GT.U32.AND P6, PT, R22, R2, PT ;  /* 0x000000021600720c */ /* 0x000fe20003fc4070 */
[----:B------:R-:W-:Y:S01]  /*1a20*/  IMAD.MOV.U32 R20, RZ, RZ, R9 ;  /* 0x000000ffff147224 */ /* 0x000fe200078e0009 */
[----:B------:R0:W-:Y:S01]  /*1a30*/  STL [R1+0x1c4], R19 ;  /* 0x0001c41301007387 */ /* 0x0001e20000100800 */
[--C-:B------:R-:W-:Y:S01]  /*1a40*/  @!P0 IMAD.IADD R13, R13, 0x1, -R22.reuse ;  /* 0x000000010d0d8824 */ /* 0x100fe200078e0a16 */
[----:B------:R-:W-:Y:S01]  /*1a50*/  ISETP.GE.AND P0, PT, R16, RZ, PT ;  /* 0x000000ff1000720c */ /* 0x000fe20003f06270 */
[----:B------:R-:W-:Y:S01]  /*1a60*/  @!P4 IMAD.IADD R12, R12, 0x1, -R22 ;  /* 0x000000010c0cc824 */ /* 0x000fe200078e0a16 */
[----:B------:R1:W-:Y:S01]  /*1a70*/  STL [R1+0x1c0], R18 ;  /* 0x0001c01201007387 */ /* 0x0003e20000100800 */
[----:B------:R-:W-:Y:S01]  /*1a80*/  @!P5 IMAD.MOV R20, RZ, RZ, -R20 ;  /* 0x000000ffff14d224 */ /* 0x000fe200078e0a14 */
[----:B------:R-:W-:Y:S01]  /*1a90*/  ISETP.GE.AND P4, PT, R17, RZ, PT ;  /* 0x000000ff1100720c */ /* 0x000fe20003f86270 */
[----:B------:R-:W-:Y:S01]  /*1aa0*/  @!P3 IMAD.IADD R5, R5, 0x1, -R22 ;  /* 0x000000010505b824 */ /* 0x000fe200078e0a16 */
[----:B------:R-:W-:Y:S01]  /*1ab0*/  ISETP.GT.U32.AND P5, PT, R22, R6, PT ;  /* 0x000000061600720c */ /* 0x000fe20003fa4070 */
[----:B------:R-:W-:Y:S01]  /*1ac0*/  IMAD.HI.U32 R16, R24, R7, RZ ;  /* 0x0000000718107227 */ /* 0x000fe200078e00ff */
[----:B------:R-:W-:Y:S01]  /*1ad0*/  ISETP.GE.AND P1, PT, R3, RZ, PT ;  /* 0x000000ff0300720c */ /* 0x000fe20003f26270 */
[----:B------:R-:W-:Y:S01]  /*1ae0*/  STL [R1+0x1bc], R20 ;  /* 0x0001bc1401007387 */ /* 0x000fe20000100800 */
[----:B------:R-:W-:Y:S01]  /*1af0*/  LOP3.LUT R9, R0, 0xdc, RZ, 0xfc, !PT ;  /* 0x000000dc00097812 */ /* 0x000fe200078efcff */
[----:B0-----:R-:W-:Y:S01]  /*1b00*/  IMAD.MOV.U32 R19, RZ, RZ, R13 ;  /* 0x000000ffff137224 */ /* 0x001fe200078e000d */
[----:B------:R-:W-:Y:S01]  /*1b10*/  ISETP.GE.AND P3, PT, R15, RZ, PT ;  /* 0x000000ff0f00720c */ /* 0x000fe20003f66270 */
[----:B-1----:R-:W-:-:S04]  /*1b20*/  IMAD.HI.U32 R18, R24, R14, RZ ;  /* 0x0000000e18127227 */ /* 0x002fc800078e00ff */
[----:B------:R-:W-:Y:S02]  /*1b30*/  IMAD.MOV R18, RZ, RZ, -R18 ;  /* 0x000000ffff127224 */ /* 0x000fe400078e0a12 */
[----:B------:R-:W-:Y:S01]  /*1b40*/  @!P2 IMAD.MOV R19, RZ, RZ, -R19 ;  /* 0x000000ffff13a224 */ /* 0x000fe200078e0a13 */
[C---:B------:R-:W-:Y:S01]  /*1b50*/  ISETP.GT.U32.AND P2, PT, R22.reuse, R5, PT ;  /* 0x000000051600720c */ /* 0x040fe20003f44070 */
[----:B------:R-:W-:Y:S02]  /*1b60*/  IMAD.MOV R16, RZ, RZ, -R16 ;  /* 0x000000ffff107224 */ /* 0x000fe400078e0a10 */
[----:B------:R-:W-:Y:S01]  /*1b70*/  IMAD R3, R22, R18, R14 ;  /* 0x0000001216037224 */ /* 0x000fe200078e020e */
[----:B------:R-:W-:Y:S01]  /*1b80*/  STL [R1+0x1b8], R19 ;  /* 0x0001b81301007387 */ /* 0x000fe20000100800 */
[----:B------:R-:W-:Y:S02]  /*1b90*/  @!P6 IMAD.IADD R2, R2, 0x1, -R22 ;  /* 0x000000010202e824 */ /* 0x000fe400078e0a16 */
[----:B------:R-:W-:Y:S01]  /*1ba0*/  IMAD.MOV.U32 R13, RZ, RZ, R4 ;  /* 0x000000ffff0d7224 */ /* 0x000fe200078e0004 */
[----:B------:R-:W-:Y:S01]  /*1bb0*/  LOP3.LUT R4, R0, 0xda, RZ, 0xfc, !PT ;  /* 0x000000da00047812 */ /* 0x000fe200078efcff */
[C---:B------:R-:W-:Y:S01]  /*1bc0*/  IMAD R7, R22.reuse, R16, R7 ;  /* 0x0000001016077224 */ /* 0x040fe200078e0207 */
[C---:B------:R-:W-:Y:S01]  /*1bd0*/  ISETP.GT.U32.AND P6, PT, R22.reuse, R2, PT ;  /* 0x000000021600720c */ /* 0x040fe20003fc4070 */
[----:B------:R-:W-:Y:S01]  /*1be0*/  @!P0 IMAD.MOV R13, RZ, RZ, -R13 ;  /* 0x000000ffff0d8224 */ /* 0x000fe200078e0a0d */
[----:B------:R-:W-:Y:S01]  /*1bf0*/  ISETP.GT.U32.AND P0, PT, R22, R3, PT ;  /* 0x000000031600720c */ /* 0x000fe20003f04070 */
[----:B------:R-:W-:Y:S01]  /*1c00*/  @!P4 IMAD.MOV R12, RZ, RZ, -R12 ;  /* 0x000000ffff0cc224 */ /* 0x000fe200078e0a0c */
[----:B------:R-:W-:Y:S01]  /*1c10*/  ISETP.GE.AND P4, PT, R10, RZ, PT ;  /* 0x000000ff0a00720c */ /* 0x000fe20003f86270 */
[--C-:B------:R-:W-:Y:S01]  /*1c20*/  @!P5 IMAD.IADD R6, R6, 0x1, -R22.reuse ;  /* 0x000000010606d824 */ /* 0x100fe200078e0a16 */
[----:B------:R-:W-:Y:S01]  /*1c30*/  ISETP.GT.U32.AND P5, PT, R22, R7, PT ;  /* 0x000000071600720c */ /* 0x000fe20003fa4070 */
[----:B------:R-:W-:Y:S01]  /*1c40*/  @!P2 IMAD.IADD R5, R5, 0x1, -R22 ;  /* 0x000000010505a824 */ /* 0x000fe200078e0a16 */
[----:B------:R-:W-:Y:S01]  /*1c50*/  IABS R10, R9 ;  /* 0x00000009000a7213 */ /* 0x000fe20000000000 */
[----:B------:R-:W-:Y:S01]  /*1c60*/  IMAD.MOV.U32 R14, RZ, RZ, R6 ;  /* 0x000000ffff0e7224 */ /* 0x000fe200078e0006 */
[----:B------:R-:W-:Y:S01]  /*1c70*/  ISETP.GE.AND P2, PT, R11, RZ, PT ;  /* 0x000000ff0b00720c */ /* 0x000fe20003f46270 */
[----:B------:R0:W-:Y:S02]  /*1c80*/  STL [R1+0x1b4], R13 ;  /* 0x0001b40d01007387 */ /* 0x0001e40000100800 */
[----:B------:R-:W-:-:S02]  /*1c90*/  IMAD.HI.U32 R11, R24, R10, RZ ;  /* 0x0000000a180b7227 */ /* 0x000fc400078e00ff */
[----:B------:R1:W-:Y:S02]  /*1ca0*/  STL [R1+0x1b0], R12 ;  /* 0x0001b00c01007387 */ /* 0x0003e40000100800 */
[--C-:B------:R-:W-:Y:S01]  /*1cb0*/  @!P6 IMAD.IADD R2, R2, 0x1, -R22.reuse ;  /* 0x000000010202e824 */ /* 0x100fe200078e0a16 */
[----:B------:R-:W-:Y:S01]  /*1cc0*/  ISETP.GE.AND P6, PT, R8, RZ, PT ;  /* 0x000000ff0800720c */ /* 0x000fe20003fc6270 */
[--C-:B------:R-:W-:Y:S01]  /*1cd0*/  @!P0 IMAD.IADD R3, R3, 0x1, -R22.reuse ;  /* 0x0000000103038824 */ /* 0x100fe200078e0a16 */
[----:B------:R-:W-:Y:S01]  /*1ce0*/  ISETP.GE.AND P0, PT, R9, RZ, PT ;  /* 0x000000ff0900720c */ /* 0x000fe20003f06270 */
[----:B------:R-:W-:Y:S01]  /*1cf0*/  IMAD.MOV R11, RZ, RZ, -R11 ;  /* 0x000000ffff0b7224 */ /* 0x000fe200078e0a0b */
[----:B0-----:R-:W-:Y:S01]  /*1d00*/  IABS R13, R4 ;  /* 0x00000004000d7213 */ /* 0x001fe20000000000 */
[----:B------:R-:W-:Y:S02]  /*1d10*/  @!P5 IMAD.IADD R7, R7, 0x1, -R22 ;  /* 0x000000010707d824 */ /* 0x000fe400078e0a16 */
[----:B-1----:R-:W-:-:S02]  /*1d20*/  IMAD.MOV.U32 R12, RZ, RZ, R5 ;  /* 0x000000ffff0c7224 */ /* 0x002fc400078e0005 */
[----:B------:R-:W-:Y:S01]  /*1d30*/  @!P1 IMAD.MOV R14, RZ, RZ, -R14 ;  /* 0x000000ffff0e9224 */ /* 0x000fe200078e0a0e */
[C---:B------:R-:W-:Y:S01]  /*1d40*/  ISETP.GT.U32.AND P1, PT, R22.reuse, R3, PT ;  /* 0x000000031600720c */ /* 0x040fe20003f24070 */
[C---:B------:R-:W-:Y:S01]  /*1d50*/  IMAD R10, R22.reuse, R11, R10 ;  /* 0x0000000b160a7224 */ /* 0x040fe200078e020a */
[----:B------:R-:W-:Y:S01]  /*1d60*/  ISETP.GT.U32.AND P5, PT, R22, R7, PT ;  /* 0x000000071600720c */ /* 0x000fe20003fa4070 */
[----:B------:R-:W-:Y:S01]  /*1d70*/  IMAD.MOV.U32 R5, RZ, RZ, R2 ;  /* 0x000000ffff057224 */ /* 0x000fe200078e0002 */
[----:B------:R-:W-:Y:S01]  /*1d80*/  LOP3.LUT R11, R0, 0xd8, RZ, 0xfc, !PT ;  /* 0x000000d8000b7812 */ /* 0x000fe200078efcff */
[----:B------:R-:W-:Y:S01]  /*1d90*/  IMAD.HI.U32 R8, R24, R13, RZ ;  /* 0x0000000d18087227 */ /* 0x000fe200078e00ff */
[----:B------:R-:W-:Y:S01]  /*1da0*/  STL [R1+0x1ac], R14 ;  /* 0x0001ac0e01007387 */ /* 0x000fe20000100800 */
[----:B------:R-:W-:Y:S02]  /*1db0*/  LOP3.LUT R2, R0, 0xd6, RZ, 0xfc, !PT ;  /* 0x000000d600027812 */ /* 0x000fe400078efcff */
[----:B------:R-:W-:Y:S01]  /*1dc0*/  @!P4 IMAD.MOV R5, RZ, RZ, -R5 ;  /* 0x000000ffff05c224 */ /* 0x000fe200078e0a05 */
[----:B------:R-:W-:Y:S01]  /*1dd0*/  ISETP.GT.U32.AND P4, PT, R22, R10, PT ;  /* 0x0000000a1600720c */ /* 0x000fe20003f84070 */
[----:B------:R-:W-:-:S02]  /*1de0*/  IMAD.MOV R8, RZ, RZ, -R8 ;  /* 0x000000ffff087224 */ /* 0x000fc400078e0a08 */
[----:B------:R-:W-:Y:S01]  /*1df0*/  @!P1 IMAD.IADD R3, R3, 0x1, -R22 ;  /* 0x0000000103039824 */ /* 0x000fe200078e0a16 */
[----:B------:R-:W-:Y:S01]  /*1e00*/  ISETP.GE.AND P1, PT, R11, RZ, PT ;  /* 0x000000ff0b00720c */ /* 0x000fe20003f26270 */
[----:B------:R-:W-:Y:S01]  /*1e10*/  IMAD R13, R22, R8, R13 ;  /* 0x00000008160d7224 */ /* 0x000fe200078e020d */
[----:B------:R-:W-:Y:S01]  /*1e20*/  IABS R11, R11 ;  /* 0x0000000b000b7213 */ /* 0x000fe20000000000 */
[----:B------:R-:W-:Y:S01]  /*1e30*/  @!P3 IMAD.MOV R12, RZ, RZ, -R12 ;  /* 0x000000ffff0cb224 */ /* 0x000fe200078e0a0c */
[----:B------:R-:W-:Y:S01]  /*1e40*/  ISETP.GE.AND P3, PT, R4, RZ, PT ;  /* 0x000000ff0400720c */ /* 0x000fe20003f66270 */
[--C-:B------:R-:W-:Y:S01]  /*1e50*/  @!P5 IMAD.IADD R7, R7, 0x1, -R22.reuse ;  /* 0x000000010707d824 */ /* 0x100fe200078e0a16 */
[----:B------:R-:W-:Y:S01]  /*1e60*/  ISETP.GT.U32.AND P5, PT, R22, R13, PT ;  /* 0x0000000d1600720c */ /* 0x000fe20003fa4070 */
[----:B------:R-:W-:Y:S01]  /*1e70*/  IMAD.MOV.U32 R6, RZ, RZ, R3 ;  /* 0x000000ffff067224 */ /* 0x000fe200078e0003 */
[----:B------:R0:W-:Y:S01]  /*1e80*/  STL [R1+0x1a8], R12 ;  /* 0x0001a80c01007387 */ /* 0x0001e20000100800 */
[----:B------:R-:W-:Y:S01]  /*1e90*/  @!P4 IMAD.IADD R10, R10, 0x1, -R22 ;  /* 0x000000010a0ac824 */ /* 0x000fe200078e0a16 */
[----:B------:R-:W-:Y:S01]  /*1ea0*/  IABS R4, R2 ;  /* 0x0000000200047213 */ /* 0x000fe20000000000 */
[----:B------:R-:W-:Y:S01]  /*1eb0*/  @!P2 IMAD.MOV R6, RZ, RZ, -R6 ;  /* 0x000000ffff06a224 */ /* 0x000fe200078e0a06 */
[----:B------:R1:W-:Y:S01]  /*1ec0*/  STL [R1+0x1a4], R5 ;  /* 0x0001a40501007387 */ /* 0x0003e20000100800 */
[----:B------:R-:W-:Y:S01]  /*1ed0*/  ISETP.GE.AND P2, PT, R2, RZ, PT ;  /* 0x000000ff0200720c */ /* 0x000fe20003f46270 */
[----:B------:R-:W-:Y:S01]  /*1ee0*/  @!P6 IMAD.MOV R7, RZ, RZ, -R7 ;  /* 0x000000ffff07e224 */ /* 0x000fe200078e0a07 */
[----:B------:R-:W-:Y:S01]  /*1ef0*/  ISETP.GT.U32.AND P4, PT, R22, R10, PT ;  /* 0x0000000a1600720c */ /* 0x000fe20003f84070 */
[----:B------:R2:W-:Y:S01]  /*1f00*/  STL [R1+0x1a0], R6 ;  /* 0x0001a00601007387 */ /* 0x0005e20000100800 */
[----:B------:R-:W-:Y:S01]  /*1f10*/  IMAD.HI.U32 R3, R24, R4, RZ ;  /* 0x0000000418037227 */ /* 0x000fe200078e00ff */
[----:B0-----:R-:W-:-:S02]  /*1f20*/  LOP3.LUT R12, R0, 0xd0, RZ, 0xfc, !PT ;  /* 0x000000d0000c7812 */ /* 0x001fc400078efcff */
[----:B------:R0:W-:Y:S01]  /*1f30*/  STL [R1+0x19c], R7 ;  /* 0x00019c0701007387 */ /* 0x0001e20000100800 */
[----:B------:R-:W-:Y:S01]  /*1f40*/  @!P5 IMAD.IADD R13, R13, 0x1, -R22 ;  /* 0x000000010d0dd824 */ /* 0x000fe200078e0a16 */
[----:B-1----:R-:W-:Y:S01]  /*1f50*/  LOP3.LUT R5, R0, 0xd4, RZ, 0xfc, !PT ;  /* 0x000000d400057812 */ /* 0x002fe200078efcff */
[----:B------:R-:W-:Y:S01]  /*1f60*/  IMAD.MOV R3, RZ, RZ, -R3 ;  /* 0x000000ffff037224 */ /* 0x000fe200078e0a03 */
[----:B------:R-:W-:Y:S02]  /*1f70*/  IABS R14, R12 ;  /* 0x0000000c000e7213 */ /* 0x000fe40000000000 */
[----:B------:R-:W-:Y:S01]  /*1f80*/  IABS R9, R5 ;  /* 0x0000000500097213 */ /* 0x000fe20000000000 */
[----:B--2---:R-:W-:Y:S01]  /*1f90*/  IMAD.HI.U32 R6, R24, R11, RZ ;  /* 0x0000000b18067227 */ /* 0x004fe200078e00ff */
[----:B------:R-:W-:Y:S02]  /*1fa0*/  ISETP.GE.AND P6, PT, R5, RZ, PT ;  /* 0x000000ff0500720c */ /* 0x000fe40003fc6270 */
[----:B------:R-:W-:Y:S01]  /*1fb0*/  ISETP.GT.U32.AND P5, PT, R22, R13, PT ;  /* 0x0000000d1600720c */ /* 0x000fe20003fa4070 */
[----:B------:R-:W-:Y:S01]  /*1fc0*/  IMAD.HI.U32 R2, R24, R9, RZ ;  /* 0x0000000918027227 */ /* 0x000fe200078e00ff */
[----:B0-----:R-:W-:-:S03]  /*1fd0*/  LOP3.LUT R7, R0, 0xce, RZ, 0xfc, !PT ;  /* 0x000000ce00077812 */ /* 0x001fc600078efcff */
[----:B------:R-:W-:Y:S01]  /*1fe0*/  IMAD.MOV R6, RZ, RZ, -R6 ;  /* 0x000000ffff067224 */ /* 0x000fe200078e0a06 */
[----:B------:R-:W-:Y:S01]  /*1ff0*/  IABS R8, R7 ;  /* 0x0000000700087213 */ /* 0x000fe20000000000 */
[----:B------:R-:W-:Y:S01]  /*2000*/  IMAD.MOV R5, RZ, RZ, -R2 ;  /* 0x000000ffff057224 */ /* 0x000fe200078e0a02 */
[----:B------:R-:W-:Y:S01]  /*2010*/  LOP3.LUT R2, R0, 0xd2, RZ, 0xfc, !PT ;  /* 0x000000d200027812 */ /* 0x000fe200078efcff */
[----:B------:R-:W-:Y:S02]  /*2020*/  IMAD R11, R22, R6, R11 ;  /* 0x00000006160b7224 */ /* 0x000fe400078e020b */
[----:B------:R-:W-:Y:S02]  /*2030*/  @!P4 IMAD.IADD R10, R10, 0x1, -R22 ;  /* 0x000000010a0ac824 */ /* 0x000fe400078e0a16 */
[C---:B------:R-:W-:Y:S01]  /*2040*/  IMAD R9, R22.reuse, R5, R9 ;  /* 0x0000000516097224 */ /* 0x040fe200078e0209 */
[C---:B------:R-:W-:Y:S01]  /*2050*/  ISETP.GT.U32.AND P4, PT, R22.reuse, R11, PT ;  /* 0x0000000b1600720c */ /* 0x040fe20003f84070 */
[----:B------:R-:W-:Y:S01]  /*2060*/  IMAD.MOV.U32 R15, RZ, RZ, R10 ;  /* 0x000000ffff0f7224 */ /* 0x000fe200078e000a */
[----:B------:R-:W-:Y:S01]  /*2070*/  IABS R5, R2 ;  /* 0x0000000200057213 */ /* 0x000fe20000000000 */
[----:B------:R-:W-:Y:S01]  /*2080*/  IMAD R4, R22, R3, R4 ;  /* 0x0000000316047224 */ /* 0x000fe200078e0204 */
[----:B------:R-:W-:Y:S01]  /*2090*/  LOP3.LUT R3, R0, 0xcc, RZ, 0xfc, !PT ;  /* 0x000000cc00037812 */ /* 0x000fe200078efcff */
[----:B------:R-:W-:Y:S01]  /*20a0*/  @!P0 IMAD.MOV R15, RZ, RZ, -R15 ;  /* 0x000000ffff0f8224 */ /* 0x000fe200078e0a0f */
[C---:B------:R-:W-:Y:S01]  /*20b0*/  ISETP.GT.U32.AND P0, PT, R22.reuse, R9, PT ;  /* 0x000000091600720c */ /* 0x040fe20003f04070 */
[--C-:B------:R-:W-:Y:S01]  /*20c0*/  @!P5 IMAD.IADD R13, R13, 0x1, -R22.reuse ;  /* 0x000000010d0dd824 */ /* 0x100fe200078e0a16 */
[----:B------:R-:W-:Y:S01]  /*20d0*/  ISETP.GT.U32.AND P5, PT, R22, R4, PT ;  /* 0x000000041600720c */ /* 0x000fe20003fa4070 */
[----:B------:R-:W-:Y:S01]  /*20e0*/  IMAD.HI.U32 R10, R24, R5, RZ ;  /* 0x00000005180a7227 */ /* 0x000fe200078e00ff */
[----:B------:R-:W-:Y:S01]  /*20f0*/  IABS R6, R3 ;  /* 0x0000000300067213 */ /* 0x000fe20000000000 */
[----:B------:R-:W-:Y:S02]  /*2100*/  STL [R1+0x198], R15 ;  /* 0x0001980f01007387 */ /* 0x000fe40000100800 */
[----:B------:R-:W-:-:S02]  /*2110*/  @!P4 IMAD.IADD R11, R11, 0x1, -R22 ;  /* 0x000000010b0bc824 */ /* 0x000fc400078e0a16 */
[----:B------:R-:W-:Y:S02]  /*2120*/  IMAD.MOV R10, RZ, RZ, -R10 ;  /* 0x000000ffff0a7224 */ /* 0x000fe400078e0a0a */
[----:B------:R-:W-:Y:S01]  /*2130*/  @!P3 IMAD.MOV R13, RZ, RZ, -R13 ;  /* 0x000000ffff0db224 */ /* 0x000fe200078e0a0d */
[----:B------:R-:W-:Y:S01]  /*2140*/  ISETP.GT.U32.AND P4, PT, R22, R11, PT ;  /* 0x0000000b1600720c */ /* 0x000fe20003f84070 */
[--C-:B------:R-:W-:Y:S01]  /*2150*/  @!P0 IMAD.IADD R9, R9, 0x1, -R22.reuse ;  /* 0x0000000109098824 */ /* 0x100fe200078e0a16 */
[----:B------:R-:W-:Y:S01]  /*2160*/  ISETP.GE.AND P3, PT, R2, RZ, PT ;  /* 0x000000ff0200720c */ /* 0x000fe20003f66270 */
[----:B------:R-:W-:Y:S01]  /*2170*/  @!P5 IMAD.IADD R4, R4, 0x1, -R22 ;  /* 0x000000010404d824 */ /* 0x000fe200078e0a16 */
[----:B------:R0:W-:Y:S01]  /*2180*/  STL [R1+0x194], R13 ;  /* 0x0001940d01007387 */ /* 0x0001e20000100800 */
[C---:B------:R-:W-:Y:S01]  /*2190*/  IMAD R2, R22.reuse, R10, R5 ;  /* 0x0000000a16027224 */ /* 0x040fe200078e0205 */
[----:B------:R-:W-:Y:S01]  /*21a0*/  ISETP.GT.U32.AND P0, PT, R22, R9, PT ;  /* 0x000000091600720c */ /* 0x000fe20003f04070 */
[----:B------:R-:W-:Y:S01]  /*21b0*/  IMAD.HI.U32 R5, R24, R8, RZ ;  /* 0x0000000818057227 */ /* 0x000fe200078e00ff */
[----:B------:R-:W-:-:S03]  /*21c0*/  ISETP.GT.U32.AND P5, PT, R22, R4, PT ;  /* 0x000000041600720c */ /* 0x000fc60003fa4070 */
[----:B------:R-:W-:-:S04]  /*21d0*/  IMAD.HI.U32 R10, R24, R6, RZ ;  /* 0x00000006180a7227 */ /* 0x000fc800078e00ff */
[----:B0-----:R-:W-:-:S04]  /*21e0*/  IMAD.HI.U32 R13, R24, R14, RZ ;  /* 0x0000000e180d7227 */ /* 0x001fc800078e00ff */
[----:B------:R-:W-:Y:S01]  /*21f0*/  @!P4 IMAD.IADD R11, R11, 0x1, -R22 ;  /* 0x000000010b0bc824 */ /* 0x000fe200078e0a16 */
[C---:B------:R-:W-:Y:S01]  /*2200*/  ISETP.GT.U32.AND P4, PT, R22.reuse, R2, PT ;  /* 0x000000021600720c */ /* 0x040fe20003f84070 */
[----:B------:R-:W-:Y:S02]  /*2210*/  IMAD.MOV R5, RZ, RZ, -R5 ;  /* 0x000000ffff057224 */ /* 0x000fe400078e0a05 */
[----:B------:R-:W-:Y:S02]  /*2220*/  IMAD.MOV R13, RZ, RZ, -R13 ;  /* 0x000000ffff0d7224 */ /* 0x000fe400078e0a0d */
[----:B------:R-:W-:Y:S02]  /*2230*/  IMAD.MOV R10, RZ, RZ, -R10 ;  /* 0x000000ffff0a7224 */ /* 0x000fe400078e0a0a */
[----:B------:R-:W-:Y:S01]  /*2240*/  IMAD R8, R22, R5, R8 ;  /* 0x0000000516087224 */ /* 0x000fe200078e0208 */
[----:B------:R-:W-:Y:S01]  /*2250*/  LOP3.LUT R5, R0, 0xca, RZ, 0xfc, !PT ;  /* 0x000000ca00057812 */ /* 0x000fe200078efcff */
[----:B------:R-:W-:-:S02]  /*2260*/  @!P0 IMAD.IADD R9, R9, 0x1, -R22 ;  /* 0x0000000109098824 */ /* 0x000fc400078e0a16 */
[----:B------:R-:W-:Y:S01]  /*2270*/  IMAD.MOV.U32 R15, RZ, RZ, R11 ;  /* 0x000000ffff0f7224 */ /* 0x000fe200078e000b */
[C---:B------:R-:W-:Y:S01]  /*2280*/  ISETP.GT.U32.AND P0, PT, R22.reuse, R8, PT ;  /* 0x000000081600720c */ /* 0x040fe20003f04070 */
[C---:B------:R-:W-:Y:S02]  /*2290*/  IMAD R14, R22.reuse, R13, R14 ;  /* 0x0000000d160e7224 */ /* 0x040fe400078e020e */
[----:B------:R-:W-:Y:S01]  /*22a0*/  IMAD R6, R22, R10, R6 ;  /* 0x0000000a16067224 */ /* 0x000fe200078e0206 */
[----:B------:R-:W-:Y:S01]  /*22b0*/  IABS R10, R5 ;  /* 0x00000005000a7213 */ /* 0x000fe20000000000 */
[----:B------:R-:W-:Y:S02]  /*22c0*/  IMAD.MOV.U32 R11, RZ, RZ, R9 ;  /* 0x000000ffff0b7224 */ /* 0x000fe400078e0009 */
[----:B------:R-:W-:Y:S01]  /*22d0*/  @!P5 IMAD.IADD R4, R4, 0x1, -R22 ;  /* 0x000000010404d824 */ /* 0x000fe200078e0a16 */
[----:B------:R-:W-:Y:S01]  /*22e0*/  ISETP.GE.AND P5, PT, R12, RZ, PT ;  /* 0x000000ff0c00720c */ /* 0x000fe20003fa6270 */
[----:B------:R-:W-:Y:S01]  /*22f0*/  @!P1 IMAD.MOV R15, RZ, RZ, -R15 ;  /* 0x000000ffff0f9224 */ /* 0x000fe200078e0a0f */
[C---:B------:R-:W-:Y:S01]  /*2300*/  ISETP.GT.U32.AND P1, PT, R22.reuse, R14, PT ;  /* 0x0000000e1600720c */ /* 0x040fe20003f24070 */
[----:B------:R-:W-:Y:S01]  /*2310*/  @!P6 IMAD.MOV R11, RZ, RZ, -R11 ;  /* 0x000000ffff0be224 */ /* 0x000fe200078e0a0b */
[----:B------:R-:W-:Y:S01]  /*2320*/  ISETP.GT.U32.AND P6, PT, R22, R6, PT ;  /* 0x000000061600720c */ /* 0x000fe20003fc4070 */
[----:B------:R-:W-:Y:S01]  /*2330*/  IMAD.MOV.U32 R12, RZ, RZ, R4 ;  /* 0x000000ffff0c7224 */ /* 0x000fe200078e0004 */
[----:B------:R-:W-:Y:S01]  /*2340*/  STL [R1+0x190], R15 ;  /* 0x0001900f01007387 */ /* 0x000fe20000100800 */
[----:B------:R-:W-:-:S02]  /*2350*/  @!P4 IMAD.IADD R2, R2, 0x1, -R22 ;  /* 0x000000010202c824 */ /* 0x000fc400078e0a16 */
[----:B------:R-:W-:Y:S02]  /*2360*/  IMAD.MOV.U32 R4, RZ, RZ, R10 ;  /* 0x000000ffff047224 */ /* 0x000fe400078e000a */
[----:B------:R-:W-:Y:S01]  /*2370*/  @!P2 IMAD.MOV R12, RZ, RZ, -R12 ;  /* 0x000000ffff0ca224 */ /* 0x000fe200078e0a0c */
[----:B------:R-:W-:Y:S01]  /*2380*/  ISETP.GE.AND P2, PT, R7, RZ, PT ;  /* 0x000000ff0700720c */ /* 0x000fe20003f46270 */
[----:B------:R-:W-:Y:S01]  /*2390*/  IMAD.HI.U32 R9, R24, R4, RZ ;  /* 0x0000000418097227 */ /* 0x000fe200078e00ff */
[----:B------:R-:W-:Y:S02]  /*23a0*/  ISETP.GT.U32.AND P4, PT, R22, R2, PT ;  /* 0x000000021600720c */ /* 0x000fe40003f84070 */
[----:B------:R-:W-:Y:S01]  /*23b0*/  LOP3.LUT R7, R0, 0xc8, RZ, 0xfc, !PT ;  /* 0x000000c800077812 */ /* 0x000fe200078efcff */
[--C-:B------:R-:W-:Y:S01]  /*23c0*/  @!P0 IMAD.IADD R8, R8, 0x1, -R22.reuse ;  /* 0x0000000108088824 */ /* 0x100fe200078e0a16 */
[----:B------:R0:W-:Y:S01]  /*23d0*/  STL [R1+0x18c], R12 ;  /* 0x00018c0c01007387 */ /* 0x0001e20000100800 */
[----:B------:R-:W-:Y:S01]  /*23e0*/  IMAD.MOV R9, RZ, RZ, -R9 ;  /* 0x000000ffff097224 */ /* 0x000fe200078e0a09 */
[----:B------:R-:W-:Y:S01]  /*23f0*/  IABS R13, R7 ;  /* 0x00000007000d7213 */ /* 0x000fe20000000000 */
[--C-:B------:R-:W-:Y:S01]  /*2400*/  @!P1 IMAD.IADD R14, R14, 0x1, -R22.reuse ;  /* 0x000000010e0e9824 */ /* 0x100fe200078e0a16 */
[----:B------:R-:W-:Y:S01]  /*2410*/  ISETP.GE.AND P1, PT, R5, RZ, PT ;  /* 0x000000ff0500720c */ /* 0x000fe20003f26270 */
[----:B------:R-:W-:Y:S01]  /*2420*/  @!P6 IMAD.IADD R6, R6, 0x1, -R22 ;  /* 0x000000010606e824 */ /* 0x000fe200078e0a16 */
[C---:B------:R-:W-:Y:S01]  /*2430*/  ISETP.GT.U32.AND P6, PT, R22.reuse, R8, PT ;  /* 0x000000081600720c */ /* 0x040fe20003fc4070 */
[C---:B------:R-:W-:Y:S01]  /*2440*/  IMAD R4, R22.reuse, R9, R4 ;  /* 0x0000000916047224 */ /* 0x040fe200078e0204 */
[----:B------:R-:W-:Y:S01]  /*2450*/  ISETP.GT.U32.AND P0, PT, R22, R14, PT ;  /* 0x0000000e1600720c */ /* 0x000fe20003f04070 */
[----:B------:R-:W-:Y:S01]  /*2460*/  IMAD.HI.U32 R9, R24, R13, RZ ;  /* 0x0000000d18097227 */ /* 0x000fe200078e00ff */
[----:B------:R-:W-:Y:S01]  /*2470*/  LOP3.LUT R5, R0, 0xc6, RZ, 0xfc, !PT ;  /* 0x000000c600057812 */ /* 0x000fe200078efcff */
[----:B------:R1:W-:Y:S02]  /*2480*/  STL [R1+0x188], R11 ;  /* 0x0001880b01007387 */ /* 0x0003e40000100800 */
[----:B------:R-:W-:Y:S01]  /*2490*/  @!P4 IMAD.IADD R2, R2, 0x1, -R22 ;  /* 0x000000010202c824 */ /* 0x000fe200078e0a16 */
[----:B------:R-:W-:Y:S01]  /*24a0*/  ISETP.GE.AND P4, PT, R3, RZ, PT ;  /* 0x000000ff0300720c */ /* 0x000fe20003f86270 */
[----:B------:R-:W-:Y:S01]  /*24b0*/  IMAD.MOV R9, RZ, RZ, -R9 ;  /* 0x000000ffff097224 */ /* 0x000fe200078e0a09 */
[----:B------:R-:W-:Y:S01]  /*24c0*/  LOP3.LUT R3, R0, 0xc4, RZ, 0xfc, !PT ;  /* 0x000000c400037812 */ /* 0x000fe200078efcff */
[----:B------:R-:W-:Y:S01]  /*24d0*/  IMAD.MOV.U32 R10, RZ, RZ, R2 ;  /* 0x000000ffff0a7224 */ /* 0x000fe200078e0002 */
[----:B0-----:R-:W-:Y:S01]  /*24e0*/  IABS R12, R5 ;  /* 0x00000005000c7213 */ /* 0x001fe20000000000 */
[----:B------:R-:W-:Y:S01]  /*24f0*/  IMAD R13, R22, R9, R13 ;  /* 0x00000009160d7224 */ /* 0x000fe200078e020d */
[----:B------:R-:W-:Y:S01]  /*2500*/  LOP3.LUT R2, R0, 0xc2, RZ, 0xfc, !PT ;  /* 0x000000c200027812 */ /* 0x000fe200078efcff */
[----:B------:R-:W-:Y:S01]  /*2510*/  @!P3 IMAD.MOV R10, RZ, RZ, -R10 ;  /* 0x000000ffff0ab224 */ /* 0x000fe200078e0a0a */
[----:B------:R-:W-:Y:S01]  /*2520*/  ISETP.GT.U32.AND P3, PT, R22, R6, PT ;  /* 0x000000061600720c */ /* 0x000fe20003f64070 */
[--C-:B------:R-:W-:Y:S01]  /*2530*/  @!P6 IMAD.IADD R8, R8, 0x1, -R22.reuse ;  /* 0x000000010808e824 */ /* 0x100fe200078e0a16 */
[----:B------:R-:W-:Y:S01]  /*2540*/  ISETP.GT.U32.AND P6, PT, R22, R13, PT ;  /* 0x0000000d1600720c */ /* 0x000fe20003fc4070 */
[----:B------:R-:W-:Y:S01]  /*2550*/  @!P0 IMAD.IADD R14, R14, 0x1, -R22 ;  /* 0x000000010e0e8824 */ /* 0x000fe200078e0a16 */
[----:B------:R-:W-:Y:S01]  /*2560*/  ISETP.GT.U32.AND P0, PT, R22, R4, PT ;  /* 0x000000041600720c */ /* 0x000fe20003f04070 */
[----:B------:R-:W-:Y:S01]  /*2570*/  IMAD.HI.U32 R9, R24, R12, RZ ;  /* 0x0000000c18097227 */ /* 0x000fe200078e00ff */
[----:B-1----:R-:W-:Y:S01]  /*2580*/  IABS R11, R3 ;  /* 0x00000003000b7213 */ /* 0x002fe20000000000 */
[----:B------:R0:W-:Y:S02]  /*2590*/  STL [R1+0x184], R10 ;  /* 0x0001840a01007387 */ /* 0x0001e40000100800 */
[----:B------:R-:W-:-:S02]  /*25a0*/  IMAD.MOV R9, RZ, RZ, -R9 ;  /* 0x000000ffff097224 */ /* 0x000fc400078e0a09 */
[----:B------:R-:W-:Y:S02]  /*25b0*/  IMAD.MOV.U32 R15, RZ, RZ, R14 ;  /* 0x000000ffff0f7224 */ /* 0x000fe400078e000e */
[--C-:B------:R-:W-:Y:S01]  /*25c0*/  @!P3 IMAD.IADD R6, R6, 0x1, -R22.reuse ;  /* 0x000000010606b824 */ /* 0x100fe200078e0a16 */
[----:B------:R-:W-:Y:S01]  /*25d0*/  ISETP.GE.AND P3, PT, R7, RZ, PT ;  /* 0x000000ff0700720c */ /* 0x000fe20003f66270 */
[----:B------:R-:W-:Y:S01]  /*25e0*/  @!P6 IMAD.IADD R13, R13, 0x1, -R22 ;  /* 0x000000010d0de824 */ /* 0x000fe200078e0a16 */
[----:B0-----:R-:W-:Y:S01]  /*25f0*/  IABS R10, R2 ;  /* 0x00000002000a7213 */ /* 0x001fe20000000000 */
[----:B------:R-:W-:-:S03]  /*2600*/  IMAD.HI.U32 R7, R24, R11, RZ ;  /* 0x0000000b18077227 */ /* 0x000fc600078e00ff */
[----:B------:R-:W-:Y:S01]  /*2610*/  ISETP.GT.U32.AND P6, PT, R22, R13, PT ;  /* 0x0000000d1600720c */ /* 0x000fe20003fc4070 */
[----:B------:R-:W-:Y:S01]  /*2620*/  @!P0 IMAD.IADD R4, R4, 0x1, -R22 ;  /* 0x0000000104048824 */ /* 0x000fe200078e0a16 */
[----:B------:R-:W-:Y:S01]  /*2630*/  ISETP.GE.AND P0, PT, R5, RZ, PT ;  /* 0x000000ff0500720c */ /* 0x000fe20003f06270 */
[----:B------:R-:W-:-:S04]  /*2640*/  IMAD.HI.U32 R5, R24, R10, RZ ;  /* 0x0000000a18057227 */ /* 0x000fc800078e00ff */
[----:B------:R-:W-:Y:S02]  /*2650*/  IMAD.MOV R7, RZ, RZ, -R7 ;  /* 0x000000ffff077224 */ /* 0x000fe400078e0a07 */
[----:B------:R-:W-:Y:S01]  /*2660*/  IMAD R12, R22, R9, R12 ;  /* 0x00000009160c7224 */ /* 0x000fe200078e020c */
[----:B------:R-:W-:Y:S01]  /*2670*/  LOP3.LUT R9, R0, 0xc0, RZ, 0xfc, !PT ;  /* 0x000000c000097812 */ /* 0x000fe200078efcff */
[----:B------:R-:W-:Y:S02]  /*2680*/  IMAD.MOV R5, RZ, RZ, -R5 ;  /* 0x000000ffff057224 */ /* 0x000fe400078e0a05 */
[C---:B------:R-:W-:Y:S02]  /*2690*/  IMAD R11, R22.reuse, R7, R11 ;  /* 0x00000007160b7224 */ /* 0x040fe400078e020b */
[----:B------:R-:W-:Y:S01]  /*26a0*/  @!P2 IMAD.MOV R8, RZ, RZ, -R8 ;  /* 0x000000ffff08a224 */ /* 0x000fe200078e0a08 */
[C---:B------:R-:W-:Y:S01]  /*26b0*/  ISETP.GT.U32.AND P2, PT, R22.reuse, R12, PT ;  /* 0x0000000c1600720c */ /* 0x040fe20003f44070 */
[----:B------:R-:W-:Y:S01]  /*26c0*/  @!P5 IMAD.MOV R15, RZ, RZ, -R15 ;  /* 0x000000ffff0fd224 */ /* 0x000fe200078e0a0f */
[C---:B------:R-:W-:Y:S01]  /*26d0*/  ISETP.GT.U32.AND P5, PT, R22.reuse, R4, PT ;  /* 0x000000041600720c */ /* 0x040fe20003fa4070 */
[C---:B------:R-:W-:Y:S01]  /*26e0*/  IMAD R10, R22.reuse, R5, R10 ;  /* 0x00000005160a7224 */ /* 0x040fe200078e020a */
[----:B------:R-:W-:Y:S01]  /*26f0*/  IABS R5, R9 ;  /* 0x0000000900057213 */ /* 0x000fe20000000000 */
[----:B------:R-:W-:Y:S01]  /*2700*/  @!P4 IMAD.MOV R6, RZ, RZ, -R6 ;  /* 0x000000ffff06c224 */ /* 0x000fe200078e0a06 */
[C---:B------:R-:W-:Y:S01]  /*2710*/  ISETP.GT.U32.AND P4, PT, R22.reuse, R11, PT ;  /* 0x0000000b1600720c */ /* 0x040fe20003f84070 */
[----:B------:R-:W-:Y:S01]  /*2720*/  @!P6 IMAD.IADD R13, R13, 0x1, -R22 ;  /* 0x000000010d0de824 */ /* 0x000fe200078e0a16 */
[----:B------:R-:W-:Y:S01]  /*2730*/  ISETP.GT.U32.AND P6, PT, R22, R10, PT ;  /* 0x0000000a1600720c */ /* 0x000fe20003fc4070 */
[----:B------:R-:W-:Y:S02]  /*2740*/  STL [R1+0x180], R15 ;  /* 0x0001800f01007387 */ /* 0x000fe40000100800 */
[----:B------:R-:W-:-:S02]  /*2750*/  @!P3 IMAD.MOV R13, RZ, RZ, -R13 ;  /* 0x000000ffff0db224 */ /* 0x000fc400078e0a0d */
[----:B------:R-:W-:Y:S01]  /*2760*/  STL [R1+0x17c], R8 ;  /* 0x00017c0801007387 */ /* 0x000fe20000100800 */
[--C-:B------:R-:W-:Y:S01]  /*2770*/  @!P2 IMAD.IADD R12, R12, 0x1, -R22.reuse ;  /* 0x000000010c0ca824 */ /* 0x100fe200078e0a16 */
[----:B------:R-:W-:Y:S01]  /*2780*/  ISETP.GE.AND P2, PT, R2, RZ, PT ;  /* 0x000000ff0200720c */ /* 0x000fe20003f46270 */
[--C-:B------:R-:W-:Y:S01]  /*2790*/  @!P5 IMAD.IADD R4, R4, 0x1, -R22.reuse ;  /* 0x000000010404d824 */ /* 0x100fe200078e0a16 */
[----:B------:R0:W-:Y:S01]  /*27a0*/  STL [R1+0x178], R6 ;  /* 0x0001780601007387 */ /* 0x0001e20000100800 */
[----:B------:R-:W-:Y:S01]  /*27b0*/  ISETP.GE.AND P5, PT, R3, RZ, PT ;  /* 0x000000ff0300720c */ /* 0x000fe20003fa6270 */
[----:B------:R-:W-:Y:S01]  /*27c0*/  @!P4 IMAD.IADD R11, R11, 0x1, -R22 ;  /* 0x000000010b0bc824 */ /* 0x000fe200078e0a16 */
[----:B------:R-:W-:Y:S01]  /*27d0*/  ISETP.GT.U32.AND P4, PT, R22, R12, PT ;  /* 0x0000000c1600720c */ /* 0x000fe20003f84070 */
[----:B------:R-:W-:Y:S01]  /*27e0*/  IMAD.HI.U32 R3, R24, R5, RZ ;  /* 0x0000000518037227 */ /* 0x000fe200078e00ff */
[----:B------:R-:W-:-:S03]  /*27f0*/  LOP3.LUT R2, R0, 0xbc, RZ, 0xfc, !PT ;  /* 0x000000bc00027812 */ /* 0x000fc600078efcff */
[----:B------:R-:W-:Y:S01]  /*2800*/  @!P6 IMAD.IADD R10, R10, 0x1, -R22 ;  /* 0x000000010a0ae824 */ /* 0x000fe200078e0a16 */
[----:B------:R-:W-:Y:S01]  /*2810*/  ISETP.GT.U32.AND P6, PT, R22, R11, PT ;  /* 0x0000000b1600720c */ /* 0x000fe20003fc4070 */
[----:B------:R-:W-:Y:S01]  /*2820*/  IMAD.MOV.U32 R7, RZ, RZ, R4 ;  /* 0x000000ffff077224 */ /* 0x000fe200078e0004 */
[----:B0-----:R-:W-:Y:S01]  /*2830*/  LOP3.LUT R6, R0, 0xbe, RZ, 0xfc, !PT ;  /* 0x000000be00067812 */ /* 0x001fe200078efcff */
[----:B------:R-:W-:Y:S01]  /*2840*/  IMAD.MOV R3, RZ, RZ, -R3 ;  /* 0x000000ffff037224 */ /* 0x000fe200078e0a03 */
[----:B------:R-:W-:Y:S01]  /*2850*/  IABS R14, R2 ;  /* 0x00000002000e7213 */ /* 0x000fe20000000000 */
[----:B------:R-:W-:Y:S01]  /*2860*/  @!P1 IMAD.MOV R7, RZ, RZ, -R7 ;  /* 0x000000ffff079224 */ /* 0x000fe200078e0a07 */
[----:B------:R-:W-:Y:S01]  /*2870*/  IABS R8, R6 ;  /* 0x0000000600087213 */ /* 0x000fe20000000000 */
[C---:B------:R-:W-:Y:S01]  /*2880*/  IMAD R5, R22.reuse, R3, R5 ;  /* 0x0000000316057224 */ /* 0x040fe200078e0205 */
[----:B------:R-:W-:Y:S01]  /*2890*/  ISETP.GT.U32.AND P1, PT, R22, R10, PT ;  /* 0x0000000a1600720c */ /* 0x000fe20003f24070 */
[----:B------:R-:W-:Y:S01]  /*28a0*/  @!P4 IMAD.IADD R12, R12, 0x1, -R22 ;  /* 0x000000010c0cc824 */ /* 0x000fe200078e0a16 */
[----:B------:R-:W-:Y:S01]  /*28b0*/  LOP3.LUT R3, R0, 0xba, RZ, 0xfc, !PT ;  /* 0x000000ba00037812 */ /* 0x000fe200078efcff */
[----:B------:R-:W-:Y:S01]  /*28c0*/  IMAD.HI.U32 R4, R24, R8, RZ ;  /* 0x0000000818047227 */ /* 0x000fe200078e00ff */
[----:B------:R-:W-:Y:S01]  /*28d0*/  ISETP.GT.U32.AND P4, PT, R22, R5, PT ;  /* 0x000000051600720c */ /* 0x000fe20003f84070 */
[----:B------:R0:W-:Y:S02]  /*28e0*/  STL [R1+0x174], R7 ;  /* 0x0001740701007387 */ /* 0x0001e40000100800 */
[----:B------:R-:W-:-:S02]  /*28f0*/  IMAD.MOV R4, RZ, RZ, -R4 ;  /* 0x000000ffff047224 */ /* 0x000fc400078e0a04 */
[----:B------:R-:W-:Y:S01]  /*2900*/  @!P6 IMAD.IADD R11, R11, 0x1, -R22 ;  /* 0x000000010b0be824 */ /* 0x000fe200078e0a16 */
[----:B------:R1:W-:Y:S01]  /*2910*/  STL [R1+0x170], R13 ;  /* 0x0001700d01007387 */ /* 0x0003e20000100800 */
[----:B------:R-:W-:Y:S01]  /*2920*/  IMAD R8, R22, R4, R8 ;  /* 0x0000000416087224 */ /* 0x000fe200078e0208 */
[----:B------:R-:W-:Y:S01]  /*2930*/  LOP3.LUT R4, R0, 0xb8, RZ, 0xfc, !PT ;  /* 0x000000b800047812 */ /* 0x000fe200078efcff */
[----:B------:R-:W-:Y:S01]  /*2940*/  IMAD.HI.U32 R15, R24, R14, RZ ;  /* 0x0000000e180f7227 */ /* 0x000fe200078e00ff */
[----:B0-----:R-:W-:Y:S02]  /*2950*/  IABS R7, R3 ;  /* 0x0000000300077213 */ /* 0x001fe40000000000 */
[----:B------:R-:W-:Y:S01]  /*2960*/  ISETP.GT.U32.AND P6, PT, R22, R8, PT ;  /* 0x000000081600720c */ /* 0x000fe20003fc4070 */
[--C-:B------:R-:W-:Y:S01]  /*2970*/  @!P4 IMAD.IADD R5, R5, 0x1, -R22.reuse ;  /* 0x000000010505c824 */ /* 0x100fe200078e0a16 */
[----:B------:R-:W-:Y:S01]  /*2980*/  ISETP.GE.AND P4, PT, R6, RZ, PT ;  /* 0x000000ff0600720c */ /* 0x000fe20003f86270 */
[----:B------:R-:W-:Y:S01]  /*2990*/  @!P1 IMAD.IADD R10, R10, 0x1, -R22 ;  /* 0x000000010a0a9824 */ /* 0x000fe200078e0a16 */
[----:B------:R-:W-:Y:S01]  /*29a0*/  ISETP.GE.AND P1, PT, R9, RZ, PT ;  /* 0x000000ff0900720c */ /* 0x000fe20003f26270 */
[----:B------:R-:W-:Y:S01]  /*29b0*/  IMAD.MOV R15, RZ, RZ, -R15 ;  /* 0x000000ffff0f7224 */ /* 0x000fe200078e0a0f */
[----:B------:R-:W-:Y:S01]  /*29c0*/  IABS R16, R4 ;  /* 0x0000000400107213 */ /* 0x000fe20000000000 */
[----:B------:R-:W-:-:S04]  /*29d0*/  IMAD.HI.U32 R9, R24, R7, RZ ;  /* 0x0000000718097227 */ /* 0x000fc800078e00ff */
[----:B------:R-:W-:Y:S02]  /*29e0*/  IMAD.MOV.U32 R17, RZ, RZ, R12 ;  /* 0x000000ffff117224 */ /* 0x000fe400078e000c */
[----:B------:R-:W-:Y:S01]  /*29f0*/  @!P6 IMAD.IADD R8, R8, 0x1, -R22 ;  /* 0x000000010808e824 */ /* 0x000fe200078e0a16 */
[C---:B------:R-:W-:Y:S01]  /*2a00*/  ISETP.GT.U32.AND P6, PT, R22.reuse, R5, PT ;  /* 0x000000051600720c */ /* 0x040fe20003fc4070 */
[----:B------:R-:W-:Y:S02]  /*2a10*/  IMAD.MOV.U32 R12, RZ, RZ, R11 ;  /* 0x000000ffff0c7224 */ /* 0x000fe400078e000b */
[----:B------:R-:W-:Y:S02]  /*2a20*/  IMAD R6, R22, R15, R14 ;  /* 0x0000000f16067224 */ /* 0x000fe400078e020e */
[----:B------:R-:W-:Y:S02]  /*2a30*/  IMAD.MOV R9, RZ, RZ, -R9 ;  /* 0x000000ffff097224 */ /* 0x000fe400078e0a09 */
[----:B------:R-:W-:Y:S01]  /*2a40*/  @!P5 IMAD.MOV R12, RZ, RZ, -R12 ;  /* 0x000000ffff0cd224 */ /* 0x000fe200078e0a0c */
[----:B------:R-:W-:Y:S01]  /*2a50*/  ISETP.GE.AND P5, PT, R2, RZ, PT ;  /* 0x000000ff0200720c */ /* 0x000fe20003fa6270 */
[C---:B------:R-:W-:Y:S01]  /*2a60*/  IMAD R2, R22.reuse, R9, R7 ;  /* 0x0000000916027224 */ /* 0x040fe200078e0207 */
[C---:B------:R-:W-:Y:S01]  /*2a70*/  ISETP.GT.U32.AND P3, PT, R22.reuse, R6, PT ;  /* 0x000000061600720c */ /* 0x040fe20003f64070 */
[----:B------:R-:W-:Y:S01]  /*2a80*/  @!P0 IMAD.MOV R17, RZ, RZ, -R17 ;  /* 0x000000ffff118224 */ /* 0x000fe200078e0a11 */
[C---:B------:R-:W-:Y:S01]  /*2a90*/  ISETP.GT.U32.AND P0, PT, R22.reuse, R8, PT ;  /* 0x000000081600720c */ /* 0x040fe20003f04070 */
[----:B------:R-:W-:Y:S01]  /*2aa0*/  @!P6 IMAD.IADD R5, R5, 0x1, -R22 ;  /* 0x000000010505e824 */ /* 0x000fe200078e0a16 */
[----:B------:R-:W-:Y:S01]  /*2ab0*/  ISETP.GT.U32.AND P6, PT, R22, R2, PT ;  /* 0x000000021600720c */ /* 0x000fe20003fc4070 */
[----:B------:R-:W-:Y:S01]  /*2ac0*/  IMAD.MOV.U32 R11, RZ, RZ, R10 ;  /* 0x000000ffff0b7224 */ /* 0x000fe200078e000a */
[----:B------:R-:W-:Y:S01]  /*2ad0*/  LOP3.LUT R7, R0, 0xb2, RZ, 0xfc, !PT ;  /* 0x000000b200077812 */ /* 0x000fe200078efcff */
[----:B------:R-:W-:Y:S01]  /*2ae0*/  IMAD.HI.U32 R10, R24, R16, RZ ;  /* 0x00000010180a7227 */ /* 0x000fe200078e00ff */
[----:B------:R-:W-:Y:S02]  /*2af0*/  STL [R1+0x16c], R17 ;  /* 0x00016c1101007387 */ /* 0x000fe40000100800 */
[----:B------:R-:W-:Y:S01]  /*2b00*/  IABS R14, R7 ;  /* 0x00000007000e7213 */ /* 0x000fe20000000000 */
[----:B------:R-:W-:Y:S01]  /*2b10*/  IMAD.MOV R10, RZ, RZ, -R10 ;  /* 0x000000ffff0a7224 */ /* 0x000fe200078e0a0a */
[----:B------:R-:W-:Y:S01]  /*2b20*/  STL [R1+0x168], R12 ;  /* 0x0001680c01007387 */ /* 0x000fe20000100800 */
[----:B------:R-:W-:-:S02]  /*2b30*/  @!P3 IMAD.IADD R6, R6, 0x1, -R22 ;  /* 0x000000010606b824 */ /* 0x000fc400078e0a16 */
[----:B------:R-:W-:Y:S01]  /*2b40*/  @!P2 IMAD.MOV R11, RZ, RZ, -R11 ;  /* 0x000000ffff0ba224 */ /* 0x000fe200078e0a0b */
[----:B------:R-:W-:Y:S01]  /*2b50*/  ISETP.GE.AND P2, PT, R3, RZ, PT ;  /* 0x000000ff0300720c */ /* 0x000fe20003f46270 */
[----:B------:R-:W-:Y:S01]  /*2b60*/  @!P0 IMAD.IADD R8, R8, 0x1, -R22 ;  /* 0x0000000108088824 */ /* 0x000fe200078e0a16 */
[----:B------:R-:W-:Y:S01]  /*2b70*/  LOP3.LUT R3, R0, 0xb6, RZ, 0xfc, !PT ;  /* 0x000000b600037812 */ /* 0x000fe200078efcff */
[----:B------:R-:W-:Y:S01]  /*2b80*/  IMAD R16, R22, R10, R16 ;  /* 0x0000000a16107224 */ /* 0x000fe200078e0210 */
[----:B------:R-:W-:Y:S01]  /*2b90*/  ISETP.GE.AND P0, PT, R4, RZ, PT ;  /* 0x000000ff0400720c */ /* 0x000fe20003f06270 */
[----:B------:R-:W-:Y:S01]  /*2ba0*/  @!P6 IMAD.IADD R2, R2, 0x1, -R22 ;  /* 0x000000010202e824 */ /* 0x000fe200078e0a16 */
[C---:B------:R-:W-:Y:S01]  /*2bb0*/  ISETP.GT.U32.AND P6, PT, R22.reuse, R6, PT ;  /* 0x000000061600720c */ /* 0x040fe20003fc4070 */
[----:B------:R-:W-:Y:S01]  /*2bc0*/  @!P4 IMAD.MOV R8, RZ, RZ, -R8 ;  /* 0x000000ffff08c224 */ /* 0x000fe200078e0a08 */
[----:B------:R-:W-:Y:S01]  /*2bd0*/  IABS R15, R3 ;  /* 0x00000003000f7213 */ /* 0x000fe20000000000 */
[----:B------:R-:W-:Y:S01]  /*2be0*/  IMAD.MOV.U32 R9, RZ, RZ, R5 ;  /* 0x000000ffff097224 */ /* 0x000fe200078e0005 */
[----:B------:R-:W-:Y:S01]  /*2bf0*/  ISETP.GT.U32.AND P4, PT, R22, R16, PT ;  /* 0x000000101600720c */ /* 0x000fe20003f84070 */
[----:B------:R0:W-:Y:S01]  /*2c00*/  STL [R1+0x164], R11 ;  /* 0x0001640b01007387 */ /* 0x0001e20000100800 */
[----:B------:R-:W-:Y:S01]  /*2c10*/  LOP3.LUT R4, R0, 0xb4, RZ, 0xfc, !PT ;  /* 0x000000b400047812 */ /* 0x000fe200078efcff */
[----:B------:R-:W-:Y:S01]  /*2c20*/  IMAD.HI.U32 R5, R24, R15, RZ ;  /* 0x0000000f18057227 */ /* 0x000fe200078e00ff */
[----:B------:R-:W-:-:S02]  /*2c30*/  ISETP.GE.AND P3, PT, R3, RZ, PT ;  /* 0x000000ff0300720c */ /* 0x000fc40003f66270 */
[----:B------:R-:W-:Y:S01]  /*2c40*/  LOP3.LUT R3, R0, 0xb0, RZ, 0xfc, !PT ;  /* 0x000000b000037812 */ /* 0x000fe200078efcff */
[----:B------:R-:W-:Y:S01]  /*2c50*/  @!P1 IMAD.MOV R9, RZ, RZ, -R9 ;  /* 0x000000ffff099224 */ /* 0x000fe200078e0a09 */
[----:B------:R-:W-:Y:S01]  /*2c60*/  ISETP.GT.U32.AND P1, PT, R22, R2, PT ;  /* 0x000000021600720c */ /* 0x000fe20003f24070 */
[----:B------:R-:W-:Y:S01]  /*2c70*/  IMAD.MOV R5, RZ, RZ, -R5 ;  /* 0x000000ffff057224 */ /* 0x000fe200078e0a05 */
[----:B-1----:R-:W-:Y:S01]  /*2c80*/  IABS R13, R3 ;  /* 0x00000003000d7213 */ /* 0x002fe20000000000 */
[--C-:B------:R-:W-:Y:S01]  /*2c90*/  @!P6 IMAD.IADD R6, R6, 0x1, -R22.reuse ;  /* 0x000000010606e824 */ /* 0x100fe200078e0a16 */
[----:B0-----:R-:W-:Y:S01]  /*2ca0*/  IABS R11, R4 ;  /* 0x00000004000b7213 */ /* 0x001fe20000000000 */
[----:B------:R-:W-:Y:S01]  /*2cb0*/  IMAD R15, R22, R5, R15 ;  /* 0x00000005160f7224 */ /* 0x000fe200078e020f */
[----:B------:R0:W-:Y:S01]  /*2cc0*/  STL [R1+0x160], R9 ;  /* 0x0001600901007387 */ /* 0x0001e20000100800 */
[----:B------:R-:W-:Y:S01]  /*2cd0*/  @!P4 IMAD.IADD R16, R16, 0x1, -R22 ;  /* 0x000000011010c824 */ /* 0x000fe200078e0a16 */
[----:B------:R-:W-:Y:S01]  /*2ce0*/  ISETP.GE.AND P4, PT, R7, RZ, PT ;  /* 0x000000ff0700720c */ /* 0x000fe20003f86270 */
[----:B------:R-:W-:Y:S01]  /*2cf0*/  IMAD.HI.U32 R5, R24, R14, RZ ;  /* 0x0000000e18057227 */ /* 0x000fe200078e00ff */
[----:B------:R1:W-:Y:S01]  /*2d00*/  STL [R1+0x154], R8 ;  /* 0x0001540801007387 */ /* 0x0003e20000100800 */
[----:B------:R-:W-:-:S02]  /*2d10*/  ISETP.GT.U32.AND P6, PT, R22, R15, PT ;  /* 0x0000000f1600720c */ /* 0x000fc40003fc4070 */
[----:B------:R-:W-:Y:S01]  /*2d20*/  IMAD.MOV R5, RZ, RZ, -R5 ;  /* 0x000000ffff057224 */ /* 0x000fe200078e0a05 */
[----:B------:R-:W-:Y:S01]  /*2d30*/  LOP3.LUT R7, R0, 0xae, RZ, 0xfc, !PT ;  /* 0x000000ae00077812 */ /* 0x000fe200078efcff */
[----:B------:R-:W-:Y:S01]  /*2d40*/  @!P1 IMAD.IADD R2, R2, 0x1, -R22 ;  /* 0x0000000102029824 */ /* 0x000fe200078e0a16 */
[----:B------:R-:W-:Y:S01]  /*2d50*/  ISETP.GE.AND P1, PT, R4, RZ, PT ;  /* 0x000000ff0400720c */ /* 0x000fe20003f26270 */
[----:B0-----:R-:W-:Y:S01]  /*2d60*/  IMAD.MOV.U32 R9, RZ, RZ, R6 ;  /* 0x000000ffff097224 */ /* 0x001fe200078e0006 */
[----:B------:R-:W-:Y:S01]  /*2d70*/  LOP3.LUT R10, R0, 0xa8, RZ, 0xfc, !PT ;  /* 0x000000a8000a7812 */ /* 0x000fe200078efcff */
[----:B------:R-:W-:Y:S02]  /*2d80*/  IMAD R14, R22, R5, R14 ;  /* 0x00000005160e7224 */ /* 0x000fe400078e020e */
[----:B-1----:R-:W-:-:S04]  /*2d90*/  IMAD.HI.U32 R8, R24, R11, RZ ;  /* 0x0000000b18087227 */ /* 0x002fc800078e00ff */
[----:B------:R-:W-:Y:S01]  /*2da0*/  @!P5 IMAD.MOV R9, RZ, RZ, -R9 ;  /* 0x000000ffff09d224 */ /* 0x000fe200078e0a09 */
[C---:B------:R-:W-:Y:S01]  /*2db0*/  ISETP.GT.U32.AND P5, PT, R22.reuse, R16, PT ;  /* 0x000000101600720c */ /* 0x040fe20003fa4070 */
[----:B------:R-:W-:Y:S02]  /*2dc0*/  IMAD.MOV R8, RZ, RZ, -R8 ;  /* 0x000000ffff087224 */ /* 0x000fe400078e0a08 */
[----:B------:R-:W-:Y:S01]  /*2dd0*/  IMAD.MOV.U32 R5, RZ, RZ, R2 ;  /* 0x000000ffff057224 */ /* 0x000fe200078e0002 */
[----:B------:R0:W-:Y:S01]  /*2de0*/  STL [R1+0x150], R9 ;  /* 0x0001500901007387 */ /* 0x0001e20000100800 */
[----:B------:R-:W-:Y:S01]  /*2df0*/  IMAD R11, R22, R8, R11 ;  /* 0x00000008160b7224 */ /* 0x000fe200078e020b */
[C---:B------:R-:W-:Y:S01]  /*2e00*/  LOP3.LUT R2, R0.reuse, 0xac, RZ, 0xfc, !PT ;  /* 0x000000ac00027812 */ /* 0x040fe200078efcff */
[----:B------:R-:W-:Y:S01]  /*2e10*/  @!P2 IMAD.MOV R5, RZ, RZ, -R5 ;  /* 0x000000ffff05a224 */ /* 0x000fe200078e0a05 */
[----:B------:R-:W-:Y:S01]  /*2e20*/  LOP3.LUT R8, R0, 0xaa, RZ, 0xfc, !PT ;  /* 0x000000aa00087812 */ /* 0x000fe200078efcff */
[--C-:B------:R-:W-:Y:S01]  /*2e30*/  @!P6 IMAD.IADD R15, R15, 0x1, -R22.reuse ;  /* 0x000000010f0fe824 */ /* 0x100fe200078e0a16 */
[----:B------:R-:W-:Y:S01]  /*2e40*/  ISETP.GT.U32.AND P2, PT, R22, R11, PT ;  /* 0x0000000b1600720c */ /* 0x000fe20003f44070 */
[----:B------:R-:W-:Y:S01]  /*2e50*/  IMAD.HI.U32 R4, R24, R13, RZ ;  /* 0x0000000d18047227 */ /* 0x000fe200078e00ff */
[----:B------:R-:W-:Y:S01]  /*2e60*/  IABS R6, R2 ;  /* 0x0000000200067213 */ /* 0x000fe20000000000 */
[----:B------:R1:W-:Y:S01]  /*2e70*/  STL [R1+0x14c], R5 ;  /* 0x00014c0501007387 */ /* 0x0003e20000100800 */
[----:B------:R-:W-:Y:S01]  /*2e80*/  ISETP.GT.U32.AND P6, PT, R22, R15, PT ;  /* 0x0000000f1600720c */ /* 0x000fe20003fc4070 */
[----:B------:R-:W-:Y:S01]  /*2e90*/  @!P5 IMAD.IADD R16, R16, 0x1, -R22 ;  /* 0x000000011010d824 */ /* 0x000fe200078e0a16 */
[----:B------:R-:W-:Y:S01]  /*2ea0*/  ISETP.GT.U32.AND P5, PT, R22, R14, PT ;  /* 0x0000000e1600720c */ /* 0x000fe20003fa4070 */
[----:B------:R-:W-:Y:S01]  /*2eb0*/  IMAD.MOV R4, RZ, RZ, -R4 ;  /* 0x000000ffff047224 */ /* 0x000fe200078e0a04 */
[----:B0-----:R-:W-:Y:S01]  /*2ec0*/  IABS R9, R7 ;  /* 0x0000000700097213 */ /* 0x001fe20000000000 */
[----:B------:R-:W-:Y:S01]  /*2ed0*/  IMAD.MOV.U32 R18, RZ, RZ, R16 ;  /* 0x000000ffff127224 */ /* 0x000fe200078e0010 */
[----:B------:R-:W-:Y:S01]  /*2ee0*/  LOP3.LUT R16, R0, 0xa2, RZ, 0xfc, !PT ;  /* 0x000000a200107812 */ /* 0x000fe200078efcff */
[----:B------:R-:W-:Y:S01]  /*2ef0*/  IMAD R13, R22, R4, R13 ;  /* 0x00000004160d7224 */ /* 0x000fe200078e020d */
[----:B------:R-:W-:Y:S01]  /*2f00*/  IABS R4, R10 ;  /* 0x0000000a00047213 */ /* 0x000fe20000000000 */
[----:B------:R-:W-:Y:S01]  /*2f10*/  @!P2 IMAD.IADD R11, R11, 0x1, -R22 ;  /* 0x000000010b0ba824 */ /* 0x000fe200078e0a16 */
[----:B------:R-:W-:Y:S01]  /*2f20*/  ISETP.GE.AND P2, PT, R3, RZ, PT ;  /* 0x000000ff0300720c */ /* 0x000fe20003f46270 */
[----:B------:R-:W-:Y:S01]  /*2f30*/  IMAD.HI.U32 R12, R24, R9, RZ ;  /* 0x00000009180c7227 */ /* 0x000fe200078e00ff */
[----:B-1----:R-:W-:-:S03]  /*2f40*/  IABS R5, R8 ;  /* 0x0000000800057213 */ /* 0x002fc60000000000 */
[--C-:B------:R-:W-:Y:S01]  /*2f50*/  @!P5 IMAD.IADD R14, R14, 0x1, -R22.reuse ;  /* 0x000000010e0ed824 */ /* 0x100fe200078e0a16 */
[C---:B------:R-:W-:Y:S01]  /*2f60*/  ISETP.GT.U32.AND P5, PT, R22.reuse, R11, PT ;  /* 0x0000000b1600720c */ /* 0x040fe20003fa4070 */
[----:B------:R-:W-:Y:S01]  /*2f70*/  @!P6 IMAD.IADD R15, R15, 0x1, -R22 ;  /* 0x000000010f0fe824 */ /* 0x000fe200078e0a16 */
[----:B------:R-:W-:Y:S01]  /*2f80*/  ISETP.GT.U32.AND P6, PT, R22, R13, PT ;  /* 0x0000000d1600720c */ /* 0x000fe20003fc4070 */
[----:B------:R-:W-:Y:S02]  /*2f90*/  IMAD.MOV R12, RZ, RZ, -R12 ;  /* 0x000000ffff0c7224 */ /* 0x000fe400078e0a0c */
[----:B------:R-:W-:-:S04]  /*2fa0*/  IMAD.HI.U32 R3, R24, R6, RZ ;  /* 0x0000000618037227 */ /* 0x000fc800078e00ff */
[C---:B------:R-:W-:Y:S02]  /*2fb0*/  IMAD R9, R22.reuse, R12, R9 ;  /* 0x0000000c16097224 */ /* 0x040fe400078e0209 */
[----:B------:R-:W-:Y:S02]  /*2fc0*/  IMAD.MOV.U32 R17, RZ, RZ, R15 ;  /* 0x000000ffff117224 */ /* 0x000fe400078e000f */
[--C-:B------:R-:W-:Y:S01]  /*2fd0*/  @!P5 IMAD.IADD R11, R11, 0x1, -R22.reuse ;  /* 0x000000010b0bd824 */ /* 0x100fe200078e0a16 */
[C---:B------:R-:W-:Y:S01]  /*2fe0*/  ISETP.GT.U32.AND P5, PT, R22.reuse, R9, PT ;  /* 0x000000091600720c */ /* 0x040fe20003fa4070 */
[----:B------:R-:W-:Y:S01]  /*2ff0*/  @!P6 IMAD.IADD R13, R13, 0x1, -R22 ;  /* 0x000000010d0de824 */ /* 0x000fe200078e0a16 */
[----:B------:R-:W-:Y:S01]  /*3000*/  ISETP.GT.U32.AND P6, PT, R22, R14, PT ;  /* 0x0000000e1600720c */ /* 0x000fe20003fc4070 */
[----:B------:R-:W-:Y:S02]  /*3010*/  IMAD.MOV R3, RZ, RZ, -R3 ;  /* 0x000000ffff037224 */ /* 0x000fe400078e0a03 */
[----:B------:R-:W-:Y:S01]  /*3020*/  @!P3 IMAD.MOV R17, RZ, RZ, -R17 ;  /* 0x000000ffff11b224 */ /* 0x000fe200078e0a11 */
[----:B------:R-:W-:Y:S01]  /*3030*/  ISETP.GE.AND P3, PT, R7, RZ, PT ;  /* 0x000000ff0700720c */ /* 0x000fe20003f66270 */
[----:B------:R-:W-:-:S04]  /*3040*/  IMAD.HI.U32 R7, R24, R4, RZ ;  /* 0x0000000418077227 */ /* 0x000fc800078e00ff */
[----:B------:R-:W-:Y:S01]  /*3050*/  @!P0 IMAD.MOV R18, RZ, RZ, -R18 ;  /* 0x000000ffff128224 */ /* 0x000fe200078e0a12 */
[C---:B------:R-:W-:Y:S01]  /*3060*/  ISETP.GT.U32.AND P0, PT, R22.reuse, R13, PT ;  /* 0x0000000d1600720c */ /* 0x040fe20003f04070 */
[----:B------:R-:W-:Y:S01]  /*3070*/  IMAD R6, R22, R3, R6 ;  /* 0x0000000316067224 */ /* 0x000fe200078e0206 */
[----:B------:R-:W-:Y:S01]  /*3080*/  LOP3.LUT R3, R0, 0xa6, RZ, 0xfc, !PT ;  /* 0x000000a600037812 */ /* 0x000fe200078efcff */
[----:B------:R-:W-:Y:S01]  /*3090*/  IMAD.MOV R7, RZ, RZ, -R7 ;  /* 0x000000ffff077224 */ /* 0x000fe200078e0a07 */
[----:B------:R-:W-:Y:S01]  /*30a0*/  STL [R1+0x148], R18 ;  /* 0x0001481201007387 */ /* 0x000fe20000100800 */
[--C-:B------:R-:W-:Y:S02]  /*30b0*/  @!P5 IMAD.IADD R9, R9, 0x1, -R22.reuse ;  /* 0x000000010909d824 */ /* 0x100fe400078e0a16 */
[----:B------:R-:W-:Y:S01]  /*30c0*/  IMAD.MOV.U32 R15, RZ, RZ, R11 ;  /* 0x000000ffff0f7224 */ /* 0x000fe200078e000b */
[----:B------:R-:W-:Y:S01]  /*30d0*/  STL [R1+0x144], R17 ;  /* 0x0001441101007387 */ /* 0x000fe20000100800 */
[----:B------:R-:W-:Y:S01]  /*30e0*/  @!P6 IMAD.IADD R14, R14, 0x1, -R22 ;  /* 0x000000010e0ee824 */ /* 0x000fe200078e0a16 */
[C---:B------:R-:W-:Y:S01]  /*30f0*/  ISETP.GT.U32.AND P6, PT, R22.reuse, R6, PT ;  /* 0x000000061600720c */ /* 0x040fe20003fc4070 */
[----:B------:R-:W-:Y:S01]  /*3100*/  IMAD R4, R22, R7, R4 ;  /* 0x0000000716047224 */ /* 0x000fe200078e0204 */
[----:B------:R-:W-:Y:S01]  /*3110*/  LOP3.LUT R7, R0, 0xa4, RZ, 0xfc, !PT ;  /* 0x000000a400077812 */ /* 0x000fe200078efcff */
[----:B------:R-:W-:Y:S01]  /*3120*/  @!P1 IMAD.MOV R15, RZ, RZ, -R15 ;  /* 0x000000ffff0f9224 */ /* 0x000fe200078e0a0f */
[----:B------:R-:W-:Y:S01]  /*3130*/  ISETP.GT.U32.AND P1, PT, R22, R9, PT ;  /* 0x000000091600720c */ /* 0x000fe20003f24070 */
[----:B------:R-:W-:-:S03]  /*3140*/  IMAD.HI.U32 R12, R24, R5, RZ ;  /* 0x00000005180c7227 */ /* 0x000fc600078e00ff */
[----:B------:R0:W-:Y:S01]  /*3150*/  STL [R1+0x140], R15 ;  /* 0x0001400f01007387 */ /* 0x0001e20000100800 */
[----:B------:R-:W-:Y:S01]  /*3160*/  @!P4 IMAD.MOV R14, RZ, RZ, -R14 ;  /* 0x000000ffff0ec224 */ /* 0x000fe200078e0a0e */
[----:B------:R-:W-:Y:S01]  /*3170*/  ISETP.GT.U32.AND P4, PT, R22, R4, PT ;  /* 0x000000041600720c */ /* 0x000fe20003f84070 */
[----:B------:R-:W-:Y:S02]  /*3180*/  IMAD.MOV R12, RZ, RZ, -R12 ;  /* 0x000000ffff0c7224 */ /* 0x000fe400078e0a0c */
[--C-:B------:R-:W-:Y:S01]  /*3190*/  @!P0 IMAD.IADD R13, R13, 0x1, -R22.reuse ;  /* 0x000000010d0d8824 */ /* 0x100fe200078e0a16 */
[----:B------:R-:W-:Y:S01]  /*31a0*/  ISETP.GE.AND P0, PT, R2, RZ, PT ;  /* 0x000000ff0200720c */ /* 0x000fe20003f06270 */
[----:B------:R-:W-:Y:S01]  /*31b0*/  IMAD R5, R22, R12, R5 ;  /* 0x0000000c16057224 */ /* 0x000fe200078e0205 */
[----:B------:R-:W-:Y:S01]  /*31c0*/  IABS R2, R3 ;  /* 0x0000000300027213 */ /* 0x000fe20000000000 */
[--C-:B------:R-:W-:Y:S01]  /*31d0*/  @!P6 IMAD.IADD R6, R6, 0x1, -R22.reuse ;  /* 0x000000010606e824 */ /* 0x100fe200078e0a16 */
[----:B------:R-:W-:Y:S01]  /*31e0*/  IABS R12, R7 ;  /* 0x00000007000c7213 */ /* 0x000fe20000000000 */
[----:B------:R-:W-:Y:S01]  /*31f0*/  @!P2 IMAD.MOV R13, RZ, RZ, -R13 ;  /* 0x000000ffff0da224 */ /* 0x000fe200078e0a0d */
[C---:B------:R-:W-:Y:S01]  /*3200*/  ISETP.GT.U32.AND P5, PT, R22.reuse, R5, PT ;  /* 0x000000051600720c */ /* 0x040fe20003fa4070 */
[--C-:B------:R-:W-:Y:S01]  /*3210*/  @!P1 IMAD.IADD R9, R9, 0x1, -R22.reuse ;  /* 0x0000000109099824 */ /* 0x100fe200078e0a16 */
[----:B------:R1:W-:Y:S01]  /*3220*/  STL [R1+0x13c], R14 ;  /* 0x00013c0e01007387 */ /* 0x0003e20000100800 */
[----:B------:R-:W-:Y:S01]  /*3230*/  ISETP.GT.U32.AND P6, PT, R22, R6, PT ;  /* 0x000000061600720c */ /* 0x000fe20003fc4070 */
[----:B------:R-:W-:Y:S01]  /*3240*/  IMAD.HI.U32 R11, R24, R2, RZ ;  /* 0x00000002180b7227 */ /* 0x000fe200078e00ff */
[----:B------:R-:W-:Y:S01]  /*3250*/  ISETP.GE.AND P2, PT, R8, RZ, PT ;  /* 0x000000ff0800720c */ /* 0x000fe20003f46270 */
[----:B------:R2:W-:Y:S01]  /*3260*/  STL [R1+0x138], R13 ;  /* 0x0001380d01007387 */ /* 0x0005e20000100800 */
[----:B------:R-:W-:Y:S01]  /*3270*/  ISETP.GE.AND P1, PT, R10, RZ, PT ;  /* 0x000000ff0a00720c */ /* 0x000fe20003f26270 */
[----:B------:R-:W-:Y:S01]  /*3280*/  @!P4 IMAD.IADD R4, R4, 0x1, -R22 ;  /* 0x000000010404c824 */ /* 0x000fe200078e0a16 */
[----:B------:R-:W-:Y:S01]  /*3290*/  ISETP.GE.AND P4, PT, R3, RZ, PT ;  /* 0x000000ff0300720c */ /* 0x000fe20003f86270 */
[----:B------:R-:W-:Y:S01]  /*32a0*/  IMAD.MOV.U32 R8, RZ, RZ, R12 ;  /* 0x000000ffff087224 */ /* 0x000fe200078e000c */
[C---:B0-----:R-:W-:Y:S01]  /*32b0*/  LOP3.LUT R15, R0.reuse, 0x9a, RZ, 0xfc, !PT ;  /* 0x0000009a000f7812 */ /* 0x041fe200078efcff */
[----:B------:R-:W-:Y:S01]  /*32c0*/  IMAD.MOV R11, RZ, RZ, -R11 ;  /* 0x000000ffff0b7224 */ /* 0x000fe200078e0a0b */
[----:B------:R-:W-:Y:S01]  /*32d0*/  LOP3.LUT R12, R0, 0x98, RZ, 0xfc, !PT ;  /* 0x00000098000c7812 */ /* 0x000fe200078efcff */
[----:B------:R-:W-:-:S03]  /*32e0*/  IMAD.HI.U32 R10, R24, R8, RZ ;  /* 0x00000008180a7227 */ /* 0x000fc600078e00ff */
[----:B-1----:R-:W-:Y:S01]  /*32f0*/  IABS R14, R12 ;  /* 0x0000000c000e7213 */ /* 0x002fe20000000000 */
[----:B--2---:R-:W-:Y:S01]  /*3300*/  IMAD.MOV.U32 R13, RZ, RZ, R9 ;  /* 0x000000ffff0d7224 */ /* 0x004fe200078e0009 */
[----:B------:R-:W-:Y:S01]  /*3310*/  LOP3.LUT R9, R0, 0xa0, RZ, 0xfc, !PT ;  /* 0x000000a000097812 */ /* 0x000fe200078efcff */
[C---:B------:R-:W-:Y:S02]  /*3320*/  IMAD R2, R22.reuse, R11, R2 ;  /* 0x0000000b16027224 */ /* 0x040fe400078e0202 */
[----:B------:R-:W-:Y:S01]  /*3330*/  @!P3 IMAD.MOV R13, RZ, RZ, -R13 ;  /* 0x000000ffff0db224 */ /* 0x000fe200078e0a0d */
[----:B------:R-:W-:Y:S01]  /*3340*/  ISETP.GT.U32.AND P3, PT, R22, R4, PT ;  /* 0x000000041600720c */ /* 0x000fe20003f64070 */
[----:B------:R-:W-:Y:S02]  /*3350*/  IMAD.MOV R10, RZ, RZ, -R10 ;  /* 0x000000ffff0a7224 */ /* 0x000fe400078e0a0a */
[--C-:B------:R-:W-:Y:S01]  /*3360*/  @!P5 IMAD.IADD R5, R5, 0x1, -R22.reuse ;  /* 0x000000010505d824 */ /* 0x100fe200078e0a16 */
[----:B------:R-:W-:Y:S01]  /*3370*/  STL [R1+0x134], R13 ;  /* 0x0001340d01007387 */ /* 0x000fe20000100800 */
[----:B------:R-:W-:Y:S01]  /*3380*/  @!P6 IMAD.IADD R6, R6, 0x1, -R22 ;  /* 0x000000010606e824 */ /* 0x000fe200078e0a16 */
[C---:B------:R-:W-:Y:S01]  /*3390*/  ISETP.GT.U32.AND P6, PT, R22.reuse, R2, PT ;  /* 0x000000021600720c */ /* 0x040fe20003fc4070 */
[C---:B------:R-:W-:Y:S01]  /*33a0*/  IMAD R3, R22.reuse, R10, R8 ;  /* 0x0000000a16037224 */ /* 0x040fe200078e0208 */
[----:B------:R-:W-:Y:S01]  /*33b0*/  ISETP.GT.U32.AND P5, PT, R22, R5, PT ;  /* 0x000000051600720c */ /* 0x000fe20003fa4070 */
[----:B------:R-:W-:Y:S01]  /*33c0*/  IMAD.MOV.U32 R11, RZ, RZ, R6 ;  /* 0x000000ffff0b7224 */ /* 0x000fe200078e0006 */
[----:B------:R-:W-:-:S03]  /*33d0*/  LOP3.LUT R6, R0, 0x9c, RZ, 0xfc, !PT ;  /* 0x0000009c00067812 */ /* 0x000fc600078efcff */
[----:B------:R-:W-:Y:S01]  /*33e0*/  @!P3 IMAD.IADD R4, R4, 0x1, -R22 ;  /* 0x000000010404b824 */ /* 0x000fe200078e0a16 */
[----:B------:R-:W-:Y:S01]  /*33f0*/  ISETP.GT.U32.AND P3, PT, R22, R3, PT ;  /* 0x000000031600720c */ /* 0x000fe20003f64070 */
[----:B------:R-:W-:Y:S01]  /*3400*/  @!P0 IMAD.MOV R11, RZ, RZ, -R11 ;  /* 0x000000ffff0b8224 */ /* 0x000fe200078e0a0b */
[----:B------:R-:W-:Y:S01]  /*3410*/  ISETP.GE.AND P0, PT, R16, RZ, PT ;  /* 0x000000ff1000720c */ /* 0x000fe20003f06270 */
[----:B------:R-:W-:Y:S01]  /*3420*/  IMAD.MOV.U32 R8, RZ, RZ, R4 ;  /* 0x000000ffff087224 */ /* 0x000fe200078e0004 */
[----:B------:R-:W-:Y:S01]  /*3430*/  IABS R16, R16 ;  /* 0x0000001000107213 */ /* 0x000fe20000000000 */
[--C-:B------:R-:W-:Y:S01]  /*3440*/  @!P6 IMAD.IADD R2, R2, 0x1, -R22.reuse ;  /* 0x000000010202e824 */ /* 0x100fe200078e0a16 */
[----:B------:R-:W-:Y:S01]  /*3450*/  STL [R1+0x130], R11 ;  /* 0x0001300b01007387 */ /* 0x000fe20000100800 */
[----:B------:R-:W-:Y:S01]  /*3460*/  @!P5 IMAD.IADD R5, R5, 0x1, -R22 ;  /* 0x000000010505d824 */ /* 0x000fe200078e0a16 */
[----:B------:R-:W-:Y:S01]  /*3470*/  ISETP.GE.AND P5, PT, R7, RZ, PT ;  /* 0x000000ff0700720c */ /* 0x000fe20003fa6270 */
[----:B------:R-:W-:Y:S01]  /*3480*/  @!P1 IMAD.MOV R8, RZ, RZ, -R8 ;  /* 0x000000ffff089224 */ /* 0x000fe200078e0a08 */
[----:B------:R-:W-:Y:S01]  /*3490*/  ISETP.GT.U32.AND P6, PT, R22, R2, PT ;  /* 0x000000021600720c */ /* 0x000fe20003fc4070 */
[----:B------:R-:W-:Y:S01]  /*34a0*/  @!P2 IMAD.MOV R5, RZ, RZ, -R5 ;  /* 0x000000ffff05a224 */ /* 0x000fe200078e0a05 */
[----:B------:R-:W-:Y:S01]  /*34b0*/  LOP3.LUT R7, R0, 0x9e, RZ, 0xfc, !PT ;  /* 0x0000009e00077812 */ /* 0x000fe200078efcff */
[----:B------:R-:W-:Y:S01]  /*34c0*/  @!P3 IMAD.IADD R3, R3, 0x1, -R22 ;  /* 0x000000010303b824 */ /* 0x000fe200078e0a16 */
[----:B------:R-:W-:-:S02]  /*34d0*/  ISETP.GE.AND P2, PT, R9, RZ, PT ;  /* 0x000000ff0900720c */ /* 0x000fc40003f46270 */
[----:B------:R0:W-:Y:S01]  /*34e0*/  STL [R1+0x12c], R5 ;  /* 0x00012c0501007387 */ /* 0x0001e20000100800 */
[----:B------:R-:W-:Y:S02]  /*34f0*/  ISETP.GE.AND P1, PT, R7, RZ, PT ;  /* 0x000000ff0700720c */ /* 0x000fe40003f26270 */
[----:B------:R-:W-:Y:S01]  /*3500*/  ISETP.GT.U32.AND P3, PT, R22, R3, PT ;  /* 0x000000031600720c */ /* 0x000fe20003f64070 */
[----:B------:R1:W-:Y:S01]  /*3510*/  STL [R1+0x128], R8 ;  /* 0x0001280801007387 */ /* 0x0003e20000100800 */
[----:B------:R-:W-:Y:S02]  /*3520*/  IABS R9, R9 ;  /* 0x0000000900097213 */ /* 0x000fe40000000000 */
[----:B------:R-:W-:Y:S01]  /*3530*/  IABS R7, R7 ;  /* 0x0000000700077213 */ /* 0x000fe20000000000 */
[----:B------:R-:W-:Y:S01]  /*3540*/  @!P6 IMAD.IADD R2, R2, 0x1, -R22 ;  /* 0x000000010202e824 */ /* 0x000fe200078e0a16 */
[----:B------:R-:W-:Y:S01]  /*3550*/  ISETP.GE.AND P6, PT, R6, RZ, PT ;  /* 0x000000ff0600720c */ /* 0x000fe20003fc6270 */
[----:B0-----:R-:W-:Y:S01]  /*3560*/  IMAD.HI.U32 R5, R24, R9, RZ ;  /* 0x0000000918057227 */ /* 0x001fe200078e00ff */
[----:B------:R-:W-:-:S03]  /*3570*/  IABS R6, R6 ;  /* 0x0000000600067213 */ /* 0x000fc60000000000 */
[----:B-1----:R-:W-:-:S04]  /*3580*/  IMAD.HI.U32 R8, R24, R16, RZ ;  /* 0x0000001018087227 */ /* 0x002fc800078e00ff */
[----:B------:R-:W-:Y:S02]  /*3590*/  IMAD.MOV R8, RZ, RZ, -R8 ;  /* 0x000000ffff087224 */ /* 0x000fe400078e0a08 */
[----:B------:R-:W-:-:S04]  /*35a0*/  IMAD.HI.U32 R4, R24, R7, RZ ;  /* 0x0000000718047227 */ /* 0x000fc800078e00ff */
[C---:B------:R-:W-:Y:S02]  /*35b0*/  IMAD R16, R22.reuse, R8, R16 ;  /* 0x0000000816107224 */ /* 0x040fe400078e0210 */
[----:B------:R-:W-:Y:S02]  /*35c0*/  IMAD.MOV.U32 R10, RZ, RZ, R2 ;  /* 0x000000ffff0a7224 */ /* 0x000fe400078e0002 */
[----:B------:R-:W-:Y:S02]  /*35d0*/  IMAD.MOV R5, RZ, RZ, -R5 ;  /* 0x000000ffff057224 */ /* 0x000fe400078e0a05 */
[----:B------:R-:W-:Y:S02]  /*35e0*/  IMAD.MOV R4, RZ, RZ, -R4 ;  /* 0x000000ffff047224 */ /* 0x000fe400078e0a04 */
[----:B------:R-:W-:Y:S02]  /*35f0*/  @!P3 IMAD.IADD R3, R3, 0x1, -R22 ;  /* 0x000000010303b824 */ /* 0x000fe400078e0a16 */
[----:B------:R-:W-:Y:S01]  /*3600*/  @!P4 IMAD.MOV R10, RZ, RZ, -R10 ;  /* 0x000000ffff0ac224 */ /* 0x000fe200078e0a0a */
[C---:B------:R-:W-:Y:S01]  /*3610*/  ISETP.GT.U32.AND P4, PT, R22.reuse, R16, PT ;  /* 0x000000101600720c */ /* 0x040fe20003f84070 */
[----:B------:R-:W-:Y:S01]  /*3620*/  IMAD R9, R22, R5, R9 ;  /* 0x0000000516097224 */ /* 0x000fe200078e0209 */
[----:B------:R-:W-:Y:S01]  /*3630*/  LOP3.LUT R5, R0, 0x96, RZ, 0xfc, !PT ;  /* 0x0000009600057812 */ /* 0x000fe200078efcff */
[C---:B------:R-:W-:Y:S01]  /*3640*/  IMAD R7, R22.reuse, R4, R7 ;  /* 0x0000000416077224 */ /* 0x040fe200078e0207 */
[----:B------:R-:W-:Y:S01]  /*3650*/  IABS R4, R15 ;  /* 0x0000000f00047213 */ /* 0x000fe20000000000 */
[----:B------:R-:W-:Y:S01]  /*3660*/  IMAD.MOV.U32 R8, RZ, RZ, R3 ;  /* 0x000000ffff087224 */ /* 0x000fe200078e0003 */
[----:B------:R-:W-:Y:S01]  /*3670*/  ISETP.GT.U32.AND P3, PT, R22, R9, PT ;  /* 0x000000091600720c */ /* 0x000fe20003f64070 */
[----:B------:R-:W-:Y:S01]  /*3680*/  IMAD.HI.U32 R2, R24, R6, RZ ;  /* 0x0000000618027227 */ /* 0x000fe200078e00ff */
[----:B------:R-:W-:Y:S01]  /*3690*/  STL [R1+0x124], R10 ;  /* 0x0001240a01007387 */ /* 0x000fe20000100800 */
[----:B------:R-:W-:-:S02]  /*36a0*/  LOP3.LUT R3, R0, 0x94, RZ, 0xfc, !PT ;  /* 0x0000009400037812 */ /* 0x000fc400078efcff */
[----:B------:R-:W-:Y:S01]  /*36b0*/  @!P5 IMAD.MOV R8, RZ, RZ, -R8 ;  /* 0x000000ffff08d224 */ /* 0x000fe200078e0a08 */
[----:B------:R-:W-:Y:S01]  /*36c0*/  ISETP.GT.U32.AND P5, PT, R22, R7, PT ;  /* 0x000000071600720c */ /* 0x000fe20003fa4070 */
[----:B------:R-:W-:Y:S01]  /*36d0*/  @!P4 IMAD.IADD R16, R16, 0x1, -R22 ;  /* 0x000000011010c824 */ /* 0x000fe200078e0a16 */
[----:B------:R-:W-:Y:S01]  /*36e0*/  IABS R13, R3 ;  /* 0x00000003000d7213 */ /* 0x000fe20000000000 */
[----:B------:R-:W-:Y:S01]  /*36f0*/  IMAD.MOV R2, RZ, RZ, -R2 ;  /* 0x000000ffff027224 */ /* 0x000fe200078e0a02 */
[----:B------:R0:W-:Y:S01]  /*3700*/  STL [R1+0x120], R8 ;  /* 0x0001200801007387 */ /* 0x0001e20000100800 */
[----:B------:R-:W-:Y:S02]  /*3710*/  IABS R11, R5 ;  /* 0x00000005000b7213 */ /* 0x000fe40000000000 */
[C---:B------:R-:W-:Y:S01]  /*3720*/  ISETP.GT.U32.AND P4, PT, R22.reuse, R16, PT ;  /* 0x000000101600720c */ /* 0x040fe20003f84070 */
[----:B------:R-:W-:Y:S02]  /*3730*/  @!P3 IMAD.IADD R9, R9, 0x1, -R22 ;  /* 0x000000010909b824 */ /* 0x000fe400078e0a16 */
[----:B------:R-:W-:-:S02]  /*3740*/  IMAD R6, R22, R2, R6 ;  /* 0x0000000216067224 */ /* 0x000fc400078e0206 */
[----:B------:R-:W-:Y:S01]  /*3750*/  IMAD.HI.U32 R2, R24, R14, RZ ;  /* 0x0000000e18027227 */ /* 0x000fe200078e00ff */
[----:B------:R-:W-:-:S03]  /*3760*/  ISETP.GT.U32.AND P3, PT, R22, R9, PT ;  /* 0x000000091600720c */ /* 0x000fc60003f64070 */
[----:B------:R-:W-:Y:S02]  /*3770*/  @!P5 IMAD.IADD R7, R7, 0x1, -R22 ;  /* 0x000000010707d824 */ /* 0x000fe400078e0a16 */
[----:B0-----:R-:W-:-:S03]  /*3780*/  IMAD.HI.U32 R8, R24, R4, RZ ;  /* 0x0000000418087227 */ /* 0x001fc600078e00ff */
[----:B------:R-:W-:Y:S01]  /*3790*/  ISETP.GT.U32.AND P5, PT, R22, R7, PT ;  /* 0x000000071600720c */ /* 0x000fe20003fa4070 */
[----:B------:R-:W-:Y:S02]  /*37a0*/  IMAD.MOV R8, RZ, RZ, -R8 ;  /* 0x000000ffff087224 */ /* 0x000fe400078e0a08 */
[----:B------:R-:W-:Y:S02]  /*37b0*/  IMAD.MOV R2, RZ, RZ, -R2 ;  /* 0x000000ffff027224 */ /* 0x000fe400078e0a02 */
[----:B------:R-:W-:Y:S01]  /*37c0*/  @!P4 IMAD.IADD R16, R16, 0x1, -R22 ;  /* 0x000000011010c824 */ /* 0x000fe200078e0a16 */
[C---:B------:R-:W-:Y:S01]  /*37d0*/  ISETP.GT.U32.AND P4, PT, R22.reuse, R6, PT ;  /* 0x000000061600720c */ /* 0x040fe20003f84070 */
[C---:B------:R-:W-:Y:S02]  /*37e0*/  IMAD R4, R22.reuse, R8, R4 ;  /* 0x0000000816047224 */ /* 0x040fe400078e0204 */
[----:B------:R-:W-:Y:S01]  /*37f0*/  IMAD R14, R22, R2, R14 ;  /* 0x00000002160e7224 */ /* 0x000fe200078e020e */
[----:B------:R-:W-:Y:S01]  /*3800*/  LOP3.LUT R2, R0, 0x92, RZ, 0xfc, !PT ;  /* 0x0000009200027812 */ /* 0x000fe200078efcff */
[--C-:B------:R-:W-:Y:S01]  /*3810*/  @!P3 IMAD.IADD R9, R9, 0x1, -R22.reuse ;  /* 0x000000010909b824 */ /* 0x100fe200078e0a16 */
[C---:B------:R-:W-:Y:S01]  /*3820*/  ISETP.GT.U32.AND P3, PT, R22.reuse, R4, PT ;  /* 0x000000041600720c */ /* 0x040fe20003f64070 */
[----:B------:R-:W-:Y:S01]  /*3830*/  @!P5 IMAD.IADD R7, R7, 0x1, -R22 ;  /* 0x000000010707d824 */ /* 0x000fe200078e0a16 */
[----:B------:R-:W-:Y:S01]  /*3840*/  ISETP.GT.U32.AND P5, PT, R22, R14, PT ;  /* 0x0000000e1600720c */ /* 0x000fe20003fa4070 */
[----:B------:R-:W-:-:S02]  /*3850*/  IMAD.MOV.U32 R17, RZ, RZ, R16 ;  /* 0x000000ffff117224 */ /* 0x000fc400078e0010 */
[----:B------:R-:W-:-:S04]  /*3860*/  IMAD.HI.U32 R8, R24, R13, RZ ;  /* 0x0000000d18087227 */ /* 0x000fc800078e00ff */
[--C-:B------:R-:W-:Y:S01]  /*3870*/  @!P4 IMAD.IADD R6, R6, 0x1, -R22.reuse ;  /* 0x000000010606c824 */ /* 0x100fe200078e0a16 */
[----:B------:R-:W-:Y:S01]  /*3880*/  ISETP.GE.AND P4, PT, R15, RZ, PT ;  /* 0x000000ff0f00720c */ /* 0x000fe20003f86270 */
[----:B------:R-:W-:Y:S01]  /*3890*/  @!P0 IMAD.MOV R17, RZ, RZ, -R17 ;  /* 0x000000ffff118224 */ /* 0x000fe200078e0a11 */
[----:B------:R-:W-:Y:S01]  /*38a0*/  IABS R15, R2 ;  /* 0x00000002000f7213 */ /* 0x000fe20000000000 */
[--C-:B------:R-:W-:Y:S01]  /*38b0*/  @!P3 IMAD.IADD R4, R4, 0x1, -R22.reuse ;  /* 0x000000010404b824 */ /* 0x100fe200078e0a16 */
[----:B------:R-:W-:Y:S01]  /*38c0*/  ISETP.GT.U32.AND P0, PT, R22, R6, PT ;  /* 0x000000061600720c */ /* 0x000fe20003f04070 */
[----:B------:R-:W-:Y:S01]  /*38d0*/  @!P5 IMAD.IADD R14, R14, 0x1, -R22 ;  /* 0x000000010e0ed824 */ /* 0x000fe200078e0a16 */
[----:B------:R-:W-:Y:S01]  /*38e0*/  ISETP.GE.AND P3, PT, R12, RZ, PT ;  /* 0x000000ff0c00720c */ /* 0x000fe20003f66270 */
[----:B------:R-:W-:Y:S01]  /*38f0*/  IMAD.MOV R8, RZ, RZ, -R8 ;  /* 0x000000ffff087224 */ /* 0x000fe200078e0a08 */
[----:B------:R-:W-:Y:S01]  /*3900*/  STL [R1+0x11c], R17 ;  /* 0x00011c1101007387 */ /* 0x000fe20000100800 */
[----:B------:R-:W-:Y:S01]  /*3910*/  IMAD.MOV.U32 R12, RZ, RZ, R15 ;  /* 0x000000ffff0c7224 */ /* 0x000fe200078e000f */
[----:B------:R-:W-:Y:S01]  /*3920*/  ISETP.GT.U32.AND P5, PT, R22, R14, PT ;  /* 0x0000000e1600720c */ /* 0x000fe20003fa4070 */
[----:B------:R-:W-:-:S04]  /*3930*/  IMAD.HI.U32 R10, R24, R11, RZ ;  /* 0x0000000b180a7227 */ /* 0x000fc800078e00ff */
[----:B------:R-:W-:Y:S02]  /*3940*/  IMAD R13, R22, R8, R13 ;  /* 0x00000008160d7224 */ /* 0x000fe400078e020d */
[----:B------:R-:W-:-:S04]  /*3950*/  IMAD.HI.U32 R8, R24, R12, RZ ;  /* 0x0000000c18087227 */ /* 0x000fc800078e00ff */
[----:B------:R-:W-:Y:S02]  /*3960*/  IMAD.MOV R10, RZ, RZ, -R10 ;  /* 0x000000ffff0a7224 */ /* 0x000fe400078e0a0a */
[----:B------:R-:W-:Y:S01]  /*3970*/  @!P2 IMAD.MOV R9, RZ, RZ, -R9 ;  /* 0x000000ffff09a224 */ /* 0x000fe200078e0a09 */
[C---:B------:R-:W-:Y:S01]  /*3980*/  ISETP.GT.U32.AND P2, PT, R22.reuse, R4, PT ;  /* 0x000000041600720c */ /* 0x040fe20003f44070 */
[----:B------:R-:W-:Y:S02]  /*3990*/  IMAD.MOV R8, RZ, RZ, -R8 ;  /* 0x000000ffff087224 */ /* 0x000fe400078e0a08 */
[----:B------:R-:W-:Y:S01]  /*39a0*/  IMAD R11, R22, R10, R11 ;  /* 0x0000000a160b7224 */ /* 0x000fe200078e020b */
[----:B------:R0:W-:Y:S01]  /*39b0*/  STL [R1+0x118], R9 ;  /* 0x0001180901007387 */ /* 0x0001e20000100800 */
[----:B------:R-:W-:Y:S02]  /*39c0*/  @!P0 IMAD.IADD R6, R6, 0x1, -R22 ;  /* 0x0000000106068824 */ /* 0x000fe400078e0a16 */
[C---:B------:R-:W-:Y:S01]  /*39d0*/  IMAD R12, R22.reuse, R8, R12 ;  /* 0x00000008160c7224 */ /* 0x040fe200078e020c */
[----:B------:R-:W-:Y:S01]  /*39e0*/  ISETP.GT.U32.AND P0, PT, R22, R11, PT ;  /* 0x0000000b1600720c */ /* 0x000fe20003f04070 */
[--C-:B------:R-:W-:Y:S01]  /*39f0*/  @!P5 IMAD.IADD R14, R14, 0x1, -R22.reuse ;  /* 0x000000010e0ed824 */ /* 0x100fe200078e0a16 */
[----:B------:R-:W-:Y:S01]  /*3a00*/  LOP3.LUT R8, R0, 0x90, RZ, 0xfc, !PT ;  /* 0x0000009000087812 */ /* 0x000fe200078efcff */
[----:B------:R-:W-:Y:S01]  /*3a10*/  @!P1 IMAD.MOV R7, RZ, RZ, -R7 ;  /* 0x000000ffff079224 */ /* 0x000fe200078e0a07 */
[----:B------:R-:W-:Y:S01]  /*3a20*/  ISETP.GT.U32.AND P5, PT, R22, R12, PT ;  /* 0x0000000c1600720c */ /* 0x000fe20003fa4070 */
[----:B------:R-:W-:Y:S01]  /*3a30*/  @!P2 IMAD.IADD R4, R4, 0x1, -R22 ;  /* 0x000000010404a824 */ /* 0x000fe200078e0a16 */
[----:B------:R-:W-:Y:S01]  /*3a40*/  ISETP.GE.AND P1, PT, R5, RZ, PT ;  /* 0x000000ff0500720c */ /* 0x000fe20003f26270 */
[----:B0-----:R-:W-:Y:S01]  /*3a50*/  IMAD.MOV.U32 R9, RZ, RZ, R6 ;  /* 0x000000ffff097224 */ /* 0x001fe200078e0006 */
[----:B------:R0:W-:Y:S01]  /*3a60*/  STL [R1+0x114], R7 ;  /* 0x0001140701007387 */ /* 0x0001e20000100800 */
[----:B------:R-:W-:Y:S01]  /*3a70*/  LOP3.LUT R5, R0, 0x8e, RZ, 0xfc, !PT ;  /* 0x0000008e00057812 */ /* 0x000fe200078efcff */
[----:B------:R-:W-:Y:S01]  /*3a80*/  @!P3 IMAD.MOV R14, RZ, RZ, -R14 ;  /* 0x000000ffff0eb224 */ /* 0x000fe200078e0a0e */
[----:B------:R-:W-:Y:S01]  /*3a90*/  IABS R6, R8 ;  /* 0x0000000800067213 */ /* 0x000fe20000000000 */
[----:B------:R-:W-:Y:S01]  /*3aa0*/  @!P6 IMAD.MOV R9, RZ, RZ, -R9 ;  /* 0x000000ffff09e224 */ /* 0x000fe200078e0a09 */
[----:B------:R-:W-:Y:S01]  /*3ab0*/  ISETP.GT.U32.AND P6, PT, R22, R13, PT ;  /* 0x0000000d1600720c */ /* 0x000fe20003fc4070 */
[----:B------:R-:W-:Y:S01]  /*3ac0*/  @!P0 IMAD.IADD R11, R11, 0x1, -R22 ;  /* 0x000000010b0b8824 */ /* 0x000fe200078e0a16 */
[----:B------:R-:W-:-:S02]  /*3ad0*/  ISETP.GE.AND P0, PT, R2, RZ, PT ;  /* 0x000000ff0200720c */ /* 0x000fc40003f06270 */
[----:B------:R1:W-:Y:S01]  /*3ae0*/  STL [R1+0x110], R9 ;  /* 0x0001100901007387 */ /* 0x0003e20000100800 */
[--C-:B------:R-:W-:Y:S01]  /*3af0*/  @!P5 IMAD.IADD R12, R12, 0x1, -R22.reuse ;  /* 0x000000010c0cd824 */ /* 0x100fe200078e0a16 */
[----:B------:R-:W-:Y:S01]  /*3b00*/  IABS R2, R5 ;  /* 0x0000000500027213 */ /* 0x000fe20000000000 */
[----:B0-----:R-:W-:Y:S01]  /*3b10*/  IMAD.HI.U32 R7, R24, R6, RZ ;  /* 0x0000000618077227 */ /* 0x001fe200078e00ff */
[----:B------:R-:W-:Y:S02]  /*3b20*/  ISETP.GE.AND P2, PT, R3, RZ, PT ;  /* 0x000000ff0300720c */ /* 0x000fe40003f46270 */
[----:B------:R-:W-:Y:S01]  /*3b30*/  LOP3.LUT R3, R0, 0x8c, RZ, 0xfc, !PT ;  /* 0x0000008c00037812 */ /* 0x000fe200078efcff */
[----:B------:R-:W-:Y:S02]  /*3b40*/  IMAD.MOV R7, RZ, RZ, -R7 ;  /* 0x000000ffff077224 */ /* 0x000fe400078e0a07 */
[----:B------:R-:W-:Y:S01]  /*3b50*/  @!P6 IMAD.IADD R13, R13, 0x1, -R22 ;  /* 0x000000010d0de824 */ /* 0x000fe200078e0a16 */
[----:B------:R-:W-:Y:S01]  /*3b60*/  ISETP.GT.U32.AND P6, PT, R22, R11, PT ;  /* 0x0000000b1600720c */ /* 0x000fe20003fc4070 */
[----:B-1----:R-:W-:Y:S01]  /*3b70*/  IMAD.MOV.U32 R9, RZ, RZ, R4 ;  /* 0x000000ffff097224 */ /* 0x002fe200078e0004 */
[----:B------:R-:W-:Y:S01]  /*3b80*/  LOP3.LUT R4, R0, 0x8a, RZ, 0xfc, !PT ;  /* 0x0000008a00047812 */ /* 0x000fe200078efcff */
[C---:B------:R-:W-:Y:S01]  /*3b90*/  IMAD R6, R22.reuse, R7, R6 ;  /* 0x0000000716067224 */ /* 0x040fe200078e0206 */
[C---:B------:R-:W-:Y:S01]  /*3ba0*/  ISETP.GT.U32.AND P5, PT, R22.reuse, R13, PT ;  /* 0x0000000d1600720c */ /* 0x040fe20003fa4070 */
[----:B------:R-:W-:Y:S01]  /*3bb0*/  @!P4 IMAD.MOV R9, RZ, RZ, -R9 ;  /* 0x000000ffff09c224 */ /* 0x000fe200078e0a09 */
[----:B------:R-:W-:-:S02]  /*3bc0*/  ISETP.GT.U32.AND P4, PT, R22, R12, PT ;  /* 0x0000000c1600720c */ /* 0x000fc40003f84070 */
[----:B------:R-:W-:Y:S02]  /*3bd0*/  IABS R7, R3 ;  /* 0x0000000300077213 */ /* 0x000fe40000000000 */
[----:B------:R0:W-:Y:S01]  /*3be0*/  STL [R1+0x10c], R9 ;  /* 0x00010c0901007387 */ /* 0x0001e20000100800 */
[----:B------:R-:W-:Y:S02]  /*3bf0*/  IABS R17, R4 ;  /* 0x0000000400117213 */ /* 0x000fe40000000000 */
[--C-:B------:R-:W-:Y:S01]  /*3c00*/  @!P6 IMAD.IADD R11, R11, 0x1, -R22.reuse ;  /* 0x000000010b0be824 */ /* 0x100fe200078e0a16 */
[----:B------:R-:W-:Y:S01]  /*3c10*/  ISETP.GT.U32.AND P6, PT, R22, R6, PT ;  /* 0x000000061600720c */ /* 0x000fe20003fc4070 */
[----:B------:R-:W-:Y:S01]  /*3c20*/  IMAD.HI.U32 R10, R24, R7, RZ ;  /* 0x00000007180a7227 */ /* 0x000fe200078e00ff */
[----:B------:R1:W-:Y:S03]  /*3c30*/  STL [R1+0x108], R14 ;  /* 0x0001080e01007387 */ /* 0x0003e60000100800 */
[----:B------:R-:W-:-:S02]  /*3c40*/  @!P4 IMAD.IADD R12, R12, 0x1, -R22 ;  /* 0x000000010c0cc824 */ /* 0x000fc400078e0a16 */
[----:B0-----:R-:W-:-:S04]  /*3c50*/  IMAD.HI.U32 R9, R24, R2, RZ ;  /* 0x0000000218097227 */ /* 0x001fc800078e00ff */
[----:B------:R-:W-:Y:S02]  /*3c60*/  IMAD.MOV R9, RZ, RZ, -R9 ;  /* 0x000000ffff097224 */ /* 0x000fe400078e0a09 */
[----:B------:R-:W-:Y:S01]  /*3c70*/  @!P6 IMAD.IADD R6, R6, 0x1, -R22 ;  /* 0x000000010606e824 */ /* 0x000fe200078e0a16 */
[----:B------:R-:W-:Y:S01]  /*3c80*/  ISETP.GE.AND P6, PT, R5, RZ, PT ;  /* 0x000000ff0500720c */ /* 0x000fe20003fc6270 */
[----:B------:R-:W-:Y:S01]  /*3c90*/  IMAD R2, R22, R9, R2 ;  /* 0x0000000916027224 */ /* 0x000fe200078e0202 */
[----:B------:R-:W-:Y:S01]  /*3ca0*/  LOP3.LUT R5, R0, 0x86, RZ, 0xfc, !PT ;  /* 0x0000008600057812 */ /* 0x000fe200078efcff */
[----:B------:R-:W-:Y:S01]  /*3cb0*/  @!P5 IMAD.IADD R13, R13, 0x1, -R22 ;  /* 0x000000010d0dd824 */ /* 0x000fe200078e0a16 */
[----:B------:R-:W-:Y:S01]  /*3cc0*/  ISETP.GE.AND P5, PT, R8, RZ, PT ;  /* 0x000000ff0800720c */ /* 0x000fe20003fa6270 */
[----:B------:R-:W-:Y:S01]  /*3cd0*/  IMAD.HI.U32 R9, R24, R17, RZ ;  /* 0x0000001118097227 */ /* 0x000fe200078e00ff */
[----:B------:R-:W-:Y:S02]  /*3ce0*/  ISETP.GT.U32.AND P4, PT, R22, R2, PT ;  /* 0x000000021600720c */ /* 0x000fe40003f84070 */
[----:B------:R-:W-:Y:S01]  /*3cf0*/  LOP3.LUT R8, R0, 0x88, RZ, 0xfc, !PT ;  /* 0x0000008800087812 */ /* 0x000fe200078efcff */
[----:B------:R-:W-:Y:S01]  /*3d00*/  IMAD.MOV R10, RZ, RZ, -R10 ;  /* 0x000000ffff0a7224 */ /* 0x000fe200078e0a0a */
[----:B------:R-:W-:Y:S01]  /*3d10*/  ISETP.GT.U32.AND P3, PT, R22, R6, PT ;  /* 0x000000061600720c */ /* 0x000fe20003f64070 */
[----:B------:R-:W-:-:S02]  /*3d20*/  IMAD.MOV R9, RZ, RZ, -R9 ;  /* 0x000000ffff097224 */ /* 0x000fc400078e0a09 */
[C---:B------:R-:W-:Y:S01]  /*3d30*/  IMAD R7, R22.reuse, R10, R7 ;  /* 0x0000000a16077224 */ /* 0x040fe200078e0207 */
[----:B------:R-:W-:Y:S01]  /*3d40*/  IABS R10, R8 ;  /* 0x00000008000a7213 */ /* 0x000fe20000000000 */
[----:B------:R-:W-:Y:S02]  /*3d50*/  IMAD.MOV.U32 R15, RZ, RZ, R11 ;  /* 0x000000ffff0f7224 */ /* 0x000fe400078e000b */
[----:B------:R-:W-:Y:S01]  /*3d60*/  IMAD R17, R22, R9, R17 ;  /* 0x0000000916117224 */ /* 0x000fe200078e0211 */
[----:B------:R-:W-:Y:S01]  /*3d70*/  IABS R9, R5 ;  /* 0x0000000500097213 */ /* 0x000fe20000000000 */
[----:B------:R-:W-:Y:S02]  /*3d80*/  @!P4 IMAD.IADD R2, R2, 0x1, -R22 ;  /* 0x000000010202c824 */ /* 0x000fe400078e0a16 */
[----:B------:R-:W-:Y:S01]  /*3d90*/  @!P1 IMAD.MOV R15, RZ, RZ, -R15 ;  /* 0x000000ffff0f9224 */ /* 0x000fe200078e0a0f */
[C---:B------:R-:W-:Y:S01]  /*3da0*/  ISETP.GT.U32.AND P1, PT, R22.reuse, R7, PT ;  /* 0x000000071600720c */ /* 0x040fe20003f24070 */
[----:B-1----:R-:W-:Y:S01]  /*3db0*/  IMAD.MOV.U32 R14, RZ, RZ, R12 ;  /* 0x000000ffff0e7224 */ /* 0x002fe200078e000c */
[----:B------:R-:W-:Y:S01]  /*3dc0*/  ISETP.GT.U32.AND P4, PT, R22, R2, PT ;  /* 0x000000021600720c */ /* 0x000fe20003f84070 */
[----:B------:R-:W-:Y:S01]  /*3dd0*/  IMAD.HI.U32 R11, R24, R10, RZ ;  /* 0x0000000a180b7227 */ /* 0x000fe200078e00ff */
[----:B------:R-:W-:Y:S03]  /*3de0*/  STL [R1+0x104], R15 ;  /* 0x0001040f01007387 */ /* 0x000fe60000100800 */
[----:B------:R-:W-:Y:S01]  /*3df0*/  @!P2 IMAD.MOV R13, RZ, RZ, -R13 ;  /* 0x000000ffff0da224 */ /* 0x000fe200078e0a0d */
[----:B------:R-:W-:Y:S01]  /*3e00*/  ISETP.GT.U32.AND P2, PT, R22, R17, PT ;  /* 0x000000111600720c */ /* 0x000fe20003f44070 */
[----:B------:R-:W-:Y:S01]  /*3e10*/  @!P0 IMAD.MOV R14, RZ, RZ, -R14 ;  /* 0x000000ffff0e8224 */ /* 0x000fe200078e0a0e */
[----:B------:R-:W-:Y:S01]  /*3e20*/  ISETP.GE.AND P0, PT, R3, RZ, PT ;  /* 0x000000ff0300720c */ /* 0x000fe20003f06270 */
[----:B------:R-:W-:Y:S01]  /*3e30*/  IMAD.HI.U32 R12, R24, R9, RZ ;  /* 0x00000009180c7227 */ /* 0x000fe200078e00ff */
[----:B------:R-:W-:Y:S01]  /*3e40*/  STL [R1+0x100], R13 ;  /* 0x0001000d01007387 */ /* 0x000fe20000100800 */
[----:B------:R-:W-:-:S02]  /*3e50*/  LOP3.LUT R3, R0, 0x84, RZ, 0xfc, !PT ;  /* 0x0000008400037812 */ /* 0x000fc400078efcff */
[--C-:B------:R-:W-:Y:S01]  /*3e60*/  @!P3 IMAD.IADD R6, R6, 0x1, -R22.reuse ;  /* 0x000000010606b824 */ /* 0x100fe200078e0a16 */
[----:B------:R0:W-:Y:S01]  /*3e70*/  STL [R1+0xfc], R14 ;  /* 0x0000fc0e01007387 */ /* 0x0001e20000100800 */
[----:B------:R-:W-:Y:S01]  /*3e80*/  IMAD.MOV R11, RZ, RZ, -R11 ;  /* 0x000000ffff0b7224 */ /* 0x000fe200078e0a0b */
[----:B------:R-:W-:Y:S01]  /*3e90*/  ISETP.GE.AND P3, PT, R4, RZ, PT ;  /* 0x000000ff0400720c */ /* 0x000fe20003f66270 */
[----:B------:R-:W-:Y:S01]  /*3ea0*/  @!P4 IMAD.IADD R2, R2, 0x1, -R22 ;  /* 0x000000010202c824 */ /* 0x000fe200078e0a16 */
[----:B------:R-:W-:Y:S01]  /*3eb0*/  ISETP.GE.AND P4, PT, R8, RZ, PT ;  /* 0x000000ff0800720c */ /* 0x000fe20003f86270 */
[----:B------:R-:W-:Y:S01]  /*3ec0*/  IMAD.MOV R12, RZ, RZ, -R12 ;  /* 0x000000ffff0c7224 */ /* 0x000fe200078e0a0c */
[----:B------:R-:W-:Y:S01]  /*3ed0*/  LOP3.LUT R4, R0, 0x82, RZ, 0xfc, !PT ;  /* 0x0000008200047812 */ /* 0x000fe200078efcff */
[----:B------:R-:W-:Y:S01]  /*3ee0*/  IMAD R8, R22, R11, R10 ;  /* 0x0000000b16087224 */ /* 0x000fe200078e020a */
[----:B------:R-:W-:Y:S01]  /*3ef0*/  IABS R11, R3 ;  /* 0x00000003000b7213 */ /* 0x000fe20000000000 */
[----:B------:R-:W-:-:S02]  /*3f00*/  @!P1 IMAD.IADD R7, R7, 0x1, -R22 ;  /* 0x0000000107079824 */ /* 0x000fc400078e0a16 */
[----:B0-----:R-:W-:Y:S01]  /*3f10*/  IMAD.MOV.U32 R14, RZ, RZ, R6 ;  /* 0x000000ffff0e7224 */ /* 0x001fe200078e0006 */
[----:B------:R-:W-:Y:S01]  /*3f20*/  LOP3.LUT R6, R0, 0x80, RZ, 0xfc, !PT ;  /* 0x0000008000067812 */ /* 0x000fe200078efcff */
[C---:B------:R-:W-:Y:S01]  /*3f30*/  IMAD R9, R22.reuse, R12, R9 ;  /* 0x0000000c16097224 */ /* 0x040fe200078e0209 */
[C---:B------:R-:W-:Y:S01]  /*3f40*/  ISETP.GT.U32.AND P1, PT, R22.reuse, R7, PT ;  /* 0x000000071600720c */ /* 0x040fe20003f24070 */
[----:B------:R-:W-:Y:S01]  /*3f50*/  IMAD.MOV.U32 R13, RZ, RZ, R2 ;  /* 0x000000ffff0d7224 */ /* 0x000fe200078e0002 */
[----:B------:R-:W-:Y:S01]  /*3f60*/  IABS R2, R4 ;  /* 0x0000000400027213 */ /* 0x000fe20000000000 */
[----:B------:R-:W-:Y:S01]  /*3f70*/  @!P5 IMAD.MOV R14, RZ, RZ, -R14 ;  /* 0x000000ffff0ed224 */ /* 0x000fe200078e0a0e */
[C---:B------:R-:W-:Y:S01]  /*3f80*/  ISETP.GT.U32.AND P5, PT, R22.reuse, R8, PT ;  /* 0x000000081600720c */ /* 0x040fe20003fa4070 */
[----:B------:R-:W-:Y:S01]  /*3f90*/  @!P2 IMAD.IADD R17, R17, 0x1, -R22 ;  /* 0x000000011111a824 */ /* 0x000fe200078e0a16 */
[----:B------:R-:W-:Y:S01]  /*3fa0*/  IABS R10, R6 ;  /* 0x00000006000a7213 */ /* 0x000fe20000000000 */
[----:B------:R-:W-:Y:S01]  /*3fb0*/  @!P6 IMAD.MOV R13, RZ, RZ, -R13 ;  /* 0x000000ffff0de224 */ /* 0x000fe200078e0a0d */
[C---:B------:R-:W-:Y:S01]  /*3fc0*/  ISETP.GT.U32.AND P6, PT, R22.reuse, R9, PT ;  /* 0x000000091600720c */ /* 0x040fe20003fc4070 */
[----:B------:R0:W-:Y:S01]  /*3fd0*/  STL [R1+0xf8], R14 ;  /* 0x0000f80e01007387 */ /* 0x0001e20000100800 */
[----:B------:R-:W-:-:S03]  /*3fe0*/  ISETP.GT.U32.AND P2, PT, R22, R17, PT ;  /* 0x000000111600720c */ /* 0x000fc60003f44070 */
[--C-:B------:R-:W-:Y:S01]  /*3ff0*/  @!P1 IMAD.IADD R7, R7, 0x1, -R22.reuse ;  /* 0x0000000107079824 */ /* 0x100fe200078e0a16 */
[----:B------:R-:W-:Y:S01]  /*4000*/  ISETP.GE.AND P1, PT, R5, RZ, PT ;  /* 0x000000ff0500720c */ /* 0x000fe20003f26270 */
[----:B------:R-:W-:Y:S01]  /*4010*/  IMAD.HI.U32 R5, R24, R11, RZ ;  /* 0x0000000b18057227 */ /* 0x000fe200078e00ff */
[----:B------:R1:W-:Y:S03]  /*4020*/  STL [R1+0xf4], R13 ;  /* 0x0000f40d01007387 */ /* 0x0003e60000100800 */
[--C-:B------:R-:W-:Y:S02]  /*4030*/  @!P5 IMAD.IADD R8, R8, 0x1, -R22.reuse ;  /* 0x000000010808d824 */ /* 0x100fe400078e0a16 */
[--C-:B------:R-:W-:Y:S02]  /*4040*/  @!P6 IMAD.IADD R9, R9, 0x1, -R22.reuse ;  /* 0x000000010909e824 */ /* 0x100fe400078e0a16 */
[----:B------:R-:W-:Y:S01]  /*4050*/  @!P2 IMAD.IADD R17, R17, 0x1, -R22 ;  /* 0x000000011111a824 */ /* 0x000fe200078e0a16 */
[----:B------:R-:W-:Y:S01]  /*4060*/  ISETP.GT.U32.AND P5, PT, R22, R8, PT ;  /* 0x000000081600720c */ /* 0x000fe20003fa4070 */
[----:B------:R-:W-:Y:S01]  /*4070*/  IMAD.MOV R5, RZ, RZ, -R5 ;  /* 0x000000ffff057224 */ /* 0x000fe200078e0a05 */
[----:B------:R-:W-:Y:S01]  /*4080*/  ISETP.GE.AND P2, PT, R3, RZ, PT ;  /* 0x000000ff0300720c */ /* 0x000fe20003f46270 */
[----:B------:R-:W-:Y:S01]  /*4090*/  IMAD.HI.U32 R3, R24, R2, RZ ;  /* 0x0000000218037227 */ /* 0x000fe200078e00ff */
[----:B------:R-:W-:-:S03]  /*40a0*/  ISETP.GT.U32.AND P6, PT, R22, R9, PT ;  /* 0x000000091600720c */ /* 0x000fc60003fc4070 */
[----:B------:R-:W-:Y:S02]  /*40b0*/  IMAD.MOV R3, RZ, RZ, -R3 ;  /* 0x000000ffff037224 */ /* 0x000fe400078e0a03 */
[----:B------:R-:W-:Y:S01]  /*40c0*/  IMAD R11, R22, R5, R11 ;  /* 0x00000005160b7224 */ /* 0x000fe200078e020b */
[----:B------:R-:W-:Y:S01]  /*40d0*/  LOP3.LUT R5, R0, 0x7e, RZ, 0xfc, !PT ;  /* 0x0000007e00057812 */ /* 0x000fe200078efcff */
[----:B------:R-:W-:Y:S02]  /*40e0*/  IMAD R2, R22, R3, R2 ;  /* 0x0000000316027224 */ /* 0x000fe400078e0202 */
[--C-:B------:R-:W-:Y:S01]  /*40f0*/  @!P5 IMAD.IADD R8, R8, 0x1, -R22.reuse ;  /* 0x000000010808d824 */ /* 0x100fe200078e0a16 */
[----:B------:R-:W-:Y:S01]  /*4100*/  ISETP.GT.U32.AND P5, PT, R22, R11, PT ;  /* 0x0000000b1600720c */ /* 0x000fe20003fa4070 */
[----:B------:R-:W-:Y:S01]  /*4110*/  IMAD.MOV.U32 R12, RZ, RZ, R7 ;  /* 0x000000ffff0c7224 */ /* 0x000fe200078e0007 */
[----:B------:R-:W-:Y:S01]  /*4120*/  LOP3.LUT R7, R0, 0x7c, RZ, 0xfc, !PT ;  /* 0x0000007c00077812 */ /* 0x000fe200078efcff */
[----:B------:R-:W-:Y:S01]  /*4130*/  @!P6 IMAD.IADD R9, R9, 0x1, -R22 ;  /* 0x000000010909e824 */ /* 0x000fe200078e0a16 */
[----:B------:R-:W-:Y:S01]  /*4140*/  ISETP.GT.U32.AND P6, PT, R22, R2, PT ;  /* 0x000000021600720c */ /* 0x000fe20003fc4070 */
[----:B------:R-:W-:Y:S01]  /*4150*/  IMAD.HI.U32 R3, R24, R10, RZ ;  /* 0x0000000a18037227 */ /* 0x000fe200078e00ff */
[----:B0-----:R-:W-:-:S02]  /*4160*/  IABS R14, R5 ;  /* 0x00000005000e7213 */ /* 0x001fc40000000000 */
[----:B------:R-:W-:Y:S01]  /*4170*/  IABS R15, R7 ;  /* 0x00000007000f7213 */ /* 0x000fe20000000000 */
[----:B------:R-:W-:Y:S02]  /*4180*/  IMAD.MOV R3, RZ, RZ, -R3 ;  /* 0x000000ffff037224 */ /* 0x000fe400078e0a03 */
[----:B------:R-:W-:-:S04]  /*4190*/  IMAD.HI.U32 R16, R24, R14, RZ ;  /* 0x0000000e18107227 */ /* 0x000fc800078e00ff */
[--C-:B------:R-:W-:Y:S02]  /*41a0*/  @!P5 IMAD.IADD R11, R11, 0x1, -R22.reuse ;  /* 0x000000010b0bd824 */ /* 0x100fe400078e0a16 */
[----:B------:R-:W-:Y:S02]  /*41b0*/  @!P6 IMAD.IADD R2, R2, 0x1, -R22 ;  /* 0x000000010202e824 */ /* 0x000fe400078e0a16 */
[----:B-1----:R-:W-:Y:S01]  /*41c0*/  IMAD.HI.U32 R13, R24, R15, RZ ;  /* 0x0000000f180d7227 */ /* 0x002fe200078e00ff */
[----:B------:R-:W-:-:S03]  /*41d0*/  ISETP.GT.U32.AND P6, PT, R22, R11, PT ;  /* 0x0000000b1600720c */ /* 0x000fc60003fc4070 */
[----:B------:R-:W-:Y:S02]  /*41e0*/  IMAD.MOV R16, RZ, RZ, -R16 ;  /* 0x000000ffff107224 */ /* 0x000fe400078e0a10 */
[----:B------:R-:W-:Y:S01]  /*41f0*/  @!P0 IMAD.MOV R12, RZ, RZ, -R12 ;  /* 0x000000ffff0c8224 */ /* 0x000fe200078e0a0c */
[----:B------:R-:W-:Y:S01]  /*4200*/  ISETP.GE.AND P0, PT, R4, RZ, PT ;  /* 0x000000ff0400720c */ /* 0x000fe20003f06270 */
[----:B------:R-:W-:Y:S01]  /*4210*/  IMAD R10, R22, R3, R10 ;  /* 0x00000003160a7224 */ /* 0x000fe200078e020a */
[----:B------:R-:W-:Y:S01]  /*4220*/  LOP3.LUT R4, R0, 0x7a, RZ, 0xfc, !PT ;  /* 0x0000007a00047812 */ /* 0x000fe200078efcff */
[----:B------:R-:W-:Y:S01]  /*4230*/  IMAD.MOV R13, RZ, RZ, -R13 ;  /* 0x000000ffff0d7224 */ /* 0x000fe200078e0a0d */
[----:B------:R0:W-:Y:S01]  /*4240*/  STL [R1+0xf0], R12 ;  /* 0x0000f00c01007387 */ /* 0x0001e20000100800 */
[C---:B------:R-:W-:Y:S01]  /*4250*/  IMAD R14, R22.reuse, R16, R14 ;  /* 0x00000010160e7224 */ /* 0x040fe200078e020e */
[----:B------:R-:W-:Y:S01]  /*4260*/  ISETP.GT.U32.AND P5, PT, R22, R10, PT ;  /* 0x0000000a1600720c */ /* 0x000fe20003fa4070 */
[--C-:B------:R-:W-:Y:S01]  /*4270*/  @!P6 IMAD.IADD R11, R11, 0x1, -R22.reuse ;  /* 0x000000010b0be824 */ /* 0x100fe200078e0a16 */
[----:B------:R-:W-:Y:S01]  /*4280*/  LOP3.LUT R3, R0, 0x78, RZ, 0xfc, !PT ;  /* 0x0000007800037812 */ /* 0x000fe200078efcff */
[----:B------:R-:W-:Y:S01]  /*4290*/  @!P3 IMAD.MOV R17, RZ, RZ, -R17 ;  /* 0x000000ffff11b224 */ /* 0x000fe200078e0a11 */
[C---:B------:R-:W-:Y:S01]  /*42a0*/  ISETP.GT.U32.AND P6, PT, R22.reuse, R14, PT ;  /* 0x0000000e1600720c */ /* 0x040fe20003fc4070 */
[----:B------:R-:W-:Y:S01]  /*42b0*/  IMAD R15, R22, R13, R15 ;  /* 0x0000000d160f7224 */ /* 0x000fe200078e020f */
[----:B------:R-:W-:Y:S01]  /*42c0*/  ISETP.GE.AND P3, PT, R6, RZ, PT ;  /* 0x000000ff0600720c */ /* 0x000fe20003f66270 */
[----:B------:R-:W-:Y:S01]  /*42d0*/  IMAD.MOV.U32 R13, RZ, RZ, R11 ;  /* 0x000000ffff0d7224 */ /* 0x000fe200078e000b */
[----:B0-----:R-:W-:Y:S01]  /*42e0*/  IABS R12, R4 ;  /* 0x00000004000c7213 */ /* 0x001fe20000000000 */
[----:B------:R0:W-:Y:S01]  /*42f0*/  STL [R1+0xec], R17 ;  /* 0x0000ec1101007387 */ /* 0x0001e20000100800 */
[----:B------:R-:W-:Y:S01]  /*4300*/  IABS R6, R3 ;  /* 0x0000000300067213 */ /* 0x000fe20000000000 */
[----:B------:R-:W-:Y:S01]  /*4310*/  @!P2 IMAD.MOV R13, RZ, RZ, -R13 ;  /* 0x000000ffff0da224 */ /* 0x000fe200078e0a0d */
[----:B------:R-:W-:Y:S01]  /*4320*/  ISETP.GT.U32.AND P2, PT, R22, R15, PT ;  /* 0x0000000f1600720c */ /* 0x000fe20003f44070 */
[----:B------:R-:W-:-:S02]  /*4330*/  @!P5 IMAD.IADD R10, R10, 0x1, -R22 ;  /* 0x000000010a0ad824 */ /* 0x000fc400078e0a16 */
[----:B------:R-:W-:Y:S02]  /*4340*/  IMAD.MOV.U32 R16, RZ, RZ, R9 ;  /* 0x000000ffff107224 */ /* 0x000fe400078e0009 */
[----:B------:R-:W-:Y:S01]  /*4350*/  @!P6 IMAD.IADD R14, R14, 0x1, -R22 ;  /* 0x000000010e0ee824 */ /* 0x000fe200078e0a16 */
[----:B------:R-:W-:Y:S01]  /*4360*/  ISETP.GT.U32.AND P5, PT, R22, R10, PT ;  /* 0x0000000a1600720c */ /* 0x000fe20003fa4070 */
[----:B0-----:R-:W-:Y:S02]  /*4370*/  IMAD.MOV.U32 R17, RZ, RZ, R8 ;  /* 0x000000ffff117224 */ /* 0x001fe400078e0008 */
[----:B------:R-:W-:-:S04]  /*4380*/  IMAD.HI.U32 R8, R24, R12, RZ ;  /* 0x0000000c18087227 */ /* 0x000fc800078e00ff */
[----:B------:R-:W-:Y:S02]  /*4390*/  IMAD.MOV R8, RZ, RZ, -R8 ;  /* 0x000000ffff087224 */ /* 0x000fe400078e0a08 */
[----:B------:R-:W-:Y:S01]  /*43a0*/  @!P4 IMAD.MOV R17, RZ, RZ, -R17 ;  /* 0x000000ffff11c224 */ /* 0x000fe200078e0a11 */
[C---:B------:R-:W-:Y:S01]  /*43b0*/  ISETP.GT.U32.AND P4, PT, R22.reuse, R2, PT ;  /* 0x000000021600720c */ /* 0x040fe20003f84070 */
[C---:B------:R-:W-:Y:S02]  /*43c0*/  IMAD R12, R22.reuse, R8, R12 ;  /* 0x00000008160c7224 */ /* 0x040fe400078e020c */
[----:B------:R-:W-:Y:S01]  /*43d0*/  @!P2 IMAD.IADD R15, R15, 0x1, -R22 ;  /* 0x000000010f0fa824 */ /* 0x000fe200078e0a16 */
[----:B------:R-:W-:Y:S01]  /*43e0*/  ISETP.GT.U32.AND P2, PT, R22, R14, PT ;  /* 0x0000000e1600720c */ /* 0x000fe20003f44070 */
[----:B------:R-:W-:Y:S01]  /*43f0*/  IMAD.HI.U32 R9, R24, R6, RZ ;  /* 0x0000000618097227 */ /* 0x000fe200078e00ff */
[----:B------:R-:W-:Y:S01]  /*4400*/  ISETP.GT.U32.AND P6, PT, R22, R12, PT ;  /* 0x0000000c1600720c */ /* 0x000fe20003fc4070 */
[----:B------:R-:W-:Y:S02]  /*4410*/  STL [R1+0xe8], R17 ;  /* 0x0000e81101007387 */ /* 0x000fe40000100800 */
[----:B------:R-:W-:Y:S01]  /*4420*/  @!P1 IMAD.MOV R16, RZ, RZ, -R16 ;  /* 0x000000ffff109224 */ /* 0x000fe200078e0a10 */
[----:B------:R-:W-:Y:S01]  /*4430*/  ISETP.GE.AND P1, PT, R5, RZ, PT ;  /* 0x000000ff0500720c */ /* 0x000fe20003f26270 */
[----:B------:R-:W-:Y:S01]  /*4440*/  IMAD.MOV R9, RZ, RZ, -R9 ;  /* 0x000000ffff097224 */ /* 0x000fe200078e0a09 */
[----:B------:R-:W-:Y:S01]  /*4450*/  LOP3.LUT R5, R0, 0x74, RZ, 0xfc, !PT ;  /* 0x0000007400057812 */ /* 0x000fe200078efcff */
[----:B------:R-:W-:Y:S01]  /*4460*/  @!P4 IMAD.IADD R2, R2, 0x1, -R22 ;  /* 0x000000010202c824 */ /* 0x000fe200078e0a16 */
[----:B------:R-:W-:Y:S01]  /*4470*/  STL [R1+0xe4], R16 ;  /* 0x0000e41001007387 */ /* 0x000fe20000100800 */
[----:B------:R-:W-:Y:S01]  /*4480*/  IMAD R6, R22, R9, R6 ;  /* 0x0000000916067224 */ /* 0x000fe200078e0206 */
[----:B------:R-:W-:Y:S01]  /*4490*/  ISETP.GE.AND P4, PT, R7, RZ, PT ;  /* 0x000000ff0700720c */ /* 0x000fe20003f86270 */
[----:B------:R-:W-:Y:S01]  /*44a0*/  IMAD.MOV.U32 R11, RZ, RZ, R2 ;  /* 0x000000ffff0b7224 */ /* 0x000fe200078e0002 */
[----:B------:R0:W-:Y:S01]  /*44b0*/  STL [R1+0xe0], R13 ;  /* 0x0000e00d01007387 */ /* 0x0001e20000100800 */
[--C-:B------:R-:W-:Y:S01]  /*44c0*/  @!P5 IMAD.IADD R10, R10, 0x1, -R22.reuse ;  /* 0x000000010a0ad824 */ /* 0x100fe200078e0a16 */
[----:B------:R-:W-:Y:S01]  /*44d0*/  ISETP.GE.AND P5, PT, R4, RZ, PT ;  /* 0x000000ff0400720c */ /* 0x000fe20003fa6270 */
[--C-:B------:R-:W-:Y:S01]  /*44e0*/  @!P6 IMAD.IADD R12, R12, 0x1, -R22.reuse ;  /* 0x000000010c0ce824 */ /* 0x100fe200078e0a16 */
[----:B------:R-:W-:Y:S01]  /*44f0*/  LOP3.LUT R2, R0, 0x72, RZ, 0xfc, !PT ;  /* 0x0000007200027812 */ /* 0x000fe200078efcff */
[----:B------:R-:W-:Y:S01]  /*4500*/  @!P0 IMAD.MOV R11, RZ, RZ, -R11 ;  /* 0x000000ffff0b8224 */ /* 0x000fe200078e0a0b */
[----:B------:R-:W-:Y:S01]  /*4510*/  ISETP.GT.U32.AND P0, PT, R22, R15, PT ;  /* 0x0000000f1600720c */ /* 0x000fe20003f04070 */
[----:B------:R-:W-:Y:S01]  /*4520*/  @!P2 IMAD.IADD R14, R14, 0x1, -R22 ;  /* 0x000000010e0ea824 */ /* 0x000fe200078e0a16 */
[----:B------:R-:W-:Y:S01]  /*4530*/  ISETP.GT.U32.AND P2, PT, R22, R6, PT ;  /* 0x000000061600720c */ /* 0x000fe20003f44070 */
[----:B------:R-:W-:Y:S01]  /*4540*/  IMAD.MOV.U32 R19, RZ, RZ, R10 ;  /* 0x000000ffff137224 */ /* 0x000fe200078e000a */
[----:B0-----:R-:W-:Y:S01]  /*4550*/  LOP3.LUT R13, R0, 0x76, RZ, 0xfc, !PT ;  /* 0x00000076000d7812 */ /* 0x001fe200078efcff */
[----:B------:R0:W-:Y:S01]  /*4560*/  STL [R1+0xdc], R11 ;  /* 0x0000dc0b01007387 */ /* 0x0001e20000100800 */
[----:B------:R-:W-:Y:S01]  /*4570*/  ISETP.GT.U32.AND P6, PT, R22, R12, PT ;  /* 0x0000000c1600720c */ /* 0x000fe20003fc4070 */
[----:B------:R-:W-:Y:S01]  /*4580*/  @!P3 IMAD.MOV R19, RZ, RZ, -R19 ;  /* 0x000000ffff13b224 */ /* 0x000fe200078e0a13 */
[----:B------:R-:W-:Y:S01]  /*4590*/  IABS R4, R13 ;  /* 0x0000000d00047213 */ /* 0x000fe20000000000 */
[----:B------:R-:W-:Y:S01]  /*45a0*/  IMAD.MOV.U32 R18, RZ, RZ, R14 ;  /* 0x000000ffff127224 */ /* 0x000fe200078e000e */
[----:B------:R-:W-:-:S02]  /*45b0*/  LOP3.LUT R9, R0, 0x70, RZ, 0xfc, !PT ;  /* 0x0000007000097812 */ /* 0x000fc400078efcff */
[----:B------:R-:W-:Y:S01]  /*45c0*/  IABS R16, R5 ;  /* 0x0000000500107213 */ /* 0x000fe20000000000 */
[----:B------:R-:W-:Y:S01]  /*45d0*/  IMAD.HI.U32 R7, R24, R4, RZ ;  /* 0x0000000418077227 */ /* 0x000fe200078e00ff */
[----:B------:R-:W-:Y:S01]  /*45e0*/  IABS R8, R9 ;  /* 0x0000000900087213 */ /* 0x000fe20000000000 */
[----:B------:R-:W-:Y:S01]  /*45f0*/  STL [R1+0xd8], R19 ;  /* 0x0000d81301007387 */ /* 0x000fe20000100800 */
[----:B0-----:R-:W-:Y:S01]  /*4600*/  IABS R11, R2 ;  /* 0x00000002000b7213 */ /* 0x001fe20000000000 */
[----:B------:R-:W-:Y:S02]  /*4610*/  IMAD.MOV R7, RZ, RZ, -R7 ;  /* 0x000000ffff077224 */ /* 0x000fe400078e0a07 */
[----:B------:R-:W-:Y:S01]  /*4620*/  @!P0 IMAD.IADD R15, R15, 0x1, -R22 ;  /* 0x000000010f0f8824 */ /* 0x000fe200078e0a16 */
[----:B------:R-:W-:Y:S01]  /*4630*/  ISETP.GE.AND P0, PT, R3, RZ, PT ;  /* 0x000000ff0300720c */ /* 0x000fe20003f06270 */
[----:B------:R-:W-:Y:S02]  /*4640*/  IMAD R4, R22, R7, R4 ;  /* 0x0000000716047224 */ /* 0x000fe400078e0204 */
[----:B------:R-:W-:Y:S01]  /*4650*/  @!P2 IMAD.IADD R6, R6, 0x1, -R22 ;  /* 0x000000010606a824 */ /* 0x000fe200078e0a16 */
[----:B------:R-:W-:Y:S01]  /*4660*/  ISETP.GE.AND P2, PT, R13, RZ, PT ;  /* 0x000000ff0d00720c */ /* 0x000fe20003f46270 */
[----:B------:R-:W-:-:S03]  /*4670*/  IMAD.HI.U32 R3, R24, R11, RZ ;  /* 0x0000000b18037227 */ /* 0x000fc600078e00ff */
[----:B------:R-:W-:Y:S01]  /*4680*/  ISETP.GT.U32.AND P3, PT, R22, R6, PT ;  /* 0x000000061600720c */ /* 0x000fe20003f64070 */
[----:B------:R-:W-:Y:S01]  /*4690*/  @!P6 IMAD.IADD R12, R12, 0x1, -R22 ;  /* 0x000000010c0ce824 */ /* 0x000fe200078e0a16 */
[----:B------:R-:W-:Y:S01]  /*46a0*/  ISETP.GT.U32.AND P6, PT, R22, R4, PT ;  /* 0x000000041600720c */ /* 0x000fe20003fc4070 */
[----:B------:R-:W-:-:S04]  /*46b0*/  IMAD.HI.U32 R17, R24, R16, RZ ;  /* 0x0000001018117227 */ /* 0x000fc800078e00ff */
[----:B------:R-:W-:-:S04]  /*46c0*/  IMAD.HI.U32 R7, R24, R8, RZ ;  /* 0x0000000818077227 */ /* 0x000fc800078e00ff */
[----:B------:R-:W-:Y:S02]  /*46d0*/  IMAD.MOV R3, RZ, RZ, -R3 ;  /* 0x000000ffff037224 */ /* 0x000fe400078e0a03 */
[----:B------:R-:W-:Y:S02]  /*46e0*/  IMAD.MOV R17, RZ, RZ, -R17 ;  /* 0x000000ffff117224 */ /* 0x000fe400078e0a11 */
[----:B------:R-:W-:Y:S02]  /*46f0*/  IMAD.MOV R7, RZ, RZ, -R7 ;  /* 0x000000ffff077224 */ /* 0x000fe400078e0a07 */
[----:B------:R-:W-:Y:S01]  /*4700*/  IMAD R11, R22, R3, R11 ;  /* 0x00000003160b7224 */ /* 0x000fe200078e020b */
[----:B------:R-:W-:Y:S01]  /*4710*/  LOP3.LUT R3, R0, 0x6e, RZ, 0xfc, !PT ;  /* 0x0000006e00037812 */ /* 0x000fe200078efcff */
[C---:B------:R-:W-:Y:S02]  /*4720*/  IMAD R13, R22.reuse, R17, R16 ;  /* 0x00000011160d7224 */ /* 0x040fe400078e0210 */
[----:B------:R-:W-:Y:S01]  /*4730*/  IMAD R8, R22, R7, R8 ;  /* 0x0000000716087224 */ /* 0x000fe200078e0208 */
[----:B------:R-:W-:Y:S01]  /*4740*/  LOP3.LUT R7, R0, 0x6c, RZ, 0xfc, !PT ;  /* 0x0000006c00077812 */ /* 0x000fe200078efcff */
[----:B------:R-:W-:Y:S01]  /*4750*/  @!P4 IMAD.MOV R15, RZ, RZ, -R15 ;  /* 0x000000ffff0fc224 */ /* 0x000fe200078e0a0f */
[----:B------:R-:W-:Y:S01]  /*4760*/  ISETP.GT.U32.AND P4, PT, R22, R11, PT ;  /* 0x0000000b1600720c */ /* 0x000fe20003f84070 */
[--C-:B------:R-:W-:Y:S01]  /*4770*/  @!P6 IMAD.IADD R4, R4, 0x1, -R22.reuse ;  /* 0x000000010404e824 */ /* 0x100fe200078e0a16 */
[----:B------:R-:W-:Y:S01]  /*4780*/  ISETP.GT.U32.AND P6, PT, R22, R13, PT ;  /* 0x0000000d1600720c */ /* 0x000fe20003fc4070 */
[----:B------:R-:W-:Y:S01]  /*4790*/  @!P3 IMAD.IADD R6, R6, 0x1, -R22 ;  /* 0x000000010606b824 */ /* 0x000fe200078e0a16 */
[C---:B------:R-:W-:Y:S01]  /*47a0*/  ISETP.GT.U32.AND P3, PT, R22.reuse, R8, PT ;  /* 0x000000081600720c */ /* 0x040fe20003f64070 */
[----:B------:R-:W-:Y:S01]  /*47b0*/  @!P1 IMAD.MOV R18, RZ, RZ, -R18 ;  /* 0x000000ffff129224 */ /* 0x000fe200078e0a12 */
[----:B------:R-:W-:Y:S01]  /*47c0*/  ISETP.GT.U32.AND P1, PT, R22, R4, PT ;  /* 0x000000041600720c */ /* 0x000fe20003f24070 */
[----:B------:R-:W-:Y:S01]  /*47d0*/  IMAD.MOV.U32 R16, RZ, RZ, R12 ;  /* 0x000000ffff107224 */ /* 0x000fe200078e000c */
[----:B------:R-:W-:-:S02]  /*47e0*/  IABS R10, R3 ;  /* 0x00000003000a7213 */ /* 0x000fc40000000000 */
[----:B------:R-:W-:Y:S01]  /*47f0*/  IABS R14, R7 ;  /* 0x00000007000e7213 */ /* 0x000fe20000000000 */
[----:B------:R-:W-:Y:S01]  /*4800*/  @!P5 IMAD.MOV R16, RZ, RZ, -R16 ;  /* 0x000000ffff10d224 */ /* 0x000fe200078e0a10 */
[----:B------:R-:W-:Y:S01]  /*4810*/  ISETP.GE.AND P5, PT, R5, RZ, PT ;  /* 0x000000ff0500720c */ /* 0x000fe20003fa6270 */
[----:B------:R-:W-:Y:S01]  /*4820*/  @!P4 IMAD.IADD R11, R11, 0x1, -R22 ;  /* 0x000000010b0bc824 */ /* 0x000fe200078e0a16 */
[----:B------:R0:W-:Y:S01]  /*4830*/  STL [R1+0xd4], R18 ;  /* 0x0000d41201007387 */ /* 0x0001e20000100800 */
[----:B------:R-:W-:-:S03]  /*4840*/  IMAD.HI.U32 R12, R24, R10, RZ ;  /* 0x0000000a180c7227 */ /* 0x000fc600078e00ff */
[----:B------:R1:W-:Y:S01]  /*4850*/  STL [R1+0xd0], R15 ;  /* 0x0000d00f01007387 */ /* 0x0003e20000100800 */
[----:B------:R-:W-:Y:S02]  /*4860*/  IMAD.MOV.U32 R5, RZ, RZ, R14 ;  /* 0x000000ffff057224 */ /* 0x000fe400078e000e */
[--C-:B------:R-:W-:Y:S01]  /*4870*/  @!P6 IMAD.IADD R13, R13, 0x1, -R22.reuse ;  /* 0x000000010d0de824 */ /* 0x100fe200078e0a16 */
[----:B------:R-:W-:Y:S01]  /*4880*/  ISETP.GE.AND P6, PT, R9, RZ, PT ;  /* 0x000000ff0900720c */ /* 0x000fe20003fc6270 */
[----:B------:R-:W-:Y:S01]  /*4890*/  @!P3 IMAD.IADD R8, R8, 0x1, -R22 ;  /* 0x000000010808b824 */ /* 0x000fe200078e0a16 */
[C---:B------:R-:W-:Y:S01]  /*48a0*/  ISETP.GT.U32.AND P3, PT, R22.reuse, R11, PT ;  /* 0x0000000b1600720c */ /* 0x040fe20003f64070 */
[----:B------:R-:W-:Y:S01]  /*48b0*/  IMAD.MOV R12, RZ, RZ, -R12 ;  /* 0x000000ffff0c7224 */ /* 0x000fe200078e0a0c */
[----:B------:R-:W-:Y:S01]  /*48c0*/  ISETP.GT.U32.AND P4, PT, R22, R13, PT ;  /* 0x0000000d1600720c */ /* 0x000fe20003f84070 */
[----:B------:R-:W-:Y:S01]  /*48d0*/  @!P1 IMAD.IADD R4, R4, 0x1, -R22 ;  /* 0x0000000104049824 */ /* 0x000fe200078e0a16 */
[----:B------:R-:W-:Y:S01]  /*48e0*/  ISETP.GE.AND P1, PT, R2, RZ, PT ;  /* 0x000000ff0200720c */ /* 0x000fe20003f26270 */
[----:B------:R-:W-:Y:S01]  /*48f0*/  IMAD.HI.U32 R9, R24, R5, RZ ;  /* 0x0000000518097227 */ /* 0x000fe200078e00ff */
[----:B------:R-:W-:Y:S01]  /*4900*/  STL [R1+0xcc], R16 ;  /* 0x0000cc1001007387 */ /* 0x000fe20000100800 */
[----:B0-----:R-:W-:-:S02]  /*4910*/  LOP3.LUT R18, R0, 0x5c, RZ, 0xfc, !PT ;  /* 0x0000005c00127812 */ /* 0x001fc400078efcff */
[----:B------:R-:W-:Y:S02]  /*4920*/  IMAD R2, R22, R12, R10 ;  /* 0x0000000c16027224 */ /* 0x000fe400078e020a */
[----:B-1----:R-:W-:Y:S02]  /*4930*/  IMAD.MOV.U32 R15, RZ, RZ, R6 ;  /* 0x000000ffff0f7224 */ /* 0x002fe400078e0006 */
[----:B------:R-:W-:Y:S01]  /*4940*/  IMAD.MOV R6, RZ, RZ, -R9 ;  /* 0x000000ffff067224 */ /* 0x000fe200078e0a09 */
[----:B------:R-:W-:Y:S01]  /*4950*/  LOP3.LUT R9, R0, 0x6a, RZ, 0xfc, !PT ;  /* 0x0000006a00097812 */ /* 0x000fe200078efcff */
[----:B------:R-:W-:Y:S02]  /*4960*/  IMAD.MOV.U32 R10, RZ, RZ, R4 ;  /* 0x000000ffff0a7224 */ /* 0x000fe400078e0004 */
[----:B------:R-:W-:Y:S01]  /*4970*/  IMAD R5, R22, R6, R5 ;  /* 0x0000000616057224 */ /* 0x000fe200078e0205 */
[----:B------:R-:W-:Y:S01]  /*4980*/  LOP3.LUT R6, R0, 0x68, RZ, 0xfc, !PT ;  /* 0x0000006800067812 */ /* 0x000fe200078efcff */
[----:B------:R-:W-:Y:S01]  /*4990*/  @!P2 IMAD.MOV R10, RZ, RZ, -R10 ;  /* 0x000000ffff0aa224 */ /* 0x000fe200078e0a0a */
[C---:B------:R-:W-:Y:S01]  /*49a0*/  ISETP.GT.U32.AND P2, PT, R22.reuse, R2, PT ;  /* 0x000000021600720c */ /* 0x040fe20003f44070 */
[--C-:B------:R-:W-:Y:S01]  /*49b0*/  @!P3 IMAD.IADD R11, R11, 0x1, -R22.reuse ;  /* 0x000000010b0bb824 */ /* 0x100fe200078e0a16 */
[C---:B------:R-:W-:Y:S01]  /*49c0*/  ISETP.GT.U32.AND P3, PT, R22.reuse, R5, PT ;  /* 0x000000051600720c */ /* 0x040fe20003f64070 */
[----:B------:R-:W-:Y:S01]  /*49d0*/  @!P0 IMAD.MOV R15, RZ, RZ, -R15 ;  /* 0x000000ffff0f8224 */ /* 0x000fe200078e0a0f */
[----:B------:R-:W-:Y:S01]  /*49e0*/  IABS R4, R9 ;  /* 0x0000000900047213 */ /* 0x000fe20000000000 */
[----:B------:R-:W-:Y:S01]  /*49f0*/  @!P4 IMAD.IADD R13, R13, 0x1, -R22 ;  /* 0x000000010d0dc824 */ /* 0x000fe200078e0a16 */
[----:B------:R-:W-:Y:S01]  /*4a00*/  ISETP.GT.U32.AND P0, PT, R22, R8, PT ;  /* 0x000000081600720c */ /* 0x000fe20003f04070 */
[----:B------:R-:W-:Y:S01]  /*4a10*/  @!P1 IMAD.MOV R11, RZ, RZ, -R11 ;  /* 0x000000ffff0b9224 */ /* 0x000fe200078e0a0b */
[----:B------:R-:W-:Y:S01]  /*4a20*/  ISETP.GE.AND P4, PT, R3, RZ, PT ;  /* 0x000000ff0300720c */ /* 0x000fe20003f86270 */
[----:B------:R-:W-:Y:S01]  /*4a30*/  STL [R1+0xc8], R15 ;  /* 0x0000c80f01007387 */ /* 0x000fe20000100800 */
[----:B------:R-:W-:Y:S01]  /*4a40*/  IABS R3, R6 ;  /* 0x0000000600037213 */ /* 0x000fe20000000000 */
[----:B------:R-:W-:-:S02]  /*4a50*/  IMAD.HI.U32 R12, R24, R4, RZ ;  /* 0x00000004180c7227 */ /* 0x000fc400078e00ff */
[----:B------:R0:W-:Y:S02]  /*4a60*/  STL [R1+0xc4], R10 ;  /* 0x0000c40a01007387 */ /* 0x0001e40000100800 */
[--C-:B------:R-:W-:Y:S01]  /*4a70*/  @!P2 IMAD.IADD R2, R2, 0x1, -R22.reuse ;  /* 0x000000010202a824 */ /* 0x100fe200078e0a16 */
[----:B------:R-:W-:Y:S01]  /*4a80*/  ISETP.GE.AND P2, PT, R9, RZ, PT ;  /* 0x000000ff0900720c */ /* 0x000fe20003f46270 */
[----:B------:R-:W-:Y:S02]  /*4a90*/  @!P3 IMAD.IADD R5, R5, 0x1, -R22 ;  /* 0x000000010505b824 */ /* 0x000fe400078e0a16 */
[----:B------:R-:W-:Y:S01]  /*4aa0*/  IMAD.MOV R12, RZ, RZ, -R12 ;  /* 0x000000ffff0c7224 */ /* 0x000fe200078e0a0c */
[----:B------:R-:W-:Y:S01]  /*4ab0*/  ISETP.GT.U32.AND P3, PT, R22, R2, PT ;  /* 0x000000021600720c */ /* 0x000fe20003f64070 */
[----:B------:R-:W-:Y:S01]  /*4ac0*/  @!P0 IMAD.IADD R8, R8, 0x1, -R22 ;  /* 0x0000000108088824 */ /* 0x000fe200078e0a16 */
[----:B------:R-:W-:Y:S01]  /*4ad0*/  ISETP.GE.AND P0, PT, R7, RZ, PT ;  /* 0x000000ff0700720c */ /* 0x000fe20003f06270 */
[----:B0-----:R-:W-:Y:S01]  /*4ae0*/  IMAD.HI.U32 R10, R24, R3, RZ ;  /* 0x00000003180a7227 */ /* 0x001fe200078e00ff */
[----:B------:R-:W-:-:S02]  /*4af0*/  LOP3.LUT R7, R0, 0x66, RZ, 0xfc, !PT ;  /* 0x0000006600077812 */ /* 0x000fc400078efcff */
[----:B------:R-:W-:Y:S01]  /*4b00*/  LOP3.LUT R15, R0, 0x5e, RZ, 0xfc, !PT ;  /* 0x0000005e000f7812 */ /* 0x000fe200078efcff */
[----:B------:R-:W-:Y:S01]  /*4b10*/  IMAD.MOV R10, RZ, RZ, -R10 ;  /* 0x000000ffff0a7224 */ /* 0x000fe200078e0a0a */
[----:B------:R-:W-:Y:S01]  /*4b20*/  IABS R9, R7 ;  /* 0x0000000700097213 */ /* 0x000fe20000000000 */
[----:B------:R-:W-:Y:S01]  /*4b30*/  IMAD R4, R22, R12, R4 ;  /* 0x0000000c16047224 */ /* 0x000fe200078e0204 */
[----:B------:R-:W-:Y:S01]  /*4b40*/  LOP3.LUT R12, R0, 0x58, RZ, 0xfc, !PT ;  /* 0x00000058000c7812 */ /* 0x000fe200078efcff */
[----:B------:R-:W-:Y:S02]  /*4b50*/  IMAD.MOV.U32 R14, RZ, RZ, R13 ;  /* 0x000000ffff0e7224 */ /* 0x000fe400078e000d */
[C---:B------:R-:W-:Y:S01]  /*4b60*/  IMAD R3, R22.reuse, R10, R3 ;  /* 0x0000000a16037224 */ /* 0x040fe200078e0203 */
[C---:B------:R-:W-:Y:S01]  /*4b70*/  ISETP.GT.U32.AND P1, PT, R22.reuse, R4, PT ;  /* 0x000000041600720c */ /* 0x040fe20003f24070 */
[----:B------:R-:W-:Y:S01]  /*4b80*/  @!P5 IMAD.MOV R14, RZ, RZ, -R14 ;  /* 0x000000ffff0ed224 */ /* 0x000fe200078e0a0e */
[----:B------:R-:W-:Y:S01]  /*4b90*/  ISETP.GT.U32.AND P5, PT, R22, R5, PT ;  /* 0x000000051600720c */ /* 0x000fe20003fa4070 */
[----:B------:R-:W-:Y:S01]  /*4ba0*/  @!P3 IMAD.IADD R2, R2, 0x1, -R22 ;  /* 0x000000010202b824 */ /* 0x000fe200078e0a16 */
[----:B------:R-:W-:Y:S01]  /*4bb0*/  ISETP.GT.U32.AND P3, PT, R22, R3, PT ;  /* 0x000000031600720c */ /* 0x000fe20003f64070 */
[----:B------:R-:W-:Y:S01]  /*4bc0*/  IMAD.MOV.U32 R13, RZ, RZ, R8 ;  /* 0x000000ffff0d7224 */ /* 0x000fe200078e0008 */
[----:B------:R-:W-:Y:S01]  /*4bd0*/  STL [R1+0xc0], R14 ;  /* 0x0000c00e01007387 */ /* 0x000fe20000100800 */
[----:B------:R-:W-:-:S03]  /*4be0*/  IMAD.HI.U32 R8, R24, R9, RZ ;  /* 0x0000000918087227 */ /* 0x000fc600078e00ff */
[----:B------:R-:W-:Y:S01]  /*4bf0*/  STL [R1+0xbc], R11 ;  /* 0x0000bc0b01007387 */ /* 0x000fe20000100800 */
[----:B------:R-:W-:Y:S02]  /*4c00*/  IMAD.MOV R8, RZ, RZ, -R8 ;  /* 0x000000ffff087224 */ /* 0x000fe400078e0a08 */
[--C-:B------:R-:W-:Y:S02]  /*4c10*/  @!P1 IMAD.IADD R4, R4, 0x1, -R22.reuse ;  /* 0x0000000104049824 */ /* 0x100fe400078e0a16 */
[--C-:B------:R-:W-:Y:S01]  /*4c20*/  @!P5 IMAD.IADD R5, R5, 0x1, -R22.reuse ;  /* 0x000000010505d824 */ /* 0x100fe200078e0a16 */
[----:B------:R-:W-:Y:S01]  /*4c30*/  ISETP.GE.AND P5, PT, R7, RZ, PT ;  /* 0x000000ff0700720c */ /* 0x000fe20003fa6270 */
[C---:B------:R-:W-:Y:S01]  /*4c40*/  IMAD R9, R22.reuse, R8, R9 ;  /* 0x0000000816097224 */ /* 0x040fe200078e0209 */
[----:B------:R-:W-:Y:S01]  /*4c50*/  ISETP.GT.U32.AND P1, PT, R22, R4, PT ;  /* 0x000000041600720c */ /* 0x000fe20003f24070 */
[----:B------:R-:W-:Y:S01]  /*4c60*/  @!P3 IMAD.IADD R3, R3, 0x1, -R22 ;  /* 0x000000010303b824 */ /* 0x000fe200078e0a16 */
[C---:B------:R-:W-:Y:S01]  /*4c70*/  LOP3.LUT R7, R0.reuse, 0x64, RZ, 0xfc, !PT ;  /* 0x0000006400077812 */ /* 0x040fe200078efcff */
[----:B------:R-:W-:Y:S01]  /*4c80*/  IMAD.MOV.U32 R10, RZ, RZ, R2 ;  /* 0x000000ffff0a7224 */ /* 0x000fe200078e0002 */
[----:B------:R-:W-:Y:S01]  /*4c90*/  LOP3.LUT R8, R0, 0x62, RZ, 0xfc, !PT ;  /* 0x0000006200087812 */ /* 0x000fe200078efcff */
[----:B------:R-:W-:Y:S01]  /*4ca0*/  @!P0 IMAD.MOV R5, RZ, RZ, -R5 ;  /* 0x000000ffff058224 */ /* 0x000fe200078e0a05 */
[C---:B------:R-:W-:Y:S01]  /*4cb0*/  ISETP.GT.U32.AND P3, PT, R22.reuse, R3, PT ;  /* 0x000000031600720c */ /* 0x040fe20003f64070 */
[----:B------:R-:W-:Y:S01]  /*4cc0*/  @!P6 IMAD.MOV R13, RZ, RZ, -R13 ;  /* 0x000000ffff0de224 */ /* 0x000fe200078e0a0d */
[----:B------:R-:W-:Y:S01]  /*4cd0*/  ISETP.GT.U32.AND P0, PT, R22, R9, PT ;  /* 0x000000091600720c */ /* 0x000fe20003f04070 */
[----:B------:R-:W-:Y:S01]  /*4ce0*/  @!P4 IMAD.MOV R10, RZ, RZ, -R10 ;  /* 0x000000ffff0ac224 */ /* 0x000fe200078e0a0a */
[----:B------:R-:W-:-:S02]  /*4cf0*/  ISETP.GE.AND P4, PT, R7, RZ, PT ;  /* 0x000000ff0700720c */ /* 0x000fc40003f86270 */
[----:B------:R-:W-:Y:S01]  /*4d00*/  IABS R7, R7 ;  /* 0x0000000700077213 */ /* 0x000fe20000000000 */
[----:B------:R0:W-:Y:S01]  /*4d10*/  STL [R1+0xb8], R13 ;  /* 0x0000b80d01007387 */ /* 0x0001e20000100800 */
[----:B------:R-:W-:Y:S01]  /*4d20*/  ISETP.GE.AND P6, PT, R6, RZ, PT ;  /* 0x000000ff0600720c */ /* 0x000fe20003fc6270 */
[--C-:B------:R-:W-:Y:S01]  /*4d30*/  @!P1 IMAD.IADD R4, R4, 0x1, -R22.reuse ;  /* 0x0000000104049824 */ /* 0x100fe200078e0a16 */
[----:B------:R-:W-:Y:S01]  /*4d40*/  LOP3.LUT R2, R0, 0x60, RZ, 0xfc, !PT ;  /* 0x0000006000027812 */ /* 0x000fe200078efcff */
[----:B------:R1:W-:Y:S01]  /*4d50*/  STL [R1+0xb4], R10 ;  /* 0x0000b40a01007387 */ /* 0x0003e20000100800 */
[----:B------:R-:W-:Y:S01]  /*4d60*/  IABS R17, R8 ;  /* 0x0000000800117213 */ /* 0x000fe20000000000 */
[--C-:B------:R-:W-:Y:S01]  /*4d70*/  @!P3 IMAD.IADD R3, R3, 0x1, -R22.reuse ;  /* 0x000000010303b824 */ /* 0x100fe200078e0a16 */
[----:B------:R-:W-:Y:S01]  /*4d80*/  ISETP.GE.AND P1, PT, R8, RZ, PT ;  /* 0x000000ff0800720c */ /* 0x000fe20003f26270 */
[----:B------:R-:W-:Y:S01]  /*4d90*/  @!P0 IMAD.IADD R9, R9, 0x1, -R22 ;  /* 0x0000000109098824 */ /* 0x000fe200078e0a16 */
[----:B------:R-:W-:Y:S01]  /*4da0*/  IABS R16, R2 ;  /* 0x0000000200107213 */ /* 0x000fe20000000000 */
[----:B0-----:R-:W-:Y:S01]  /*4db0*/  IMAD.MOV.U32 R13, RZ, RZ, R3 ;  /* 0x000000ffff0d7224 */ /* 0x001fe200078e0003 */
[----:B------:R-:W-:Y:S01]  /*4dc0*/  ISETP.GE.AND P3, PT, R2, RZ, PT ;  /* 0x000000ff0200720c */ /* 0x000fe20003f66270 */
[----:B------:R-:W-:Y:S01]  /*4dd0*/  IMAD.HI.U32 R6, R24, R17, RZ ;  /* 0x0000001118067227 */ /* 0x000fe200078e00ff */
[----:B------:R-:W-:Y:S01]  /*4de0*/  ISETP.GT.U32.AND P0, PT, R22, R9, PT ;  /* 0x000000091600720c */ /* 0x000fe20003f04070 */
[----:B------:R0:W-:Y:S01]  /*4df0*/  STL [R1+0xb0], R5 ;  /* 0x0000b00501007387 */ /* 0x0001e20000100800 */
[----:B------:R-:W-:Y:S01]  /*4e00*/  LOP3.LUT R11, R0, 0x5a, RZ, 0xfc, !PT ;  /* 0x0000005a000b7812 */ /* 0x000fe200078efcff */
[----:B-1----:R-:W-:-:S04]  /*4e10*/  IMAD.HI.U32 R10, R24, R7, RZ ;  /* 0x00000007180a7227 */ /* 0x002fc800078e00ff */
[----:B------:R-:W-:Y:S02]  /*4e20*/  IMAD.MOV R8, RZ, RZ, -R10 ;  /* 0x000000ffff087224 */ /* 0x000fe400078e0a0a */
[----:B------:R-:W-:Y:S02]  /*4e30*/  @!P6 IMAD.MOV R13, RZ, RZ, -R13 ;  /* 0x000000ffff0de224 */ /* 0x000fe400078e0a0d */
[----:B------:R-:W-:Y:S01]  /*4e40*/  IMAD R2, R22, R8, R7 ;  /* 0x0000000816027224 */ /* 0x000fe200078e0207 */
[----:B------:R-:W-:Y:S01]  /*4e50*/  LOP3.LUT R7, R0, 0x56, RZ, 0xfc, !PT ;  /* 0x0000005600077812 */ /* 0x000fe200078efcff */
[----:B------:R-:W-:Y:S02]  /*4e60*/  IMAD.MOV R6, RZ, RZ, -R6 ;  /* 0x000000ffff067224 */ /* 0x000fe400078e0a06 */
[----:B------:R-:W-:Y:S01]  /*4e70*/  IMAD.MOV.U32 R14, RZ, RZ, R4 ;  /* 0x000000ffff0e7224 */ /* 0x000fe200078e0004 */
[C---:B------:R-:W-:Y:S01]  /*4e80*/  ISETP.GT.U32.AND P6, PT, R22.reuse, R2, PT ;  /* 0x000000021600720c */ /* 0x040fe20003fc4070 */
[C---:B------:R-:W-:Y:S01]  /*4e90*/  IMAD R17, R22.reuse, R6, R17 ;  /* 0x0000000616117224 */ /* 0x040fe200078e0211 */
[----:B------:R-:W-:Y:S01]  /*4ea0*/  IABS R6, R12 ;  /* 0x0000000c00067213 */ /* 0x000fe20000000000 */
[----:B------:R-:W-:Y:S01]  /*4eb0*/  @!P0 IMAD.IADD R9, R9, 0x1, -R22 ;  /* 0x0000000109098824 */ /* 0x000fe200078e0a16 */
[----:B------:R-:W-:Y:S01]  /*4ec0*/  IABS R3, R7 ;  /* 0x0000000700037213 */ /* 0x000fe20000000000 */
[----:B------:R-:W-:Y:S01]  /*4ed0*/  @!P2 IMAD.MOV R14, RZ, RZ, -R14 ;  /* 0x000000ffff0ea224 */ /* 0x000fe200078e0a0e */
[----:B------:R-:W-:Y:S01]  /*4ee0*/  ISETP.GT.U32.AND P0, PT, R22, R17, PT ;  /* 0x000000111600720c */ /* 0x000fe20003f04070 */
[----:B0-----:R-:W-:Y:S01]  /*4ef0*/  IMAD.HI.U32 R5, R24, R16, RZ ;  /* 0x0000001018057227 */ /* 0x001fe200078e00ff */
[----:B------:R-:W-:-:S02]  /*4f00*/  ISETP.GE.AND P2, PT, R15, RZ, PT ;  /* 0x000000ff0f00720c */ /* 0x000fc40003f46270 */
[----:B------:R-:W-:Y:S01]  /*4f10*/  IABS R15, R15 ;  /* 0x0000000f000f7213 */ /* 0x000fe20000000000 */
[----:B------:R-:W-:Y:S01]  /*4f20*/  IMAD.MOV R5, RZ, RZ, -R5 ;  /* 0x000000ffff057224 */ /* 0x000fe200078e0a05 */
[----:B------:R0:W-:Y:S01]  /*4f30*/  STL [R1+0xa0], R14 ;  /* 0x0000a00e01007387 */ /* 0x0001e20000100800 */
[----:B------:R-:W-:Y:S02]  /*4f40*/  @!P6 IMAD.IADD R2, R2, 0x1, -R22 ;  /* 0x000000010202e824 */ /* 0x000fe400078e0a16 */
[----:B------:R-:W-:Y:S01]  /*4f50*/  IMAD.HI.U32 R8, R24, R15, RZ ;  /* 0x0000000f18087227 */ /* 0x000fe200078e00ff */
[----:B------:R1:W-:Y:S02]  /*4f60*/  STL [R1+0x9c], R13 ;  /* 0x00009c0d01007387 */ /* 0x0003e40000100800 */
[C---:B------:R-:W-:Y:S01]  /*4f70*/  ISETP.GT.U32.AND P6, PT, R22.reuse, R2, PT ;  /* 0x000000021600720c */ /* 0x040fe20003fc4070 */
[----:B------:R-:W-:Y:S02]  /*4f80*/  IMAD R16, R22, R5, R16 ;  /* 0x0000000516107224 */ /* 0x000fe400078e0210 */
[----:B------:R-:W-:Y:S01]  /*4f90*/  @!P0 IMAD.IADD R17, R17, 0x1, -R22 ;  /* 0x0000000111118824 */ /* 0x000fe200078e0a16 */
[----:B0-----:R-:W-:Y:S01]  /*4fa0*/  IABS R14, R18 ;  /* 0x00000012000e7213 */ /* 0x001fe20000000000 */
[----:B------:R-:W-:Y:S01]  /*4fb0*/  IMAD.MOV.U32 R10, RZ, RZ, R9 ;  /* 0x000000ffff0a7224 */ /* 0x000fe200078e0009 */
[----:B------:R-:W-:Y:S01]  /*4fc0*/  LOP3.LUT R9, R0, 0x52, RZ, 0xfc, !PT ;  /* 0x0000005200097812 */ /* 0x000fe200078efcff */
[----:B------:R-:W-:Y:S01]  /*4fd0*/  IMAD.MOV R8, RZ, RZ, -R8 ;  /* 0x000000ffff087224 */ /* 0x000fe200078e0a08 */
[----:B-1----:R-:W-:Y:S01]  /*4fe0*/  IABS R13, R11 ;  /* 0x0000000b000d7213 */ /* 0x002fe20000000000 */
[----:B------:R-:W-:Y:S01]  /*4ff0*/  @!P5 IMAD.MOV R10, RZ, RZ, -R10 ;  /* 0x000000ffff0ad224 */ /* 0x000fe200078e0a0a */
[C---:B------:R-:W-:Y:S01]  /*5000*/  ISETP.GT.U32.AND P0, PT, R22.reuse, R17, PT ;  /* 0x000000111600720c */ /* 0x040fe20003f04070 */
[C---:B------:R-:W-:Y:S01]  /*5010*/  IMAD R15, R22.reuse, R8, R15 ;  /* 0x00000008160f7224 */ /* 0x040fe200078e020f */
[----:B------:R-:W-:Y:S01]  /*5020*/  ISETP.GT.U32.AND P5, PT, R22, R16, PT ;  /* 0x000000101600720c */ /* 0x000fe20003fa4070 */
[----:B------:R-:W-:Y:S01]  /*5030*/  IMAD.HI.U32 R5, R24, R14, RZ ;  /* 0x0000000e18057227 */ /* 0x000fe200078e00ff */
[----:B------:R0:W-:Y:S03]  /*5040*/  STL [R1+0x98], R10 ;  /* 0x0000980a01007387 */ /* 0x0001e60000100800 */
[----:B------:R-:W-:Y:S01]  /*5050*/  @!P6 IMAD.IADD R2, R2, 0x1, -R22 ;  /* 0x000000010202e824 */ /* 0x000fe200078e0a16 */
[----:B------:R-:W-:Y:S01]  /*5060*/  ISETP.GT.U32.AND P6, PT, R22, R15, PT ;  /* 0x0000000f1600720c */ /* 0x000fe20003fc4070 */
[----:B------:R-:W-:-:S04]  /*5070*/  IMAD.HI.U32 R4, R24, R13, RZ ;  /* 0x0000000d18047227 */ /* 0x000fc800078e00ff */
[----:B------:R-:W-:Y:S01]  /*5080*/  IMAD.MOV R5, RZ, RZ, -R5 ;  /* 0x000000ffff057224 */ /* 0x000fe200078e0a05 */
[----:B0-----:R-:W-:Y:S01]  /*5090*/  LOP3.LUT R10, R0, 0x50, RZ, 0xfc, !PT ;  /* 0x00000050000a7812 */ /* 0x001fe200078efcff */
[----:B------:R-:W-:Y:S02]  /*50a0*/  IMAD.MOV R8, RZ, RZ, -R4 ;  /* 0x000000ffff087224 */ /* 0x000fe400078e0a04 */
[C---:B------:R-:W-:Y:S02]  /*50b0*/  IMAD R14, R22.reuse, R5, R14 ;  /* 0x00000005160e7224 */ /* 0x040fe400078e020e */
[----:B------:R-:W-:Y:S01]  /*50c0*/  IMAD R13, R22, R8, R13 ;  /* 0x00000008160d7224 */ /* 0x000fe200078e020d */
[----:B------:R-:W-:Y:S01]  /*50d0*/  LOP3.LUT R8, R0, 0x54, RZ, 0xfc, !PT ;  /* 0x0000005400087812 */ /* 0x000fe200078efcff */
[--C-:B------:R-:W-:Y:S01]  /*50e0*/  @!P0 IMAD.IADD R17, R17, 0x1, -R22.reuse ;  /* 0x0000000111118824 */ /* 0x100fe200078e0a16 */
[----:B------:R-:W-:Y:S01]  /*50f0*/  ISETP.GT.U32.AND P0, PT, R22, R14, PT ;  /* 0x0000000e1600720c */ /* 0x000fe20003f04070 */
[--C-:B------:R-:W-:Y:S01]  /*5100*/  @!P5 IMAD.IADD R16, R16, 0x1, -R22.reuse ;  /* 0x000000011010d824 */ /* 0x100fe200078e0a16 */
[----:B------:R-:W-:Y:S01]  /*5110*/  ISETP.GT.U32.AND P5, PT, R22, R13, PT ;  /* 0x0000000d1600720c */ /* 0x000fe20003fa4070 */
[----:B------:R-:W-:-:S02]  /*5120*/  @!P6 IMAD.IADD R15, R15, 0x1, -R22 ;  /* 0x000000010f0fe824 */ /* 0x000fc400078e0a16 */
[----:B------:R-:W-:Y:S01]  /*5130*/  IMAD.HI.U32 R5, R24, R6, RZ ;  /* 0x0000000618057227 */ /* 0x000fe200078e00ff */
[----:B------:R-:W-:-:S03]  /*5140*/  ISETP.GT.U32.AND P6, PT, R22, R16, PT ;  /* 0x000000101600720c */ /* 0x000fc60003fc4070 */
[----:B------:R-:W-:Y:S02]  /*5150*/  IMAD.MOV R5, RZ, RZ, -R5 ;  /* 0x000000ffff057224 */ /* 0x000fe400078e0a05 */
[----:B------:R-:W-:-:S04]  /*5160*/  IMAD.HI.U32 R4, R24, R3, RZ ;  /* 0x0000000318047227 */ /* 0x000fc800078e00ff */
[----:B------:R-:W-:Y:S01]  /*5170*/  IMAD R6, R22, R5, R6 ;  /* 0x0000000516067224 */ /* 0x000fe200078e0206 */
[----:B------:R-:W-:Y:S01]  /*5180*/  IABS R5, R9 ;  /* 0x0000000900057213 */ /* 0x000fe20000000000 */
[--C-:B------:R-:W-:Y:S01]  /*5190*/  @!P0 IMAD.IADD R14, R14, 0x1, -R22.reuse ;  /* 0x000000010e0e8824 */ /* 0x100fe200078e0a16 */
[----:B------:R-:W-:Y:S01]  /*51a0*/  ISETP.GT.U32.AND P0, PT, R22, R15, PT ;  /* 0x0000000f1600720c */ /* 0x000fe20003f04070 */
[--C-:B------:R-:W-:Y:S02]  /*51b0*/  @!P5 IMAD.IADD R13, R13, 0x1, -R22.reuse ;  /* 0x000000010d0dd824 */ /* 0x100fe400078e0a16 */
[----:B------:R-:W-:Y:S01]  /*51c0*/  @!P6 IMAD.IADD R16, R16, 0x1, -R22 ;  /* 0x000000011010e824 */ /* 0x000fe200078e0a16 */
[C---:B------:R-:W-:Y:S01]  /*51d0*/  ISETP.GT.U32.AND P5, PT, R22.reuse, R14, PT ;  /* 0x0000000e1600720c */ /* 0x040fe20003fa4070 */
[----:B------:R-:W-:Y:S01]  /*51e0*/  IMAD.MOV R4, RZ, RZ, -R4 ;  /* 0x000000ffff047224 */ /* 0x000fe200078e0a04 */
[C---:B------:R-:W-:Y:S01]  /*51f0*/  ISETP.GT.U32.AND P6, PT, R22.reuse, R6, PT ;  /* 0x000000061600720c */ /* 0x040fe20003fc4070 */
[----:B------:R-:W-:Y:S01]  /*5200*/  IMAD.MOV.U32 R19, RZ, RZ, R2 ;  /* 0x000000ffff137224 */ /* 0x000fe200078e0002 */
[----:B------:R-:W-:Y:S01]  /*5210*/  IABS R2, R10 ;  /* 0x0000000a00027213 */ /* 0x000fe20000000000 */
[C---:B------:R-:W-:Y:S01]  /*5220*/  IMAD R3, R22.reuse, R4, R3 ;  /* 0x0000000416037224 */ /* 0x040fe200078e0203 */
[----:B------:R-:W-:Y:S01]  /*5230*/  IABS R4, R8 ;  /* 0x0000000800047213 */ /* 0x000fe20000000000 */
[----:B------:R-:W-:Y:S01]  /*5240*/  @!P4 IMAD.MOV R19, RZ, RZ, -R19 ;  /* 0x000000ffff13c224 */ /* 0x000fe200078e0a13 */
[C---:B------:R-:W-:Y:S01]  /*5250*/  ISETP.GT.U32.AND P4, PT, R22.reuse, R13, PT ;  /* 0x0000000d1600720c */ /* 0x040fe20003f84070 */
[--C-:B------:R-:W-:Y:S01]  /*5260*/  @!P0 IMAD.IADD R15, R15, 0x1, -R22.reuse ;  /* 0x000000010f0f8824 */ /* 0x100fe200078e0a16 */
[----:B------:R-:W-:Y:S01]  /*5270*/  ISETP.GT.U32.AND P0, PT, R22, R3, PT ;  /* 0x000000031600720c */ /* 0x000fe20003f04070 */
[----:B------:R-:W-:Y:S01]  /*5280*/  @!P1 IMAD.MOV R17, RZ, RZ, -R17 ;  /* 0x000000ffff119224 */ /* 0x000fe200078e0a11 */
[----:B------:R0:W-:Y:S01]  /*5290*/  STL [R1+0x94], R19 ;  /* 0x0000941301007387 */ /* 0x0001e20000100800 */
[--C-:B------:R-:W-:Y:S01]  /*52a0*/  @!P5 IMAD.IADD R14, R14, 0x1, -R22.reuse ;  /* 0x000000010e0ed824 */ /* 0x100fe200078e0a16 */
[----:B------:R-:W-:Y:S01]  /*52b0*/  ISETP.GE.AND P5, PT, R18, RZ, PT ;  /* 0x000000ff1200720c */ /* 0x000fe20003fa6270 */
[----:B------:R-:W-:Y:S01]  /*52c0*/  @!P6 IMAD.IADD R6, R6, 0x1, -R22 ;  /* 0x000000010606e824 */ /* 0x000fe200078e0a16 */
[----:B------:R-:W-:Y:S01]  /*52d0*/  ISETP.GE.AND P6, PT, R11, RZ, PT ;  /* 0x000000ff0b00720c */ /* 0x000fe20003fc6270 */
[----:B------:R-:W-:Y:S01]  /*52e0*/  IMAD.HI.U32 R18, R24, R2, RZ ;  /* 0x0000000218127227 */ /* 0x000fe200078e00ff */
[----:B------:R-:W-:Y:S01]  /*52f0*/  STL [R1+0x90], R17 ;  /* 0x0000901101007387 */ /* 0x000fe20000100800 */
[----:B------:R-:W-:-:S02]  /*5300*/  LOP3.LUT R11, R0, 0x4e, RZ, 0xfc, !PT ;  /* 0x0000004e000b7812 */ /* 0x000fc400078efcff */
[----:B------:R-:W-:Y:S01]  /*5310*/  IMAD.MOV R18, RZ, RZ, -R18 ;  /* 0x000000ffff127224 */ /* 0x000fe200078e0a12 */
[----:B------:R-:W-:Y:S01]  /*5320*/  ISETP.GT.U32.AND P1, PT, R22, R6, PT ;  /* 0x000000061600720c */ /* 0x000fe20003f24070 */
[----:B0-----:R-:W-:-:S04]  /*5330*/  IMAD.HI.U32 R19, R24, R4, RZ ;  /* 0x0000000418137227 */ /* 0x001fc800078e00ff */
[----:B------:R-:W-:Y:S02]  /*5340*/  IMAD.MOV R19, RZ, RZ, -R19 ;  /* 0x000000ffff137224 */ /* 0x000fe400078e0a13 */
[----:B------:R-:W-:Y:S02]  /*5350*/  @!P4 IMAD.IADD R13, R13, 0x1, -R22 ;  /* 0x000000010d0dc824 */ /* 0x000fe400078e0a16 */
[C---:B------:R-:W-:Y:S02]  /*5360*/  IMAD R4, R22.reuse, R19, R4 ;  /* 0x0000001316047224 */ /* 0x040fe400078e0204 */
[C---:B------:R-:W-:Y:S02]  /*5370*/  IMAD R2, R22.reuse, R18, R2 ;  /* 0x0000001216027224 */ /* 0x040fe400078e0202 */
[----:B------:R-:W-:Y:S01]  /*5380*/  @!P6 IMAD.MOV R13, RZ, RZ, -R13 ;  /* 0x000000ffff0de224 */ /* 0x000fe200078e0a0d */
[C---:B------:R-:W-:Y:S01]  /*5390*/  ISETP.GT.U32.AND P4, PT, R22.reuse, R4, PT ;  /* 0x000000041600720c */ /* 0x040fe20003f84070 */
[----:B------:R-:W-:Y:S01]  /*53a0*/  IMAD.MOV.U32 R20, RZ, RZ, R16 ;  /* 0x000000ffff147224 */ /* 0x000fe200078e0010 */
[----:B------:R-:W-:Y:S01]  /*53b0*/  ISETP.GT.U32.AND P6, PT, R22, R2, PT ;  /* 0x000000021600720c */ /* 0x000fe20003fc4070 */
[----:B------:R-:W-:Y:S01]  /*53c0*/  @!P0 IMAD.IADD R3, R3, 0x1, -R22 ;  /* 0x0000000103038824 */ /* 0x000fe200078e0a16 */
[----:B------:R-:W-:Y:S01]  /*53d0*/  ISETP.GE.AND P0, PT, R12, RZ, PT ;  /* 0x000000ff0c00720c */ /* 0x000fe20003f06270 */
[----:B------:R-:W-:Y:S01]  /*53e0*/  @!P3 IMAD.MOV R20, RZ, RZ, -R20 ;  /* 0x000000ffff14b224 */ /* 0x000fe200078e0a14 */
[----:B------:R-:W-:Y:S01]  /*53f0*/  IABS R12, R11 ;  /* 0x0000000b000c7213 */ /* 0x000fe20000000000 */
[----:B------:R-:W-:Y:S01]  /*5400*/  IMAD.HI.U32 R19, R24, R5, RZ ;  /* 0x0000000518137227 */ /* 0x000fe200078e00ff */
[----:B------:R-:W-:-:S02]  /*5410*/  ISETP.GT.U32.AND P3, PT, R22, R3, PT ;  /* 0x000000031600720c */ /* 0x000fc40003f64070 */
[----:B------:R-:W-:Y:S01]  /*5420*/  STL [R1+0x8c], R20 ;  /* 0x00008c1401007387 */ /* 0x000fe20000100800 */
[----:B------:R-:W-:Y:S02]  /*5430*/  @!P2 IMAD.MOV R15, RZ, RZ, -R15 ;  /* 0x000000ffff0fa224 */ /* 0x000fe400078e0a0f */
[----:B------:R-:W-:Y:S01]  /*5440*/  @!P5 IMAD.MOV R14, RZ, RZ, -R14 ;  /* 0x000000ffff0ed224 */ /* 0x000fe200078e0a0e */
[----:B------:R-:W-:Y:S01]  /*5450*/  ISETP.GE.AND P5, PT, R7, RZ, PT ;  /* 0x000000ff0700720c */ /* 0x000fe20003fa6270 */
[----:B------:R-:W-:Y:S01]  /*5460*/  IMAD.MOV R19, RZ, RZ, -R19 ;  /* 0x000000ffff137224 */ /* 0x000fe200078e0a13 */
[----:B------:R0:W-:Y:S01]  /*5470*/  STL [R1+0x88], R15 ;  /* 0x0000880f01007387 */ /* 0x0001e20000100800 */
[--C-:B------:R-:W-:Y:S01]  /*5480*/  @!P1 IMAD.IADD R6, R6, 0x1, -R22.reuse ;  /* 0x0000000106069824 */ /* 0x100fe200078e0a16 */
[----:B------:R-:W-:Y:S01]  /*5490*/  ISETP.GE.AND P1, PT, R8, RZ, PT ;  /* 0x000000ff0800720c */ /* 0x000fe20003f26270 */
[----:B------:R-:W-:Y:S01]  /*54a0*/  IMAD R5, R22, R19, R5 ;  /* 0x0000001316057224 */ /* 0x000fe200078e0205 */
[----:B------:R-:W-:Y:S01]  /*54b0*/  STL [R1+0x84], R14 ;  /* 0x0000840e01007387 */ /* 0x000fe20000100800 */
[--C-:B------:R-:W-:Y:S01]  /*54c0*/  @!P4 IMAD.IADD R4, R4, 0x1, -R22.reuse ;  /* 0x000000010404c824 */ /* 0x100fe200078e0a16 */
[----:B------:R-:W-:Y:S01]  /*54d0*/  LOP3.LUT R8, R0, 0x4a, RZ, 0xfc, !PT ;  /* 0x0000004a00087812 */ /* 0x000fe200078efcff */
[----:B------:R-:W-:Y:S01]  /*54e0*/  @!P6 IMAD.IADD R2, R2, 0x1, -R22 ;  /* 0x000000010202e824 */ /* 0x000fe200078e0a16 */
[----:B------:R1:W-:Y:S01]  /*54f0*/  STL [R1+0x7c], R13 ;  /* 0x00007c0d01007387 */ /* 0x0003e20000100800 */
[----:B------:R-:W-:Y:S01]  /*5500*/  ISETP.GT.U32.AND P2, PT, R22, R5, PT ;  /* 0x000000051600720c */ /* 0x000fe20003f44070 */
[----:B------:R-:W-:Y:S01]  /*5510*/  IMAD.HI.U32 R7, R24, R12, RZ ;  /* 0x0000000c18077227 */ /* 0x000fe200078e00ff */
[----:B------:R-:W-:-:S02]  /*5520*/  ISETP.GT.U32.AND P4, PT, R22, R4, PT ;  /* 0x000000041600720c */ /* 0x000fc40003f84070 */
[----:B0-----:R-:W-:Y:S01]  /*5530*/  IABS R15, R8 ;  /* 0x00000008000f7213 */ /* 0x001fe20000000000 */
[----:B------:R-:W-:Y:S01]  /*5540*/  IMAD.MOV R7, RZ, RZ, -R7 ;  /* 0x000000ffff077224 */ /* 0x000fe200078e0a07 */
[----:B------:R-:W-:Y:S01]  /*5550*/  IABS R20, R26 ;  /* 0x0000001a00147213 */ /* 0x000fe20000000000 */
[----:B------:R-:W-:Y:S01]  /*5560*/  @!P3 IMAD.IADD R3, R3, 0x1, -R22 ;  /* 0x000000010303b824 */ /* 0x000fe200078e0a16 */
[----:B------:R-:W-:Y:S01]  /*5570*/  ISETP.GE.AND P3, PT, R9, RZ, PT ;  /* 0x000000ff0900720c */ /* 0x000fe20003f66270 */
[----:B-1----:R-:W-:Y:S01]  /*5580*/  IMAD.MOV.U32 R13, RZ, RZ, R6 ;  /* 0x000000ffff0d7224 */ /* 0x002fe200078e0006 */
[----:B------:R-:W-:Y:S01]  /*5590*/  LOP3.LUT R6, R0, 0x48, RZ, 0xfc, !PT ;  /* 0x0000004800067812 */ /* 0x000fe200078efcff */
[----:B------:R-:W-:Y:S01]  /*55a0*/  IMAD R12, R22, R7, R12 ;  /* 0x00000007160c7224 */ /* 0x000fe200078e020c */
[----:B------:R-:W-:Y:S01]  /*55b0*/  LOP3.LUT R7, R0, 0x4c, RZ, 0xfc, !PT ;  /* 0x0000004c00077812 */ /* 0x000fe200078efcff */
[----:B------:R-:W-:Y:S01]  /*55c0*/  @!P0 IMAD.MOV R13, RZ, RZ, -R13 ;  /* 0x000000ffff0d8224 */ /* 0x000fe200078e0a0d */
[----:B------:R-:W-:Y:S01]  /*55d0*/  ISETP.GT.U32.AND P0, PT, R22, R2, PT ;  /* 0x000000021600720c */ /* 0x000fe20003f04070 */
[----:B------:R-:W-:Y:S01]  /*55e0*/  IMAD.MOV.U32 R9, RZ, RZ, R3 ;  /* 0x000000ffff097224 */ /* 0x000fe200078e0003 */
[----:B------:R-:W-:Y:S01]  /*55f0*/  IABS R14, R6 ;  /* 0x00000006000e7213 */ /* 0x000fe20000000000 */
[--C-:B------:R-:W-:Y:S01]  /*5600*/  @!P4 IMAD.IADD R4, R4, 0x1, -R22.reuse ;  /* 0x000000010404c824 */ /* 0x100fe200078e0a16 */
[----:B------:R0:W-:Y:S01]  /*5610*/  STL [R1+0x68], R13 ;  /* 0x0000680d01007387 */ /* 0x0001e20000100800 */
[----:B------:R-:W-:Y:S01]  /*5620*/  @!P2 IMAD.IADD R5, R5, 0x1, -R22 ;  /* 0x000000010505a824 */ /* 0x000fe200078e0a16 */
[----:B------:R-:W-:Y:S01]  /*5630*/  ISETP.GE.AND P4, PT, R10, RZ, PT ;  /* 0x000000ff0a00720c */ /* 0x000fe20003f86270 */
[----:B------:R-:W-:Y:S01]  /*5640*/  @!P5 IMAD.MOV R9, RZ, RZ, -R9 ;  /* 0x000000ffff09d224 */ /* 0x000fe200078e0a09 */
[----:B------:R-:W-:Y:S01]  /*5650*/  ISETP.GE.AND P5, PT, R7, RZ, PT ;  /* 0x000000ff0700720c */ /* 0x000fe20003fa6270 */
[----:B------:R-:W-:Y:S01]  /*5660*/  @!P1 IMAD.MOV R4, RZ, RZ, -R4 ;  /* 0x000000ffff049224 */ /* 0x000fe200078e0a04 */
[----:B------:R-:W-:-:S02]  /*5670*/  ISETP.GT.U32.AND P6, PT, R22, R5, PT ;  /* 0x000000051600720c */ /* 0x000fc40003fc4070 */
[----:B------:R-:W-:Y:S01]  /*5680*/  STL [R1+0x64], R9 ;  /* 0x0000640901007387 */ /* 0x000fe20000100800 */
[----:B------:R-:W-:Y:S01]  /*5690*/  @!P0 IMAD.IADD R2, R2, 0x1, -R22 ;  /* 0x0000000102028824 */ /* 0x000fe200078e0a16 */
[----:B------:R-:W-:Y:S02]  /*56a0*/  ISETP.GT.U32.AND P0, PT, R22, R12, PT ;  /* 0x0000000c1600720c */ /* 0x000fe40003f04070 */
[----:B0-----:R-:W-:Y:S01]  /*56b0*/  IABS R13, R7 ;  /* 0x00000007000d7213 */ /* 0x001fe20000000000 */
[----:B------:R0:W-:Y:S01]  /*56c0*/  STL [R1+0x60], R4 ;  /* 0x0000600401007387 */ /* 0x0001e20000100800 */
[----:B------:R-:W-:Y:S01]  /*56d0*/  IMAD.MOV.U32 R16, RZ, RZ, R2 ;  /* 0x000000ffff107224 */ /* 0x000fe200078e0002 */
[----:B------:R-:W-:Y:S02]  /*56e0*/  LOP3.LUT R3, R0, 0x46, RZ, 0xfc, !PT ;  /* 0x0000004600037812 */ /* 0x000fe400078efcff */
[----:B------:R-:W-:Y:S01]  /*56f0*/  IMAD.HI.U32 R7, R24, R13, RZ ;  /* 0x0000000d18077227 */ /* 0x000fe200078e00ff */
[----:B------:R-:W-:-:S02]  /*5700*/  ISETP.GE.AND P2, PT, R11, RZ, PT ;  /* 0x000000ff0b00720c */ /* 0x000fc40003f46270 */
[----:B------:R-:W-:Y:S01]  /*5710*/  IABS R11, R3 ;  /* 0x00000003000b7213 */ /* 0x000fe20000000000 */
[----:B------:R-:W-:Y:S01]  /*5720*/  @!P6 IMAD.IADD R5, R5, 0x1, -R22 ;  /* 0x000000010505e824 */ /* 0x000fe200078e0a16 */
[----:B------:R-:W-:Y:S01]  /*5730*/  ISETP.GE.AND P6, PT, R6, RZ, PT ;  /* 0x000000ff0600720c */ /* 0x000fe20003fc6270 */
[----:B0-----:R-:W-:Y:S01]  /*5740*/  IMAD.HI.U32 R4, R24, R15, RZ ;  /* 0x0000000f18047227 */ /* 0x001fe200078e00ff */
[C---:B------:R-:W-:Y:S02]  /*5750*/  LOP3.LUT R10, R0.reuse, 0x44, RZ, 0xfc, !PT ;  /* 0x00000044000a7812 */ /* 0x040fe400078efcff */
[----:B------:R-:W-:Y:S01]  /*5760*/  LOP3.LUT R2, R0, 0x42, RZ, 0xfc, !PT ;  /* 0x0000004200027812 */ /* 0x000fe200078efcff */
[----:B------:R-:W-:Y:S01]  /*5770*/  IMAD.MOV R4, RZ, RZ, -R4 ;  /* 0x000000ffff047224 */ /* 0x000fe200078e0a04 */
[----:B------:R-:W-:Y:S01]  /*5780*/  IABS R9, R10 ;  /* 0x0000000a00097213 */ /* 0x000fe20000000000 */
[----:B------:R-:W-:Y:S01]  /*5790*/  @!P0 IMAD.IADD R12, R12, 0x1, -R22 ;  /* 0x000000010c0c8824 */ /* 0x000fe200078e0a16 */
[----:B------:R-:W-:Y:S01]  /*57a0*/  ISETP.GE.AND P1, PT, R8, RZ, PT ;  /* 0x000000ff0800720c */ /* 0x000fe20003f26270 */
[----:B------:R-:W-:Y:S01]  /*57b0*/  IMAD.MOV R7, RZ, RZ, -R7 ;  /* 0x000000ffff077224 */ /* 0x000fe200078e0a07 */
[----:B------:R-:W-:Y:S01]  /*57c0*/  LOP3.LUT R8, R0, 0x3e, RZ, 0xfc, !PT ;  /* 0x0000003e00087812 */ /* 0x000fe200078efcff */
[C---:B------:R-:W-:Y:S01]  /*57d0*/  IMAD R15, R22.reuse, R4, R15 ;  /* 0x00000004160f7224 */ /* 0x040fe200078e020f */
[----:B------:R-:W-:Y:S01]  /*57e0*/  ISETP.GT.U32.AND P0, PT, R22, R12, PT ;  /* 0x0000000c1600720c */ /* 0x000fe20003f04070 */
[----:B------:R-:W-:-:S04]  /*57f0*/  IMAD.HI.U32 R6, R24, R14, RZ ;  /* 0x0000000e18067227 */ /* 0x000fc800078e00ff */
[C---:B------:R-:W-:Y:S02]  /*5800*/  IMAD R13, R22.reuse, R7, R13 ;  /* 0x00000007160d7224 */ /* 0x040fe400078e020d */
[----:B------:R-:W-:Y:S02]  /*5810*/  IMAD.MOV.U32 R17, RZ, RZ, R5 ;  /* 0x000000ffff117224 */ /* 0x000fe400078e0005 */
[----:B------:R-:W-:Y:S01]  /*5820*/  @!P4 IMAD.MOV R16, RZ, RZ, -R16 ;  /* 0x000000ffff10c224 */ /* 0x000fe200078e0a10 */
[C---:B------:R-:W-:Y:S01]  /*5830*/  ISETP.GT.U32.AND P4, PT, R22.reuse, R15, PT ;  /* 0x0000000f1600720c */ /* 0x040fe20003f84070 */
[----:B------:R-:W-:Y:S02]  /*5840*/  IMAD.MOV R6, RZ, RZ, -R6 ;  /* 0x000000ffff067224 */ /* 0x000fe400078e0a06 */
[----:B------:R-:W-:Y:S01]  /*5850*/  @!P3 IMAD.MOV R17, RZ, RZ, -R17 ;  /* 0x000000ffff11b224 */ /* 0x000fe200078e0a11 */
[----:B------:R-:W-:Y:S01]  /*5860*/  ISETP.GT.U32.AND P3, PT, R22, R13, PT ;  /* 0x0000000d1600720c */ /* 0x000fe20003f64070 */
[----:B------:R-:W-:-:S03]  /*5870*/  IMAD.HI.U32 R4, R24, R11, RZ ;  /* 0x0000000b18047227 */ /* 0x000fc600078e00ff */
[----:B------:R-:W-:Y:S01]  /*5880*/  STL [R1+0x5c], R17 ;  /* 0x00005c1101007387 */ /* 0x000fe20000100800 */
[----:B------:R-:W-:Y:S01]  /*5890*/  IMAD R14, R22, R6, R14 ;  /* 0x00000006160e7224 */ /* 0x000fe200078e020e */
[----:B------:R-:W-:Y:S01]  /*58a0*/  LOP3.LUT R6, R0, 0x40, RZ, 0xfc, !PT ;  /* 0x0000004000067812 */ /* 0x000fe200078efcff */
[----:B------:R-:W-:Y:S01]  /*58b0*/  IMAD.MOV R4, RZ, RZ, -R4 ;  /* 0x000000ffff047224 */ /* 0x000fe200078e0a04 */
[----:B------:R0:W-:Y:S01]  /*58c0*/  STL [R1+0x58], R16 ;  /* 0x0000581001007387 */ /* 0x0001e20000100800 */
[----:B------:R-:W-:Y:S01]  /*58d0*/  @!P0 IMAD.IADD R12, R12, 0x1, -R22 ;  /* 0x000000010c0c8824 */ /* 0x000fe200078e0a16 */
[----:B------:R-:W-:Y:S01]  /*58e0*/  ISETP.GT.U32.AND P0, PT, R22, R14, PT ;  /* 0x0000000e1600720c */ /* 0x000fe20003f04070 */
[----:B------:R-:W-:Y:S01]  /*58f0*/  IMAD.HI.U32 R5, R24, R9, RZ ;  /* 0x0000000918057227 */ /* 0x000fe200078e00ff */
[----:B------:R-:W-:-:S03]  /*5900*/  IABS R7, R6 ;  /* 0x0000000600077213 */ /* 0x000fc60000000000 */
[C---:B------:R-:W-:Y:S01]  /*5910*/  IMAD R11, R22.reuse, R4, R11 ;  /* 0x00000004160b7224 */ /* 0x040fe200078e020b */
[----:B------:R-:W-:Y:S01]  /*5920*/  IABS R4, R2 ;  /* 0x0000000200047213 */ /* 0x000fe20000000000 */
[----:B------:R-:W-:Y:S02]  /*5930*/  @!P4 IMAD.IADD R15, R15, 0x1, -R22 ;  /* 0x000000010f0fc824 */ /* 0x000fe400078e0a16 */
[----:B0-----:R-:W-:Y:S02]  /*5940*/  IMAD.MOV.U32 R16, RZ, RZ, R12 ;  /* 0x000000ffff107224 */ /* 0x001fe400078e000c */
[----:B------:R-:W-:Y:S02]  /*5950*/  IMAD.MOV R5, RZ, RZ, -R5 ;  /* 0x000000ffff057224 */ /* 0x000fe400078e0a05 */
[----:B------:R-:W-:Y:S01]  /*5960*/  @!P3 IMAD.IADD R13, R13, 0x1, -R22 ;  /* 0x000000010d0db824 */ /* 0x000fe200078e0a16 */
[C---:B------:R-:W-:Y:S01]  /*5970*/  ISETP.GT.U32.AND P3, PT, R22.reuse, R11, PT ;  /* 0x0000000b1600720c */ /* 0x040fe20003f64070 */
[----:B------:R-:W-:Y:S01]  /*5980*/  @!P2 IMAD.MOV R16, RZ, RZ, -R16 ;  /* 0x000000ffff10a224 */ /* 0x000fe200078e0a10 */
[C---:B------:R-:W-:Y:S01]  /*5990*/  ISETP.GT.U32.AND P2, PT, R22.reuse, R15, PT ;  /* 0x0000000f1600720c */ /* 0x040fe20003f44070 */
[C---:B------:R-:W-:Y:S01]  /*59a0*/  IMAD R9, R22.reuse, R5, R9 ;  /* 0x0000000516097224 */ /* 0x040fe200078e0209 */
[----:B------:R-:W-:Y:S01]  /*59b0*/  ISETP.GT.U32.AND P4, PT, R22, R13, PT ;  /* 0x0000000d1600720c */ /* 0x000fe20003f84070 */
[----:B------:R-:W-:Y:S01]  /*59c0*/  IMAD.HI.U32 R5, R24, R4, RZ ;  /* 0x0000000418057227 */ /* 0x000fe200078e00ff */
[----:B------:R0:W-:Y:S03]  /*59d0*/  STL [R1+0x54], R16 ;  /* 0x0000541001007387 */ /* 0x0001e60000100800 */
[----:B------:R-:W-:-:S02]  /*59e0*/  IMAD.MOV R5, RZ, RZ, -R5 ;  /* 0x000000ffff057224 */ /* 0x000fc400078e0a05 */
[----:B------:R-:W-:Y:S02]  /*59f0*/  @!P0 IMAD.IADD R14, R14, 0x1, -R22 ;  /* 0x000000010e0e8824 */ /* 0x000fe400078e0a16 */
[----:B------:R-:W-:Y:S01]  /*5a00*/  IMAD R4, R22, R5, R4 ;  /* 0x0000000516047224 */ /* 0x000fe200078e0204 */
[----:B------:R-:W-:Y:S01]  /*5a10*/  LOP3.LUT R5, R0, 0x3c, RZ, 0xfc, !PT ;  /* 0x0000003c00057812 */ /* 0x000fe200078efcff */
[--C-:B------:R-:W-:Y:S01]  /*5a20*/  @!P3 IMAD.IADD R11, R11, 0x1, -R22.reuse ;  /* 0x000000010b0bb824 */ /* 0x100fe200078e0a16 */
[C---:B------:R-:W-:Y:S01]  /*5a30*/  ISETP.GT.U32.AND P0, PT, R22.reuse, R14, PT ;  /* 0x0000000e1600720c */ /* 0x040fe20003f04070 */
[----:B------:R-:W-:Y:S01]  /*5a40*/  @!P2 IMAD.IADD R15, R15, 0x1, -R22 ;  /* 0x000000010f0fa824 */ /* 0x000fe200078e0a16 */
[----:B------:R-:W-:Y:S01]  /*5a50*/  ISETP.GT.U32.AND P2, PT, R22, R4, PT ;  /* 0x000000041600720c */ /* 0x000fe20003f44070 */
[----:B------:R-:W-:Y:S01]  /*5a60*/  IMAD.HI.U32 R12, R24, R7, RZ ;  /* 0x00000007180c7227 */ /* 0x000fe200078e00ff */
[----:B------:R-:W-:Y:S02]  /*5a70*/  ISETP.GT.U32.AND P3, PT, R22, R11, PT ;  /* 0x0000000b1600720c */ /* 0x000fe40003f64070 */
[----:B0-----:R-:W-:Y:S01]  /*5a80*/  IABS R16, R8 ;  /* 0x0000000800107213 */ /* 0x001fe20000000000 */
[----:B------:R-:W-:-:S02]  /*5a90*/  IMAD.MOV R12, RZ, RZ, -R12 ;  /* 0x000000ffff0c7224 */ /* 0x000fc400078e0a0c */
[----:B------:R-:W-:Y:S02]  /*5aa0*/  IMAD.MOV.U32 R18, RZ, RZ, R15 ;  /* 0x000000ffff127224 */ /* 0x000fe400078e000f */
[--C-:B------:R-:W-:Y:S01]  /*5ab0*/  @!P4 IMAD.IADD R13, R13, 0x1, -R22.reuse ;  /* 0x000000010d0dc824 */ /* 0x100fe200078e0a16 */
[----:B------:R-:W-:Y:S01]  /*5ac0*/  ISETP.GT.U32.AND P4, PT, R22, R9, PT ;  /* 0x000000091600720c */ /* 0x000fe20003f84070 */
[--C-:B------:R-:W-:Y:S01]  /*5ad0*/  @!P0 IMAD.IADD R14, R14, 0x1, -R22.reuse ;  /* 0x000000010e0e8824 */ /* 0x100fe200078e0a16 */
[----:B------:R-:W-:Y:S01]  /*5ae0*/  ISETP.GE.AND P0, PT, R3, RZ, PT ;  /* 0x000000ff0300720c */ /* 0x000fe20003f06270 */
[----:B------:R-:W-:Y:S01]  /*5af0*/  IMAD R3, R22, R12, R7 ;  /* 0x0000000c16037224 */ /* 0x000fe200078e0207 */
[----:B------:R-:W-:Y:S01]  /*5b00*/  IABS R12, R5 ;  /* 0x00000005000c7213 */ /* 0x000fe20000000000 */
[--C-:B------:R-:W-:Y:S01]  /*5b10*/  @!P2 IMAD.IADD R4, R4, 0x1, -R22.reuse ;  /* 0x000000010404a824 */ /* 0x100fe200078e0a16 */
[----:B------:R-:W-:Y:S01]  /*5b20*/  ISETP.GE.AND P2, PT, R2, RZ, PT ;  /* 0x000000ff0200720c */ /* 0x000fe20003f46270 */
[----:B------:R-:W-:Y:S01]  /*5b30*/  @!P3 IMAD.IADD R11, R11, 0x1, -R22 ;  /* 0x000000010b0bb824 */ /* 0x000fe200078e0a16 */
[C---:B------:R-:W-:Y:S01]  /*5b40*/  ISETP.GT.U32.AND P3, PT, R22.reuse, R3, PT ;  /* 0x000000031600720c */ /* 0x040fe20003f64070 */
[----:B------:R-:W-:Y:S01]  /*5b50*/  @!P1 IMAD.MOV R18, RZ, RZ, -R18 ;  /* 0x000000ffff129224 */ /* 0x000fe200078e0a12 */
[----:B------:R-:W-:Y:S01]  /*5b60*/  ISETP.GT.U32.AND P1, PT, R22, R4, PT ;  /* 0x000000041600720c */ /* 0x000fe20003f24070 */
[----:B------:R-:W-:Y:S01]  /*5b70*/  IMAD.MOV.U32 R19, RZ, RZ, R13 ;  /* 0x000000ffff137224 */ /* 0x000fe200078e000d */
[----:B------:R-:W-:Y:S01]  /*5b80*/  LOP3.LUT R7, R0, 0x3a, RZ, 0xfc, !PT ;  /* 0x0000003a00077812 */ /* 0x000fe200078efcff */
[----:B------:R-:W-:-:S04]  /*5b90*/  IMAD.HI.U32 R13, R24, R12, RZ ;  /* 0x0000000c180d7227 */ /* 0x000fc800078e00ff */
[----:B------:R-:W-:Y:S02]  /*5ba0*/  IMAD.MOV.U32 R15, RZ, RZ, R11 ;  /* 0x000000ffff0f7224 */ /* 0x000fe400078e000b */
[----:B------:R-:W-:Y:S02]  /*5bb0*/  IMAD.MOV R13, RZ, RZ, -R13 ;  /* 0x000000ffff0d7224 */ /* 0x000fe400078e0a0d */
[----:B------:R-:W-:Y:S01]  /*5bc0*/  @!P0 IMAD.MOV R15, RZ, RZ, -R15 ;  /* 0x000000ffff0f8224 */ /* 0x000fe200078e0a0f */
[----:B------:R-:W-:Y:S01]  /*5bd0*/  ISETP.GE.AND P0, PT, R6, RZ, PT ;  /* 0x000000ff0600720c */ /* 0x000fe20003f06270 */
[----:B------:R-:W-:Y:S02]  /*5be0*/  IMAD R6, R22, R13, R12 ;  /* 0x0000000d16067224 */ /* 0x000fe400078e020c */
[----:B------:R-:W-:-:S04]  /*5bf0*/  IMAD.HI.U32 R17, R24, R16, RZ ;  /* 0x0000001018117227 */ /* 0x000fc800078e00ff */
[--C-:B------:R-:W-:Y:S01]  /*5c00*/  @!P1 IMAD.IADD R4, R4, 0x1, -R22.reuse ;  /* 0x0000000104049824 */ /* 0x100fe200078e0a16 */
[----:B------:R-:W-:Y:S01]  /*5c10*/  ISETP.GT.U32.AND P1, PT, R22, R6, PT ;  /* 0x000000061600720c */ /* 0x000fe20003f24070 */
[--C-:B------:R-:W-:Y:S01]  /*5c20*/  @!P4 IMAD.IADD R9, R9, 0x1, -R22.reuse ;  /* 0x000000010909c824 */ /* 0x100fe200078e0a16 */
[----:B------:R-:W-:Y:S01]  /*5c30*/  ISETP.GE.AND P4, PT, R10, RZ, PT ;  /* 0x000000ff0a00720c */ /* 0x000fe20003f86270 */
[----:B------:R-:W-:Y:S01]  /*5c40*/  IMAD.MOV R17, RZ, RZ, -R17 ;  /* 0x000000ffff117224 */ /* 0x000fe200078e0a11 */
[----:B------:R-:W-:Y:S01]  /*5c50*/  IABS R10, R7 ;  /* 0x00000007000a7213 */ /* 0x000fe20000000000 */
[----:B------:R-:W-:Y:S01]  /*5c60*/  @!P3 IMAD.IADD R3, R3, 0x1, -R22 ;  /* 0x000000010303b824 */ /* 0x000fe200078e0a16 */
[C---:B------:R-:W-:Y:S01]  /*5c70*/  ISETP.GT.U32.AND P3, PT, R22.reuse, R9, PT ;  /* 0x000000091600720c */ /* 0x040fe20003f64070 */
[----:B------:R-:W-:Y:S01]  /*5c80*/  IMAD R2, R22, R17, R16 ;  /* 0x0000001116027224 */ /* 0x000fe200078e0210 */
[----:B------:R-:W-:Y:S01]  /*5c90*/  LOP3.LUT R17, R0, 0x1e, RZ, 0xfc, !PT ;  /* 0x0000001e00117812 */ /* 0x000fe200078efcff */
[----:B------:R-:W-:-:S02]  /*5ca0*/  @!P6 IMAD.MOV R14, RZ, RZ, -R14 ;  /* 0x000000ffff0ee224 */ /* 0x000fc400078e0a0e */
[----:B------:R-:W-:Y:S01]  /*5cb0*/  @!P5 IMAD.MOV R19, RZ, RZ, -R19 ;  /* 0x000000ffff13d224 */ /* 0x000fe200078e0a13 */
[----:B------:R-:W-:Y:S01]  /*5cc0*/  ISETP.GT.U32.AND P6, PT, R22, R2, PT ;  /* 0x000000021600720c */ /* 0x000fe20003fc4070 */
[----:B------:R-:W-:Y:S01]  /*5cd0*/  @!P1 IMAD.IADD R6, R6, 0x1, -R22 ;  /* 0x0000000106069824 */ /* 0x000fe200078e0a16 */
[----:B------:R-:W-:Y:S01]  /*5ce0*/  ISETP.GT.U32.AND P5, PT, R22, R3, PT ;  /* 0x000000031600720c */ /* 0x000fe20003fa4070 */
[----:B------:R-:W-:Y:S01]  /*5cf0*/  @!P2 IMAD.MOV R4, RZ, RZ, -R4 ;  /* 0x000000ffff04a224 */ /* 0x000fe200078e0a04 */
[----:B------:R-:W-:Y:S01]  /*5d00*/  STL [R1+0x50], R19 ;  /* 0x0000501301007387 */ /* 0x000fe20000100800 */
[----:B------:R-:W-:Y:S01]  /*5d10*/  IMAD.HI.U32 R11, R24, R10, RZ ;  /* 0x0000000a180b7227 */ /* 0x000fe200078e00ff */
[----:B------:R-:W-:Y:S02]  /*5d20*/  ISETP.GT.U32.AND P2, PT, R22, R6, PT ;  /* 0x000000061600720c */ /* 0x000fe40003f44070 */
[----:B------:R-:W-:Y:S01]  /*5d30*/  STL [R1+0x38], R18 ;  /* 0x0000381201007387 */ /* 0x000fe20000100800 */
[--C-:B------:R-:W-:Y:S01]  /*5d40*/  @!P3 IMAD.IADD R9, R9, 0x1, -R22.reuse ;  /* 0x000000010909b824 */ /* 0x100fe200078e0a16 */
[----:B------:R-:W-:Y:S01]  /*5d50*/  ISETP.GE.AND P3, PT, R8, RZ, PT ;  /* 0x000000ff0800720c */ /* 0x000fe20003f66270 */
[----:B------:R-:W-:Y:S01]  /*5d60*/  IMAD.MOV R11, RZ, RZ, -R11 ;  /* 0x000000ffff0b7224 */ /* 0x000fe200078e0a0b */
[----:B------:R0:W-:Y:S01]  /*5d70*/  STL [R1+0x34], R14 ;  /* 0x0000340e01007387 */ /* 0x0001e20000100800 */
[----:B------:R-:W-:Y:S01]  /*5d80*/  @!P6 IMAD.IADD R2, R2, 0x1, -R22 ;  /* 0x000000010202e824 */ /* 0x000fe200078e0a16 */
[----:B------:R-:W-:Y:S01]  /*5d90*/  LOP3.LUT R8, R0, 0x30, RZ, 0xfc, !PT ;  /* 0x0000003000087812 */ /* 0x000fe200078efcff */
[C---:B------:R-:W-:Y:S01]  /*5da0*/  IMAD R10, R22.reuse, R11, R10 ;  /* 0x0000000b160a7224 */ /* 0x040fe200078e020a */
[----:B------:R-:W-:Y:S01]  /*5db0*/  STL [R1+0x30], R15 ;  /* 0x0000300f01007387 */ /* 0x000fe20000100800 */
[--C-:B------:R-:W-:Y:S01]  /*5dc0*/  @!P5 IMAD.IADD R3, R3, 0x1, -R22.reuse ;  /* 0x000000010303d824 */ /* 0x100fe200078e0a16 */
[----:B------:R-:W-:Y:S01]  /*5dd0*/  ISETP.GT.U32.AND P6, PT, R22, R2, PT ;  /* 0x000000021600720c */ /* 0x000fe20003fc4070 */
[----:B------:R-:W-:Y:S01]  /*5de0*/  @!P2 IMAD.IADD R6, R6, 0x1, -R22 ;  /* 0x000000010606a824 */ /* 0x000fe200078e0a16 */
[----:B------:R-:W-:Y:S01]  /*5df0*/  ISETP.GT.U32.AND P2, PT, R22, R10, PT ;  /* 0x0000000a1600720c */ /* 0x000fe20003f44070 */
[----:B------:R-:W-:Y:S01]  /*5e00*/  @!P0 IMAD.MOV R3, RZ, RZ, -R3 ;  /* 0x000000ffff038224 */ /* 0x000fe200078e0a03 */
[----:B------:R-:W-:Y:S01]  /*5e10*/  ISETP.GE.AND P5, PT, R5, RZ, PT ;  /* 0x000000ff0500720c */ /* 0x000fe20003fa6270 */
[----:B0-----:R-:W-:Y:S01]  /*5e20*/  IMAD.MOV.U32 R14, RZ, RZ, R9 ;  /* 0x000000ffff0e7224 */ /* 0x001fe200078e0009 */
[----:B------:R-:W-:-:S02]  /*5e30*/  LOP3.LUT R5, R0, 0x36, RZ, 0xfc, !PT ;  /* 0x0000003600057812 */ /* 0x000fc400078efcff */
[C---:B------:R-:W-:Y:S01]  /*5e40*/  LOP3.LUT R18, R0.reuse, 0x20, RZ, 0xfc, !PT ;  /* 0x0000002000127812 */ /* 0x040fe200078efcff */
[----:B------:R-:W-:Y:S01]  /*5e50*/  @!P4 IMAD.MOV R14, RZ, RZ, -R14 ;  /* 0x000000ffff0ec224 */ /* 0x000fe200078e0a0e */
[----:B------:R-:W-:Y:S02]  /*5e60*/  ISETP.GE.AND P4, PT, R7, RZ, PT ;  /* 0x000000ff0700720c */ /* 0x000fe40003f86270 */
[----:B------:R-:W-:Y:S01]  /*5e70*/  LOP3.LUT R7, R0, 0x38, RZ, 0xfc, !PT ;  /* 0x0000003800077812 */ /* 0x000fe200078efcff */
[--C-:B------:R-:W-:Y:S01]  /*5e80*/  @!P6 IMAD.IADD R2, R2, 0x1, -R22.reuse ;  /* 0x000000010202e824 */ /* 0x100fe200078e0a16 */
[----:B------:R0:W-:Y:S01]  /*5e90*/  STL [R1+0x2c], R14 ;  /* 0x00002c0e01007387 */ /* 0x0001e20000100800 */
[----:B------:R-:W-:Y:S01]  /*5ea0*/  IABS R29, R5 ;  /* 0x00000005001d7213 */ /* 0x000fe20000000000 */
[----:B------:R-:W-:Y:S01]  /*5eb0*/  @!P2 IMAD.IADD R10, R10, 0x1, -R22 ;  /* 0x000000010a0aa824 */ /* 0x000fe200078e0a16 */
[----:B------:R-:W-:Y:S01]  /*5ec0*/  ISETP.GE.AND P6, PT, R28, RZ, PT ;  /* 0x000000ff1c00720c */ /* 0x000fe20003fc6270 */
[----:B------:R-:W-:Y:S01]  /*5ed0*/  IMAD.MOV.U32 R12, RZ, RZ, R2 ;  /* 0x000000ffff0c7224 */ /* 0x000fe200078e0002 */
[----:B------:R-:W-:Y:S01]  /*5ee0*/  IABS R28, R28 ;  /* 0x0000001c001c7213 */ /* 0x000fe20000000000 */
[----:B------:R-:W-:Y:S01]  /*5ef0*/  STL [R1+0x28], R4 ;  /* 0x0000280401007387 */ /* 0x000fe20000100800 */
[----:B------:R-:W-:Y:S01]  /*5f00*/  ISETP.GE.AND P1, PT, R7, RZ, PT ;  /* 0x000000ff0700720c */ /* 0x000fe20003f26270 */
[----:B------:R-:W-:Y:S01]  /*5f10*/  IMAD.HI.U32 R9, R24, R29, RZ ;  /* 0x0000001d18097227 */ /* 0x000fe200078e00ff */
[----:B------:R-:W-:Y:S01]  /*5f20*/  ISETP.GE.AND P0, PT, R5, RZ, PT ;  /* 0x000000ff0500720c */ /* 0x000fe20003f06270 */
[----:B------:R1:W-:Y:S01]  /*5f30*/  STL [R1+0x24], R3 ;  /* 0x0000240301007387 */ /* 0x0003e20000100800 */
[----:B0-----:R-:W-:Y:S01]  /*5f40*/  IABS R14, R7 ;  /* 0x00000007000e7213 */ /* 0x001fe20000000000 */
[----:B------:R-:W-:Y:S01]  /*5f50*/  @!P3 IMAD.MOV R12, RZ, RZ, -R12 ;  /* 0x000000ffff0cb224 */ /* 0x000fe200078e0a0c */
[----:B------:R-:W-:Y:S01]  /*5f60*/  LOP3.LUT R7, R0, 0x32, RZ, 0xfc, !PT ;  /* 0x0000003200077812 */ /* 0x000fe200078efcff */
[----:B------:R-:W-:Y:S01]  /*5f70*/  IMAD.MOV R9, RZ, RZ, -R9 ;  /* 0x000000ffff097224 */ /* 0x000fe200078e0a09 */
[----:B------:R-:W-:Y:S01]  /*5f80*/  ISETP.GT.U32.AND P3, PT, R22, R10, PT ;  /* 0x0000000a1600720c */ /* 0x000fe20003f64070 */
[C---:B------:R-:W-:Y:S01]  /*5f90*/  IMAD.HI.U32 R11, R24.reuse, R14, RZ ;  /* 0x0000000e180b7227 */ /* 0x040fe200078e00ff */
[----:B------:R-:W-:Y:S01]  /*5fa0*/  IABS R5, R8 ;  /* 0x0000000800057213 */ /* 0x000fe20000000000 */
[----:B------:R-:W-:Y:S01]  /*5fb0*/  STL [R1+0x1c], R12 ;  /* 0x00001c0c01007387 */ /* 0x000fe20000100800 */
[----:B------:R-:W-:Y:S01]  /*5fc0*/  IABS R19, R17 ;  /* 0x0000001100137213 */ /* 0x000fe20000000000 */
[----:B------:R-:W-:Y:S01]  /*5fd0*/  IMAD.MOV R11, RZ, RZ, -R11 ;  /* 0x000000ffff0b7224 */ /* 0x000fe200078e0a0b */
[----:B-1----:R-:W-:Y:S01]  /*5fe0*/  IABS R3, R7 ;  /* 0x0000000700037213 */ /* 0x002fe20000000000 */
[----:B------:R-:W-:-:S04]  /*5ff0*/  IMAD.HI.U32 R4, R24, R28, RZ ;  /* 0x0000001c18047227 */ /* 0x000fc800078e00ff */
[C---:B------:R-:W-:Y:S02]  /*6000*/  IMAD R14, R22.reuse, R11, R14 ;  /* 0x0000000b160e7224 */ /* 0x040fe400078e020e */
[----:B------:R-:W-:Y:S02]  /*6010*/  IMAD.MOV R4, RZ, RZ, -R4 ;  /* 0x000000ffff047224 */ /* 0x000fe400078e0a04 */
[C---:B------:R-:W-:Y:S01]  /*6020*/  IMAD R29, R22.reuse, R9, R29 ;  /* 0x00000009161d7224 */ /* 0x040fe200078e021d */
[C---:B------:R-:W-:Y:S01]  /*6030*/  ISETP.GT.U32.AND P2, PT, R22.reuse, R14, PT ;  /* 0x0000000e1600720c */ /* 0x040fe20003f44070 */
[----:B------:R-:W-:Y:S01]  /*6040*/  IMAD R28, R22, R4, R28 ;  /* 0x00000004161c7224 */ /* 0x000fe200078e021c */
[----:B------:R-:W-:Y:S01]  /*6050*/  LOP3.LUT R9, R0, 0x2e, RZ, 0xfc, !PT ;  /* 0x0000002e00097812 */ /* 0x000fe200078efcff */
[----:B------:R-:W-:-:S04]  /*6060*/  IMAD.HI.U32 R4, R24, R3, RZ ;  /* 0x0000000318047227 */ /* 0x000fc800078e00ff */
[----:B------:R-:W-:Y:S01]  /*6070*/  @!P5 IMAD.MOV R6, RZ, RZ, -R6 ;  /* 0x000000ffff06d224 */ /* 0x000fe200078e0a06 */
[----:B------:R-:W-:Y:S01]  /*6080*/  ISETP.GT.U32.AND P5, PT, R22, R29, PT ;  /* 0x0000001d1600720c */ /* 0x000fe20003fa4070 */
[----:B------:R-:W-:Y:S02]  /*6090*/  IMAD.MOV R4, RZ, RZ, -R4 ;  /* 0x000000ffff047224 */ /* 0x000fe400078e0a04 */
[--C-:B------:R-:W-:Y:S01]  /*60a0*/  @!P3 IMAD.IADD R10, R10, 0x1, -R22.reuse ;  /* 0x000000010a0ab824 */ /* 0x100fe200078e0a16 */
[----:B------:R-:W-:Y:S01]  /*60b0*/  ISETP.GT.U32.AND P3, PT, R22, R28, PT ;  /* 0x0000001c1600720c */ /* 0x000fe20003f64070 */
[----:B------:R-:W-:Y:S01]  /*60c0*/  @!P2 IMAD.IADD R14, R14, 0x1, -R22 ;  /* 0x000000010e0ea824 */ /* 0x000fe200078e0a16 */
[----:B------:R0:W-:Y:S01]  /*60d0*/  STL [R1+0x8], R6 ;  /* 0x0000080601007387 */ /* 0x0001e20000100800 */
[----:B------:R-:W-:Y:S01]  /*60e0*/  IMAD R3, R22, R4, R3 ;  /* 0x0000000416037224 */ /* 0x000fe200078e0203 */
[----:B------:R-:W-:Y:S01]  /*60f0*/  LOP3.LUT R4, R0, 0x2a, RZ, 0xfc, !PT ;  /* 0x0000002a00047812 */ /* 0x000fe200078efcff */
[----:B------:R-:W-:Y:S01]  /*6100*/  IMAD.MOV.U32 R13, RZ, RZ, R10 ;  /* 0x000000ffff0d7224 */ /* 0x000fe200078e000a */
[----:B------:R-:W-:Y:S01]  /*6110*/  ISETP.GT.U32.AND P2, PT, R22, R14, PT ;  /* 0x0000000e1600720c */ /* 0x000fe20003f44070 */
[----:B------:R-:W-:Y:S01]  /*6120*/  IMAD.HI.U32 R2, R24, R5, RZ ;  /* 0x0000000518027227 */ /* 0x000fe200078e00ff */
[----:B------:R-:W-:-:S03]  /*6130*/  IABS R10, R4 ;  /* 0x00000004000a7213 */ /* 0x000fc60000000000 */
[----:B------:R-:W-:Y:S01]  /*6140*/  @!P4 IMAD.MOV R13, RZ, RZ, -R13 ;  /* 0x000000ffff0dc224 */ /* 0x000fe200078e0a0d */
[----:B------:R-:W-:Y:S01]  /*6150*/  ISETP.GT.U32.AND P4, PT, R22, R3, PT ;  /* 0x000000031600720c */ /* 0x000fe20003f84070 */
[----:B------:R-:W-:Y:S01]  /*6160*/  @!P5 IMAD.IADD R29, R29, 0x1, -R22 ;  /* 0x000000011d1dd824 */ /* 0x000fe200078e0a16 */
[----:B0-----:R-:W-:Y:S01]  /*6170*/  IABS R6, R9 ;  /* 0x0000000900067213 */ /* 0x001fe20000000000 */
[----:B------:R-:W-:Y:S01]  /*6180*/  IMAD.MOV R2, RZ, RZ, -R2 ;  /* 0x000000ffff027224 */ /* 0x000fe200078e0a02 */
[----:B------:R0:W-:Y:S01]  /*6190*/  STL [R1+0x4], R13 ;  /* 0x0000040d01007387 */ /* 0x0001e20000100800 */
[----:B------:R-:W-:Y:S01]  /*61a0*/  @!P3 IMAD.IADD R28, R28, 0x1, -R22 ;  /* 0x000000011c1cb824 */ /* 0x000fe200078e0a16 */
[----:B------:R-:W-:Y:S01]  /*61b0*/  ISETP.GT.U32.AND P5, PT, R22, R29, PT ;  /* 0x0000001d1600720c */ /* 0x000fe20003fa4070 */
[----:B------:R-:W-:-:S03]  /*61c0*/  IMAD.HI.U32 R12, R24, R6, RZ ;  /* 0x00000006180c7227 */ /* 0x000fc600078e00ff */
[----:B------:R-:W-:Y:S01]  /*61d0*/  ISETP.GT.U32.AND P3, PT, R22, R28, PT ;  /* 0x0000001c1600720c */ /* 0x000fe20003f64070 */
[----:B------:R-:W-:Y:S02]  /*61e0*/  @!P2 IMAD.IADD R14, R14, 0x1, -R22 ;  /* 0x000000010e0ea824 */ /* 0x000fe400078e0a16 */
[----:B------:R-:W-:Y:S01]  /*61f0*/  IMAD R5, R22, R2, R5 ;  /* 0x0000000216057224 */ /* 0x000fe200078e0205 */
[----:B------:R-:W-:Y:S01]  /*6200*/  LOP3.LUT R2, R0, 0x2c, RZ, 0xfc, !PT ;  /* 0x0000002c00027812 */ /* 0x000fe200078efcff */
[----:B------:R-:W-:Y:S02]  /*6210*/  IMAD.MOV R12, RZ, RZ, -R12 ;  /* 0x000000ffff0c7224 */ /* 0x000fe400078e0a0c */
[----:B------:R-:W-:Y:S01]  /*6220*/  IMAD.MOV.U32 R15, RZ, RZ, R14 ;  /* 0x000000ffff0f7224 */ /* 0x000fe200078e000e */
[----:B------:R-:W-:Y:S01]  /*6230*/  IABS R11, R2 ;  /* 0x00000002000b7213 */ /* 0x000fe20000000000 */
[----:B------:R-:W-:Y:S01]  /*6240*/  @!P4 IMAD.IADD R3, R3, 0x1, -R22 ;  /* 0x000000010303c824 */ /* 0x000fe200078e0a16 */
[C---:B------:R-:W-:Y:S01]  /*6250*/  ISETP.GT.U32.AND P2, PT, R22.reuse, R5, PT ;  /* 0x000000051600720c */ /* 0x040fe20003f44070 */
[C---:B------:R-:W-:Y:S01]  /*6260*/  IMAD R6, R22.reuse, R12, R6 ;  /* 0x0000000c16067224 */ /* 0x040fe200078e0206 */
[----:B------:R-:W-:Y:S01]  /*6270*/  ISETP.GE.AND P4, PT, R7, RZ, PT ;  /* 0x000000ff0700720c */ /* 0x000fe20003f86270 */
[----:B------:R-:W-:Y:S01]  /*6280*/  @!P1 IMAD.MOV R15, RZ, RZ, -R15 ;  /* 0x000000ffff0f9224 */ /* 0x000fe200078e0a0f */
[----:B------:R-:W-:Y:S01]  /*6290*/  ISETP.GT.U32.AND P1, PT, R22, R3, PT ;  /* 0x000000031600720c */ /* 0x000fe20003f24070 */
[----:B------:R-:W-:Y:S01]  /*62a0*/  IMAD.HI.U32 R12, R24, R11, RZ ;  /* 0x0000000b180c7227 */ /* 0x000fe200078e00ff */
[----:B------:R-:W-:-:S02]  /*62b0*/  LOP3.LUT R7, R0, 0x26, RZ, 0xfc, !PT ;  /* 0x0000002600077812 */ /* 0x000fc400078efcff */
[----:B------:R1:W-:Y:S01]  /*62c0*/  STL [R1], R15 ;  /* 0x0000000f01007387 */ /* 0x0003e20000100800 */
[----:B------:R-:W-:Y:S01]  /*62d0*/  @!P5 IMAD.IADD R29, R29, 0x1, -R22 ;  /* 0x000000011d1dd824 */ /* 0x000fe200078e0a16 */
[----:B------:R-:W-:Y:S01]  /*62e0*/  ISETP.GT.U32.AND P5, PT, R22, R6, PT ;  /* 0x000000061600720c */ /* 0x000fe20003fa4070 */
[----:B0-----:R-:W-:Y:S01]  /*62f0*/  IMAD.HI.U32 R13, R24, R10, RZ ;  /* 0x0000000a180d7227 */ /* 0x001fe200078e00ff */
[----:B------:R-:W-:-:S03]  /*6300*/  LOP3.LUT R14, R0, 0x16, RZ, 0xfc, !PT ;  /* 0x00000016000e7812 */ /* 0x000fc600078efcff */
[----:B------:R-:W-:Y:S02]  /*6310*/  IMAD.MOV R12, RZ, RZ, -R12 ;  /* 0x000000ffff0c7224 */ /* 0x000fe400078e0a0c */
[----:B------:R-:W-:Y:S01]  /*6320*/  IMAD.MOV R13, RZ, RZ, -R13 ;  /* 0x000000ffff0d7224 */ /* 0x000fe200078e0a0d */
[----:B-1----:R-:W-:Y:S01]  /*6330*/  LOP3.LUT R15, R0, 0x24, RZ, 0xfc, !PT ;  /* 0x00000024000f7812 */ /* 0x002fe200078efcff */
[--C-:B------:R-:W-:Y:S01]  /*6340*/  @!P3 IMAD.IADD R28, R28, 0x1, -R22.reuse ;  /* 0x000000011c1cb824 */ /* 0x100fe200078e0a16 */
[----:B------:R-:W-:Y:S01]  /*6350*/  ISETP.GE.AND P3, PT, R8, RZ, PT ;  /* 0x000000ff0800720c */ /* 0x000fe20003f66270 */
[C---:B------:R-:W-:Y:S02]  /*6360*/  IMAD R8, R22.reuse, R12, R11 ;  /* 0x0000000c16087224 */ /* 0x040fe400078e020b */
[----:B------:R-:W-:Y:S01]  /*6370*/  @!P2 IMAD.IADD R5, R5, 0x1, -R22 ;  /* 0x000000010505a824 */ /* 0x000fe200078e0a16 */
[----:B------:R-:W-:Y:S01]  /*6380*/  ISETP.GE.AND P2, PT, R9, RZ, PT ;  /* 0x000000ff0900720c */ /* 0x000fe20003f46270 */
[----:B------:R-:W-:Y:S01]  /*6390*/  IMAD R10, R22, R13, R10 ;  /* 0x0000000d160a7224 */ /* 0x000fe200078e020a */
[----:B------:R-:W-:Y:S01]  /*63a0*/  LOP3.LUT R9, R0, 0x28, RZ, 0xfc, !PT ;  /* 0x0000002800097812 */ /* 0x000fe200078efcff */
[--C-:B------:R-:W-:Y:S01]  /*63b0*/  @!P1 IMAD.IADD R3, R3, 0x1, -R22.reuse ;  /* 0x0000000103039824 */ /* 0x100fe200078e0a16 */
[----:B------:R-:W-:Y:S01]  /*63c0*/  ISETP.GT.U32.AND P1, PT, R22, R8, PT ;  /* 0x000000081600720c */ /* 0x000fe20003f24070 */
[----:B------:R-:W-:Y:S01]  /*63d0*/  @!P5 IMAD.IADD R6, R6, 0x1, -R22 ;  /* 0x000000010606d824 */ /* 0x000fe200078e0a16 */
[C---:B------:R-:W-:Y:S01]  /*63e0*/  ISETP.GT.U32.AND P5, PT, R22.reuse, R5, PT ;  /* 0x000000051600720c */ /* 0x040fe20003fa4070 */
[----:B------:R-:W-:Y:S01]  /*63f0*/  @!P4 IMAD.MOV R3, RZ, RZ, -R3 ;  /* 0x000000ffff03c224 */ /* 0x000fe200078e0a03 */
[----:B------:R-:W-:Y:S01]  /*6400*/  ISETP.GT.U32.AND P4, PT, R22, R10, PT ;  /* 0x0000000a1600720c */ /* 0x000fe20003f84070 */
[----:B------:R-:W-:Y:S01]  /*6410*/  @!P6 IMAD.MOV R28, RZ, RZ, -R28 ;  /* 0x000000ffff1ce224 */ /* 0x000fe200078e0a1c */
[----:B------:R-:W-:Y:S01]  /*6420*/  IABS R11, R9 ;  /* 0x00000009000b7213 */ /* 0x000fe20000000000 */
[----:B------:R-:W-:Y:S01]  /*6430*/  @!P0 IMAD.MOV R29, RZ, RZ, -R29 ;  /* 0x000000ffff1d8224 */ /* 0x000fe200078e0a1d */
[----:B------:R-:W-:-:S02]  /*6440*/  ISETP.GE.AND P6, PT, R2, RZ, PT ;  /* 0x000000ff0200720c */ /* 0x000fc40003fc6270 */
[----:B------:R-:W-:Y:S01]  /*6450*/  IABS R13, R7 ;  /* 0x00000007000d7213 */ /* 0x000fe20000000000 */
[----:B------:R-:W-:Y:S01]  /*6460*/  IMAD.HI.U32 R2, R24, R11, RZ ;  /* 0x0000000b18027227 */ /* 0x000fe200078e00ff */
[----:B------:R-:W-:Y:S01]  /*6470*/  ISETP.GT.U32.AND P0, PT, R22, R6, PT ;  /* 0x000000061600720c */ /* 0x000fe20003f04070 */
[----:B------:R0:W-:Y:S02]  /*6480*/  STL [R1+0xa78], R29 ;  /* 0x000a781d01007387 */ /* 0x0001e40000100800 */
[--C-:B------:R-:W-:Y:S01]  /*6490*/  @!P1 IMAD.IADD R8, R8, 0x1, -R22.reuse ;  /* 0x0000000108089824 */ /* 0x100fe200078e0a16 */
[----:B------:R-:W-:Y:S01]  /*64a0*/  ISETP.GE.AND P1, PT, R7, RZ, PT ;  /* 0x000000ff0700720c */ /* 0x000fe20003f26270 */
[--C-:B------:R-:W-:Y:S01]  /*64b0*/  @!P5 IMAD.IADD R5, R5, 0x1, -R22.reuse ;  /* 0x000000010505d824 */ /* 0x100fe200078e0a16 */
[----:B------:R-:W-:Y:S01]  /*64c0*/  ISETP.GE.AND P5, PT, R4, RZ, PT ;  /* 0x000000ff0400720c */ /* 0x000fe20003fa6270 */
[----:B------:R-:W-:Y:S01]  /*64d0*/  @!P4 IMAD.IADD R10, R10, 0x1, -R22 ;  /* 0x000000010a0ac824 */ /* 0x000fe200078e0a16 */
[C---:B------:R-:W-:Y:S01]  /*64e0*/  ISETP.GT.U32.AND P4, PT, R22.reuse, R8, PT ;  /* 0x000000081600720c */ /* 0x040fe20003f84070 */
[----:B------:R-:W-:Y:S01]  /*64f0*/  @!P3 IMAD.MOV R5, RZ, RZ, -R5 ;  /* 0x000000ffff05b224 */ /* 0x000fe200078e0a05 */
[----:B------:R-:W-:Y:S01]  /*6500*/  STL [R1+0xa7c], R28 ;  /* 0x000a7c1c01007387 */ /* 0x000fe20000100800 */
[----:B------:R-:W-:Y:S01]  /*6510*/  IMAD.MOV R2, RZ, RZ, -R2 ;  /* 0x000000ffff027224 */ /* 0x000fe200078e0a02 */
[----:B------:R-:W-:Y:S01]  /*6520*/  ISETP.GT.U32.AND P3, PT, R22, R10, PT ;  /* 0x0000000a1600720c */ /* 0x000fe20003f64070 */
[----:B------:R-:W-:Y:S01]  /*6530*/  IMAD.HI.U32 R4, R24, R13, RZ ;  /* 0x0000000d18047227 */ /* 0x000fe200078e00ff */
[----:B------:R1:W-:Y:S01]  /*6540*/  STL [R1+0xa80], R3 ;  /* 0x000a800301007387 */ /* 0x0003e20000100800 */
[----:B0-----:R-:W-:-:S02]  /*6550*/  LOP3.LUT R29, R0, 0xc, RZ, 0xfc, !PT ;  /* 0x0000000c001d7812 */ /* 0x001fc400078efcff */
[----:B------:R-:W-:Y:S01]  /*6560*/  IMAD R12, R22, R2, R11 ;  /* 0x00000002160c7224 */ /* 0x000fe200078e020b */
[----:B------:R-:W-:Y:S01]  /*6570*/  LOP3.LUT R2, R0, 0x22, RZ, 0xfc, !PT ;  /* 0x0000002200027812 */ /* 0x000fe200078efcff */
[----:B------:R-:W-:Y:S01]  /*6580*/  IMAD.MOV R4, RZ, RZ, -R4 ;  /* 0x000000ffff047224 */ /* 0x000fe200078e0a04 */
[----:B------:R-:W-:Y:S01]  /*6590*/  STL [R1+0xa84], R5 ;  /* 0x000a840501007387 */ /* 0x000fe20000100800 */
[--C-:B------:R-:W-:Y:S01]  /*65a0*/  @!P4 IMAD.IADD R8, R8, 0x1, -R22.reuse ;  /* 0x000000010808c824 */ /* 0x100fe200078e0a16 */
[C---:B------:R-:W-:Y:S01]  /*65b0*/  ISETP.GT.U32.AND P4, PT, R22.reuse, R12, PT ;  /* 0x0000000c1600720c */ /* 0x040fe20003f84070 */
[----:B------:R-:W-:Y:S01]  /*65c0*/  IMAD R13, R22, R4, R13 ;  /* 0x00000004160d7224 */ /* 0x000fe200078e020d */
[----:B------:R-:W-:Y:S01]  /*65d0*/  IABS R16, R2 ;  /* 0x0000000200107213 */ /* 0x000fe20000000000 */
[--C-:B------:R-:W-:Y:S01]  /*65e0*/  @!P3 IMAD.IADD R10, R10, 0x1, -R22.reuse ;  /* 0x000000010a0ab824 */ /* 0x100fe200078e0a16 */
[----:B------:R-:W-:Y:S01]  /*65f0*/  ISETP.GE.AND P3, PT, R2, RZ, PT ;  /* 0x000000ff0200720c */ /* 0x000fe20003f66270 */
[----:B------:R-:W-:Y:S01]  /*6600*/  @!P0 IMAD.IADD R6, R6, 0x1, -R22 ;  /* 0x0000000106068824 */ /* 0x000fe200078e0a16 */
[----:B------:R-:W-:Y:S01]  /*6610*/  ISETP.GE.AND P0, PT, R9, RZ, PT ;  /* 0x000000ff0900720c */ /* 0x000fe20003f06270 */
[----:B------:R-:W-:Y:S01]  /*6620*/  @!P5 IMAD.MOV R10, RZ, RZ, -R10 ;  /* 0x000000ffff0ad224 */ /* 0x000fe200078e0a0a */
[----:B------:R-:W-:Y:S01]  /*6630*/  ISETP.GT.U32.AND P5, PT, R22, R13, PT ;  /* 0x0000000d1600720c */ /* 0x000fe20003fa4070 */
[----:B------:R-:W-:Y:S01]  /*6640*/  @!P2 IMAD.MOV R6, RZ, RZ, -R6 ;  /* 0x000000ffff06a224 */ /* 0x000fe200078e0a06 */
[----:B------:R-:W-:Y:S01]  /*6650*/  ISETP.GE.AND P2, PT, R15, RZ, PT ;  /* 0x000000ff0f00720c */ /* 0x000fe20003f46270 */
[----:B------:R-:W-:Y:S01]  /*6660*/  @!P6 IMAD.MOV R8, RZ, RZ, -R8 ;  /* 0x000000ffff08e224 */ /* 0x000fe200078e0a08 */
[----:B------:R-:W-:Y:S01]  /*6670*/  IABS R15, R15 ;  /* 0x0000000f000f7213 */ /* 0x000fe20000000000 */
[--C-:B------:R-:W-:Y:S01]  /*6680*/  @!P4 IMAD.IADD R12, R12, 0x1, -R22.reuse ;  /* 0x000000010c0cc824 */ /* 0x100fe200078e0a16 */
[----:B------:R-:W-:Y:S01]  /*6690*/  ISETP.GE.AND P6, PT, R18, RZ, PT ;  /* 0x000000ff1200720c */ /* 0x000fe20003fc6270 */
[----:B------:R-:W-:Y:S01]  /*66a0*/  IMAD.HI.U32 R2, R24, R16, RZ ;  /* 0x0000001018027227 */ /* 0x000fe200078e00ff */
[----:B------:R-:W-:Y:S01]  /*66b0*/  IABS R18, R18 ;  /* 0x0000001200127213 */ /* 0x000fe20000000000 */
[----:B------:R0:W-:Y:S01]  /*66c0*/  STL [R1+0xa88], R6 ;  /* 0x000a880601007387 */ /* 0x0001e20000100800 */
[----:B------:R-:W-:Y:S01]  /*66d0*/  ISETP.GT.U32.AND P4, PT, R22, R12, PT ;  /* 0x0000000c1600720c */ /* 0x000fe20003f84070 */
[----:B------:R-:W-:Y:S01]  /*66e0*/  IMAD.HI.U32 R4, R24, R15, RZ ;  /* 0x0000000f18047227 */ /* 0x000fe200078e00ff */
[C---:B-1----:R-:W-:Y:S01]  /*66f0*/  LOP3.LUT R3, R0.reuse, 0x1a, RZ, 0xfc, !PT ;  /* 0x0000001a00037812 */ /* 0x042fe200078efcff */
[----:B------:R1:W-:Y:S01]  /*6700*/  STL [R1+0xa8c], R8 ;  /* 0x000a8c0801007387 */ /* 0x0003e20000100800 */
[----:B------:R-:W-:Y:S01]  /*6710*/  LOP3.LUT R28, R0, 0xe, RZ, 0xfc, !PT ;  /* 0x0000000e001c7812 */ /* 0x000fe200078efcff */
[----:B------:R-:W-:Y:S01]  /*6720*/  @!P5 IMAD.IADD R13, R13, 0x1, -R22 ;  /* 0x000000010d0dd824 */ /* 0x000fe200078e0a16 */
[----:B------:R-:W-:Y:S01]  /*6730*/  IABS R21, R3 ;  /* 0x0000000300157213 */ /* 0x000fe20000000000 */
[----:B------:R-:W-:Y:S01]  /*6740*/  IMAD.MOV R4, RZ, RZ, -R4 ;  /* 0x000000ffff047224 */ /* 0x000fe200078e0a04 */
[----:B------:R2:W-:Y:S01]  /*6750*/  STL [R1+0xa90], R10 ;  /* 0x000a900a01007387 */ /* 0x0005e20000100800 */
[----:B------:R-:W-:Y:S01]  /*6760*/  IMAD.HI.U32 R7, R24, R18, RZ ;  /* 0x0000001218077227 */ /* 0x000fe200078e00ff */
[----:B------:R-:W-:-:S02]  /*6770*/  ISETP.GT.U32.AND P5, PT, R22, R13, PT ;  /* 0x0000000d1600720c */ /* 0x000fc40003fa4070 */
[C---:B0-----:R-:W-:Y:S01]  /*6780*/  LOP3.LUT R6, R0.reuse, 0x6, RZ, 0xfc, !PT ;  /* 0x0000000600067812 */ /* 0x041fe200078efcff */
[----:B------:R-:W-:Y:S01]  /*6790*/  IMAD.MOV R2, RZ, RZ, -R2 ;  /* 0x000000ffff027224 */ /* 0x000fe200078e0a02 */
[----:B-1----:R-:W-:Y:S01]  /*67a0*/  LOP3.LUT R8, R0, 0x8, RZ, 0xfc, !PT ;  /* 0x0000000800087812 */ /* 0x002fe200078efcff */
[----:B------:R-:W-:Y:S02]  /*67b0*/  IMAD R15, R22, R4, R15 ;  /* 0x00000004160f7224 */ /* 0x000fe400078e020f */
[----:B------:R-:W-:Y:S01]  /*67c0*/  IMAD.MOV R7, RZ, RZ, -R7 ;  /* 0x000000ffff077224 */ /* 0x000fe200078e0a07 */
[----:B--2---:R-:W-:Y:S01]  /*67d0*/  LOP3.LUT R10, R0, 0xa, RZ, 0xfc, !PT ;  /* 0x0000000a000a7812 */ /* 0x004fe200078efcff */
[----:B------:R-:W-:Y:S02]  /*67e0*/  IMAD R16, R22, R2, R16 ;  /* 0x0000000216107224 */ /* 0x000fe400078e0210 */
[----:B------:R-:W-:Y:S01]  /*67f0*/  @!P4 IMAD.IADD R12, R12, 0x1, -R22 ;  /* 0x000000010c0cc824 */ /* 0x000fe200078e0a16 */
[C---:B------:R-:W-:Y:S01]  /*6800*/  ISETP.GT.U32.AND P4, PT, R22.reuse, R15, PT ;  /* 0x0000000f1600720c */ /* 0x040fe20003f84070 */
[C---:B------:R-:W-:Y:S01]  /*6810*/  IMAD R18, R22.reuse, R7, R18 ;  /* 0x0000000716127224 */ /* 0x040fe200078e0212 */
[----:B------:R-:W-:Y:S01]  /*6820*/  IABS R7, R23 ;  /* 0x0000001700077213 */ /* 0x000fe20000000000 */
[----:B------:R-:W-:Y:S01]  /*6830*/  @!P0 IMAD.MOV R12, RZ, RZ, -R12 ;  /* 0x000000ffff0c8224 */ /* 0x000fe200078e0a0c */
[C---:B------:R-:W-:Y:S01]  /*6840*/  ISETP.GT.U32.AND P0, PT, R22.reuse, R16, PT ;  /* 0x000000101600720c */ /* 0x040fe20003f04070 */
[--C-:B------:R-:W-:Y:S01]  /*6850*/  @!P5 IMAD.IADD R13, R13, 0x1, -R22.reuse ;  /* 0x000000010d0dd824 */ /* 0x100fe200078e0a16 */
[----:B------:R-:W-:Y:S01]  /*6860*/  ISETP.GT.U32.AND P5, PT, R22, R18, PT ;  /* 0x000000121600720c */ /* 0x000fe20003fa4070 */
[C---:B------:R-:W-:Y:S01]  /*6870*/  IMAD.HI.U32 R4, R24.reuse, R19, RZ ;  /* 0x0000001318047227 */ /* 0x040fe200078e00ff */
[----:B------:R0:W-:Y:S03]  /*6880*/  STL [R1+0xa94], R12 ;  /* 0x000a940c01007387 */ /* 0x0001e60000100800 */
[----:B------:R-:W-:Y:S01]  /*6890*/  IMAD.HI.U32 R2, R24, R20, RZ ;  /* 0x0000001418027227 */ /* 0x000fe200078e00ff */
[----:B------:R-:W-:Y:S03]  /*68a0*/  STL [R1+0xac], R25 ;  /* 0x0000ac1901007387 */ /* 0x000fe60000100800 */
[--C-:B------:R-:W-:Y:S01]  /*68b0*/  @!P4 IMAD.IADD R15, R15, 0x1, -R22.reuse ;  /* 0x000000010f0fc824 */ /* 0x100fe200078e0a16 */
[----:B------:R1:W-:Y:S01]  /*68c0*/  STL [R1+0xa8], R14 ;  /* 0x0000a80e01007387 */ /* 0x0003e20000100800 */
[--C-:B------:R-:W-:Y:S01]  /*68d0*/  @!P0 IMAD.IADD R16, R16, 0x1, -R22.reuse ;  /* 0x0000000110108824 */ /* 0x100fe200078e0a16 */
[----:B0-----:R-:W-:Y:S01]  /*68e0*/  LOP3.LUT R12, R0, 0x10, RZ, 0xfc, !PT ;  /* 0x00000010000c7812 */ /* 0x001fe200078efcff */
[----:B------:R-:W-:Y:S01]  /*68f0*/  @!P5 IMAD.IADD R18, R18, 0x1, -R22 ;  /* 0x000000011212d824 */ /* 0x000fe200078e0a16 */
[C---:B------:R-:W-:Y:S01]  /*6900*/  ISETP.GT.U32.AND P4, PT, R22.reuse, R15, PT ;  /* 0x0000000f1600720c */ /* 0x040fe20003f84070 */
[----:B------:R-:W-:Y:S01]  /*6910*/  IMAD.MOV R4, RZ, RZ, -R4 ;  /* 0x000000ffff047224 */ /* 0x000fe200078e0a04 */
[----:B------:R-:W-:Y:S01]  /*6920*/  ISETP.GT.U32.AND P0, PT, R22, R16, PT ;  /* 0x000000101600720c */ /* 0x000fe20003f04070 */
[----:B------:R-:W-:Y:S01]  /*6930*/  IMAD.HI.U32 R9, R24, R21, RZ ;  /* 0x0000001518097227 */ /* 0x000fe200078e00ff */
[----:B------:R-:W-:Y:S01]  /*6940*/  ISETP.GT.U32.AND P5, PT, R22, R18, PT ;  /* 0x000000121600720c */ /* 0x000fe20003fa4070 */
[----:B------:R-:W-:Y:S02]  /*6950*/  STL [R1+0xb0c], R23 ;  /* 0x000b0c1701007387 */ /* 0x000fe40000100800 */
[----:B------:R-:W-:-:S02]  /*6960*/  IMAD.MOV R2, RZ, RZ, -R2 ;  /* 0x000000ffff027224 */ /* 0x000fc400078e0a02 */
[C---:B------:R-:W-:Y:S01]  /*6970*/  IMAD R19, R22.reuse, R4, R19 ;  /* 0x0000000416137224 */ /* 0x040fe200078e0213 */
[----:B------:R-:W-:Y:S01]  /*6980*/  IABS R4, R14 ;  /* 0x0000000e00047213 */ /* 0x000fe20000000000 */
[----:B------:R-:W-:Y:S02]  /*6990*/  IMAD.MOV R9, RZ, RZ, -R9 ;  /* 0x000000ffff097224 */ /* 0x000fe400078e0a09 */
[C---:B------:R-:W-:Y:S01]  /*69a0*/  IMAD R20, R22.reuse, R2, R20 ;  /* 0x0000000216147224 */ /* 0x040fe200078e0214 */
[----:B------:R-:W-:Y:S01]  /*69b0*/  IABS R2, R25 ;  /* 0x0000001900027213 */ /* 0x000fe20000000000 */
[--C-:B------:R-:W-:Y:S01]  /*69c0*/  @!P4 IMAD.IADD R15, R15, 0x1, -R22.reuse ;  /* 0x000000010f0fc824 */ /* 0x100fe200078e0a16 */
[C---:B------:R-:W-:Y:S01]  /*69d0*/  ISETP.GT.U32.AND P4, PT, R22.reuse, R19, PT ;  /* 0x000000131600720c */ /* 0x040fe20003f84070 */
[----:B------:R-:W-:Y:S02]  /*69e0*/  IMAD R21, R22, R9, R21 ;  /* 0x0000000916157224 */ /* 0x000fe400078e0215 */
[--C-:B------:R-:W-:Y:S01]  /*69f0*/  @!P0 IMAD.IADD R16, R16, 0x1, -R22.reuse ;  /* 0x0000000110108824 */ /* 0x100fe200078e0a16 */
[----:B------:R-:W-:Y:S01]  /*6a00*/  ISETP.GT.U32.AND P0, PT, R22, R20, PT ;  /* 0x000000141600720c */ /* 0x000fe20003f04070 */
[----:B------:R-:W-:Y:S01]  /*6a10*/  @!P5 IMAD.IADD R18, R18, 0x1, -R22 ;  /* 0x000000011212d824 */ /* 0x000fe200078e0a16 */
[----:B------:R-:W-:Y:S01]  /*6a20*/  ISETP.GT.U32.AND P5, PT, R22, R21, PT ;  /* 0x000000151600720c */ /* 0x000fe20003fa4070 */
[----:B-1----:R-:W-:Y:S01]  /*6a30*/  IMAD.HI.U32 R14, R24, R2, RZ ;  /* 0x00000002180e7227 */ /* 0x002fe200078e00ff */
[----:B------:R-:W-:Y:S03]  /*6a40*/  STL [R1+0xb10], R15 ;  /* 0x000b100f01007387 */ /* 0x000fe60000100800 */
[----:B------:R-:W-:Y:S01]  /*6a50*/  IMAD.MOV R14, RZ, RZ, -R14 ;  /* 0x000000ffff0e7224 */ /* 0x000fe200078e0a0e */
[----:B------:R-:W-:Y:S01]  /*6a60*/  STL [R1+0xb14], R16 ;  /* 0x000b141001007387 */ /* 0x000fe20000100800 */
[--C-:B------:R-:W-:Y:S01]  /*6a70*/  @!P4 IMAD.IADD R19, R19, 0x1, -R22.reuse ;  /* 0x000000011313c824 */ /* 0x100fe200078e0a16 */
[----:B------:R-:W-:Y:S01]  /*6a80*/  ISETP.GE.AND P4, PT, R17, RZ, PT ;  /* 0x000000ff1100720c */ /* 0x000fe20003f86270 */
[----:B------:R-:W-:Y:S01]  /*6a90*/  @!P1 IMAD.MOV R13, RZ, RZ, -R13 ;  /* 0x000000ffff0d9224 */ /* 0x000fe200078e0a0d */
[----:B------:R-:W-:Y:S01]  /*6aa0*/  STL [R1+0xb18], R18 ;  /* 0x000b181201007387 */ /* 0x000fe20000100800 */
[--C-:B------:R-:W-:Y:S01]  /*6ab0*/  @!P0 IMAD.IADD R20, R20, 0x1, -R22.reuse ;  /* 0x0000000114148824 */ /* 0x100fe200078e0a16 */
[----:B------:R-:W-:Y:S01]  /*6ac0*/  ISETP.GT.U32.AND P0, PT, R22, R19, PT ;  /* 0x000000131600720c */ /* 0x000fe20003f04070 */
[----:B------:R-:W-:Y:S01]  /*6ad0*/  @!P5 IMAD.IADD R21, R21, 0x1, -R22 ;  /* 0x000000011515d824 */ /* 0x000fe200078e0a16 */
[----:B------:R0:W-:Y:S01]  /*6ae0*/  STL [R1+0xa98], R13 ;  /* 0x000a980d01007387 */ /* 0x0001e20000100800 */
[----:B------:R-:W-:Y:S01]  /*6af0*/  IMAD.HI.U32 R9, R24, R7, RZ ;  /* 0x0000000718097227 */ /* 0x000fe200078e00ff */
[----:B------:R-:W-:-:S02]  /*6b00*/  IABS R17, R28 ;  /* 0x0000001c00117213 */ /* 0x000fc40000000000 */
[----:B------:R-:W-:Y:S01]  /*6b10*/  ISETP.GT.U32.AND P1, PT, R22, R21, PT ;  /* 0x000000151600720c */ /* 0x000fe20003f24070 */
[----:B------:R-:W-:Y:S01]  /*6b20*/  IMAD.HI.U32 R11, R24, R4, RZ ;  /* 0x00000004180b7227 */ /* 0x000fe200078e00ff */
[----:B------:R-:W-:-:S03]  /*6b30*/  ISETP.GT.U32.AND P5, PT, R22, R20, PT ;  /* 0x000000141600720c */ /* 0x000fc60003fa4070 */
[----:B------:R-:W-:Y:S01]  /*6b40*/  IMAD R2, R22, R14, R2 ;  /* 0x0000000e16027224 */ /* 0x000fe200078e0202 */
[----:B0-----:R-:W-:Y:S01]  /*6b50*/  LOP3.LUT R13, R0, 0x12, RZ, 0xfc, !PT ;  /* 0x00000012000d7812 */ /* 0x001fe200078efcff */
[----:B------:R-:W-:Y:S01]  /*6b60*/  IMAD.MOV R9, RZ, RZ, -R9 ;  /* 0x000000ffff097224 */ /* 0x000fe200078e0a09 */
[----:B------:R-:W-:Y:S01]  /*6b70*/  IABS R14, R12 ;  /* 0x0000000c000e7213 */ /* 0x000fe20000000000 */
[----:B------:R-:W-:Y:S02]  /*6b80*/  IMAD.MOV R11, RZ, RZ, -R11 ;  /* 0x000000ffff0b7224 */ /* 0x000fe400078e0a0b */
[----:B------:R-:W-:Y:S01]  /*6b90*/  @!P0 IMAD.IADD R19, R19, 0x1, -R22 ;  /* 0x0000000113138824 */ /* 0x000fe200078e0a16 */
[C---:B------:R-:W-:Y:S01]  /*6ba0*/  ISETP.GT.U32.AND P0, PT, R22.reuse, R2, PT ;  /* 0x000000021600720c */ /* 0x040fe20003f04070 */
[C---:B------:R-:W-:Y:S01]  /*6bb0*/  IMAD R7, R22.reuse, R9, R7 ;  /* 0x0000000916077224 */ /* 0x040fe200078e0207 */
[----:B------:R-:W-:Y:S01]  /*6bc0*/  IABS R9, R29 ;  /* 0x0000001d00097213 */ /* 0x000fe20000000000 */
[C---:B------:R-:W-:Y:S01]  /*6bd0*/  IMAD R4, R22.reuse, R11, R4 ;  /* 0x0000000b16047224 */ /* 0x040fe200078e0204 */
[----:B------:R-:W-:Y:S01]  /*6be0*/  IABS R11, R13 ;  /* 0x0000000d000b7213 */ /* 0x000fe20000000000 */
[----:B------:R-:W-:Y:S01]  /*6bf0*/  @!P1 IMAD.IADD R21, R21, 0x1, -R22 ;  /* 0x0000000115159824 */ /* 0x000fe200078e0a16 */
[----:B------:R-:W-:Y:S01]  /*6c00*/  ISETP.GT.U32.AND P1, PT, R22, R7, PT ;  /* 0x000000071600720c */ /* 0x000fe20003f24070 */
[C---:B------:R-:W-:Y:S01]  /*6c10*/  IMAD.HI.U32 R27, R24.reuse, R14, RZ ;  /* 0x0000000e181b7227 */ /* 0x040fe200078e00ff */
[----:B------:R0:W-:Y:S03]  /*6c20*/  STL [R1+0xb1c], R13 ;  /* 0x000b1c0d01007387 */ /* 0x0001e60000100800 */
[----:B------:R-:W-:-:S04]  /*6c30*/  IMAD.HI.U32 R25, R24, R11, RZ ;  /* 0x0000000b18197227 */ /* 0x000fc800078e00ff */
[----:B------:R-:W-:Y:S02]  /*6c40*/  IMAD.MOV R25, RZ, RZ, -R25 ;  /* 0x000000ffff197224 */ /* 0x000fe400078e0a19 */
[----:B------:R-:W-:Y:S01]  /*6c50*/  @!P0 IMAD.IADD R2, R2, 0x1, -R22 ;  /* 0x0000000102028824 */ /* 0x000fe200078e0a16 */
[----:B------:R-:W-:Y:S01]  /*6c60*/  ISETP.GE.AND P0, PT, R26, RZ, PT ;  /* 0x000000ff1a00720c */ /* 0x000fe20003f06270 */
[----:B------:R-:W-:-:S04]  /*6c70*/  IMAD.HI.U32 R5, R24, R17, RZ ;  /* 0x0000001118057227 */ /* 0x000fc800078e00ff */
[----:B------:R-:W-:-:S04]  /*6c80*/  IMAD.HI.U32 R26, R24, R9, RZ ;  /* 0x00000009181a7227 */ /* 0x000fc800078e00ff */
[----:B------:R-:W-:Y:S02]  /*6c90*/  IMAD R11, R22, R25, R11 ;  /* 0x00000019160b7224 */ /* 0x000fe400078e020b */
[----:B------:R-:W-:Y:S02]  /*6ca0*/  IMAD.MOV R25, RZ, RZ, -R27 ;  /* 0x000000ffff197224 */ /* 0x000fe400078e0a1b */
[----:B------:R-:W-:Y:S01]  /*6cb0*/  IMAD.MOV R27, RZ, RZ, -R5 ;  /* 0x000000ffff1b7224 */ /* 0x000fe200078e0a05 */
[----:B------:R-:W-:Y:S01]  /*6cc0*/  LOP3.LUT R5, R0, 0x4, RZ, 0xfc, !PT ;  /* 0x0000000400057812 */ /* 0x000fe200078efcff */
[----:B------:R-:W-:Y:S02]  /*6cd0*/  IMAD.MOV R26, RZ, RZ, -R26 ;  /* 0x000000ffff1a7224 */ /* 0x000fe400078e0a1a */
[----:B------:R-:W-:Y:S01]  /*6ce0*/  @!P1 IMAD.IADD R7, R7, 0x1, -R22 ;  /* 0x0000000107079824 */ /* 0x000fe200078e0a16 */
[----:B------:R-:W-:Y:S01]  /*6cf0*/  ISETP.GE.AND P1, PT, R3, RZ, PT ;  /* 0x000000ff0300720c */ /* 0x000fe20003f26270 */
[----:B------:R-:W-:Y:S01]  /*6d00*/  IMAD R17, R22, R27, R17 ;  /* 0x0000001b16117224 */ /* 0x000fe200078e0211 */
[----:B------:R-:W-:Y:S01]  /*6d10*/  LOP3.LUT R3, R0, 0x2, RZ, 0xfc, !PT ;  /* 0x0000000200037812 */ /* 0x000fe200078efcff */
[C---:B------:R-:W-:Y:S01]  /*6d20*/  IMAD R9, R22.reuse, R26, R9 ;  /* 0x0000001a16097224 */ /* 0x040fe200078e0209 */
[----:B------:R-:W-:Y:S01]  /*6d30*/  IABS R0, R10 ;  /* 0x0000000a00007213 */ /* 0x000fe20000000000 */
[----:B------:R-:W-:Y:S01]  /*6d40*/  IMAD R14, R22, R25, R14 ;  /* 0x00000019160e7224 */ /* 0x000fe200078e020e */
[----:B------:R-:W-:Y:S01]  /*6d50*/  IABS R27, R8 ;  /* 0x00000008001b7213 */ /* 0x000fe20000000000 */
[----:B------:R-:W-:Y:S01]  /*6d60*/  @!P5 IMAD.IADD R20, R20, 0x1, -R22 ;  /* 0x000000011414d824 */ /* 0x000fe200078e0a16 */
[----:B------:R-:W-:Y:S01]  /*6d70*/  IABS R26, R6 ;  /* 0x00000006001a7213 */ /* 0x000fe20000000000 */
[----:B0-----:R-:W-:Y:S01]  /*6d80*/  IMAD.HI.U32 R13, R24, R0, RZ ;  /* 0x00000000180d7227 */ /* 0x001fe200078e00ff */
[----:B------:R-:W-:-:S02]  /*6d90*/  IABS R25, R5 ;  /* 0x0000000500197213 */ /* 0x000fc40000000000 */
[----:B------:R-:W-:Y:S01]  /*6da0*/  IABS R23, R3 ;  /* 0x0000000300177213 */ /* 0x000fe20000000000 */
[----:B------:R-:W-:Y:S01]  /*6db0*/  IMAD.HI.U32 R18, R24, R27, RZ ;  /* 0x0000001b18127227 */ /* 0x000fe200078e00ff */
[----:B------:R-:W-:-:S03]  /*6dc0*/  ISETP.GT.U32.AND P5, PT, R22, R4, PT ;  /* 0x000000041600720c */ /* 0x000fc60003fa4070 */
[----:B------:R-:W-:-:S04]  /*6dd0*/  IMAD.HI.U32 R16, R24, R26, RZ ;  /* 0x0000001a18107227 */ /* 0x000fc800078e00ff */
[----:B------:R-:W-:-:S04]  /*6de0*/  IMAD.HI.U32 R15, R24, R25, RZ ;  /* 0x00000019180f7227 */ /* 0x000fc800078e00ff */
[----:B------:R-:W-:Y:S02]  /*6df0*/  IMAD.MOV R13, RZ, RZ, -R13 ;  /* 0x000000ffff0d7224 */ /* 0x000fe400078e0a0d */
[----:B------:R-:W-:Y:S02]  /*6e00*/  IMAD.MOV R18, RZ, RZ, -R18 ;  /* 0x000000ffff127224 */ /* 0x000fe400078e0a12 */
[----:B------:R-:W-:Y:S02]  /*6e10*/  IMAD.MOV R16, RZ, RZ, -R16 ;  /* 0x000000ffff107224 */ /* 0x000fe400078e0a10 */
[----:B------:R-:W-:Y:S02]  /*6e20*/  IMAD.MOV R15, RZ, RZ, -R15 ;  /* 0x000000ffff0f7224 */ /* 0x000fe400078e0a0f */
[C---:B------:R-:W-:Y:S02]  /*6e30*/  IMAD R0, R22.reuse, R13, R0 ;  /* 0x0000000d16007224 */ /* 0x040fe400078e0200 */
[----:B------:R-:W2:Y:S01]  /*6e40*/  LDL.LU R13, [R1+0xb1c] ;  /* 0x000b1c00010d7983 */ /* 0x000ea20000300800 */
[----:B------:R-:W-:-:S02]  /*6e50*/  IMAD R27, R22, R18, R27 ;  /* 0x00000012161b7224 */ /* 0x000fc400078e021b */
[C---:B------:R-:W-:Y:S01]  /*6e60*/  IMAD R26, R22.reuse, R16, R26 ;  /* 0x00000010161a7224 */ /* 0x040fe200078e021a */
[----:B------:R-:W3:Y:S01]  /*6e70*/  LDL.LU R18, [R1+0xb18] ;  /* 0x000b180001127983 */ /* 0x000ee20000300800 */
[----:B------:R-:W-:Y:S02]  /*6e80*/  IMAD R25, R22, R15, R25 ;  /* 0x0000000f16197224 */ /* 0x000fe400078e0219 */
[----:B------:R-:W-:Y:S01]  /*6e90*/  @!P4 IMAD.MOV R19, RZ, RZ, -R19 ;  /* 0x000000ffff13c224 */ /* 0x000fe200078e0a13 */
[----:B------:R-:W4:Y:S01]  /*6ea0*/  LDL.LU R16, [R1+0xb14] ;  /* 0x000b140001107983 */ /* 0x000f220000300800 */
[----:B------:R-:W-:Y:S02]  /*6eb0*/  @!P0 IMAD.MOV R20, RZ, RZ, -R20 ;  /* 0x000000ffff148224 */ /* 0x000fe400078e0a14 */
[----:B------:R-:W-:Y:S01]  /*6ec0*/  @!P5 IMAD.IADD R4, R4, 0x1, -R22 ;  /* 0x000000010404d824 */ /* 0x000fe200078e0a16 */
[----:B------:R-:W2:Y:S01]  /*6ed0*/  LDL.LU R15, [R1+0xb10] ;  /* 0x000b1000010f7983 */ /* 0x000ea20000300800 */
[----:B------:R-:W-:Y:S01]  /*6ee0*/  IMAD.HI.U32 R24, R24, R23, RZ ;  /* 0x0000001718187227 */ /* 0x000fe200078e00ff */
[----:B------:R-:W-:-:S03]  /*6ef0*/  ISETP.GT.U32.AND P5, PT, R22, R11, PT ;  /* 0x0000000b1600720c */ /* 0x000fc60003fa4070 */
[----:B------:R-:W-:-:S04]  /*6f00*/  IMAD.MOV R24, RZ, RZ, -R24 ;  /* 0x000000ffff187224 */ /* 0x000fc800078e0a18 */
[----:B------:R-:W-:-:S06]  /*6f10*/  IMAD R24, R22, R24, R23 ;  /* 0x0000001816187224 */ /* 0x000fcc00078e0217 */
[----:B------:R-:W-:Y:S01]  /*6f20*/  @!P5 IMAD.IADD R11, R11, 0x1, -R22 ;  /* 0x000000010b0bd824 */ /* 0x000fe200078e0a16 */
[----:B------:R-:W-:-:S13]  /*6f30*/  ISETP.GT.U32.AND P5, PT, R22, R14, PT ;  /* 0x0000000e1600720c */ /* 0x000fda0003fa4070 */
[----:B------:R-:W-:Y:S01]  /*6f40*/  @!P5 IMAD.IADD R14, R14, 0x1, -R22 ;  /* 0x000000010e0ed824 */ /* 0x000fe200078e0a16 */
[----:B------:R-:W-:Y:S01]  /*6f50*/  ISETP.GT.U32.AND P5, PT, R22, R17, PT ;  /* 0x000000111600720c */ /* 0x000fe20003fa4070 */
[----:B---3--:R-:W-:Y:S02]  /*6f60*/  @!P6 IMAD.MOV R18, RZ, RZ, -R18 ;  /* 0x000000ffff12e224 */ /* 0x008fe400078e0a12 */
[----:B----4-:R-:W-:Y:S02]  /*6f70*/  @!P3 IMAD.MOV R16, RZ, RZ, -R16 ;  /* 0x000000ffff10b224 */ /* 0x010fe400078e0a10 */
[----:B--2---:R-:W-:-:S05]  /*6f80*/  @!P2 IMAD.MOV R15, RZ, RZ, -R15 ;  /* 0x000000ffff0fa224 */ /* 0x004fca00078e0a0f */
[----:B------:R0:W-:Y:S04]  /*6f90*/  STL [R1+0xa9c], R15 ;  /* 0x000a9c0f01007387 */ /* 0x0001e80000100800 */
[----:B0-----:R-:W2:Y:S04]  /*6fa0*/  LDL.LU R15, [R1+0xa8] ;  /* 0x0000a800010f7983 */ /* 0x001ea80000300800 */
[----:B------:R0:W-:Y:S04]  /*6fb0*/  STL [R1+0xaa0], R16 ;  /* 0x000aa01001007387 */ /* 0x0001e80000100800 */
[----:B0-----:R-:W3:Y:S04]  /*6fc0*/  LDL.LU R16, [R1+0xac] ;  /* 0x0000ac0001107983 */ /* 0x001ee80000300800 */
[----:B------:R-:W-:Y:S04]  /*6fd0*/  STL [R1+0xaa4], R18 ;  /* 0x000aa41201007387 */ /* 0x000fe80000100800 */
[----:B------:R-:W-:Y:S04]  /*6fe0*/  STL [R1+0xaa8], R19 ;  /* 0x000aa81301007387 */ /* 0x000fe80000100800 */
[----:B------:R-:W-:Y:S04]  /*6ff0*/  STL [R1+0xaac], R20 ;  /* 0x000aac1401007387 */ /* 0x000fe80000100800 */
[----:B------:R-:W4:Y:S01]  /*7000*/  LDL.LU R23, [R1+0xb0c] ;  /* 0x000b0c0001177983 */ /* 0x000f220000300800 */
[C---:B------:R-:W-:Y:S01]  /*7010*/  ISETP.GT.U32.AND P2, PT, R22.reuse, R2, PT ;  /* 0x000000021600720c */ /* 0x040fe20003f44070 */
[----:B------:R-:W-:Y:S01]  /*7020*/  @!P5 IMAD.IADD R17, R17, 0x1, -R22 ;  /* 0x000000011111d824 */ /* 0x000fe200078e0a16 */
[----:B------:R-:W-:-:S02]  /*7030*/  ISETP.GT.U32.AND P3, PT, R22, R4, PT ;  /* 0x000000041600720c */ /* 0x000fc40003f64070 */
[C---:B------:R-:W-:Y:S02]  /*7040*/  ISETP.GT.U32.AND P5, PT, R22.reuse, R7, PT ;  /* 0x000000071600720c */ /* 0x040fe40003fa4070 */
[C---:B------:R-:W-:Y:S02]  /*7050*/  ISETP.GT.U32.AND P4, PT, R22.reuse, R11, PT ;  /* 0x0000000b1600720c */ /* 0x040fe40003f84070 */
[C---:B------:R-:W-:Y:S01]  /*7060*/  ISETP.GT.U32.AND P0, PT, R22.reuse, R17, PT ;  /* 0x000000111600720c */ /* 0x040fe20003f04070 */
[----:B------:R-:W-:Y:S01]  /*7070*/  @!P1 IMAD.MOV R21, RZ, RZ, -R21 ;  /* 0x000000ffff159224 */ /* 0x000fe200078e0a15 */
[----:B------:R-:W-:-:S03]  /*7080*/  ISETP.GT.U32.AND P1, PT, R22, R9, PT ;  /* 0x000000091600720c */ /* 0x000fc60003f24070 */
[--C-:B------:R-:W-:Y:S01]  /*7090*/  @!P2 IMAD.IADD R2, R2, 0x1, -R22.reuse ;  /* 0x000000010202a824 */ /* 0x100fe200078e0a16 */
[----:B------:R-:W-:Y:S01]  /*70a0*/  ISETP.GT.U32.AND P2, PT, R22, R0, PT ;  /* 0x000000001600720c */ /* 0x000fe20003f44070 */
[--C-:B------:R-:W-:Y:S01]  /*70b0*/  @!P3 IMAD.IADD R4, R4, 0x1, -R22.reuse ;  /* 0x000000010404b824 */ /* 0x100fe200078e0a16 */
[C---:B------:R-:W-:Y:S01]  /*70c0*/  ISETP.GT.U32.AND P3, PT, R22.reuse, R27, PT ;  /* 0x0000001b1600720c */ /* 0x040fe20003f64070 */
[--C-:B------:R-:W-:Y:S01]  /*70d0*/  @!P5 IMAD.IADD R7, R7, 0x1, -R22.reuse ;  /* 0x000000010707d824 */ /* 0x100fe200078e0a16 */
[C---:B------:R-:W-:Y:S01]  /*70e0*/  ISETP.GT.U32.AND P5, PT, R22.reuse, R26, PT ;  /* 0x0000001a1600720c */ /* 0x040fe20003fa4070 */
[--C-:B------:R-:W-:Y:S01]  /*70f0*/  @!P4 IMAD.IADD R11, R11, 0x1, -R22.reuse ;  /* 0x000000010b0bc824 */ /* 0x100fe200078e0a16 */
[C---:B------:R-:W-:Y:S01]  /*7100*/  ISETP.GT.U32.AND P4, PT, R22.reuse, R25, PT ;  /* 0x000000191600720c */ /* 0x040fe20003f84070 */
[--C-:B------:R-:W-:Y:S01]  /*7110*/  @!P0 IMAD.IADD R17, R17, 0x1, -R22.reuse ;  /* 0x0000000111118824 */ /* 0x100fe200078e0a16 */
[----:B------:R-:W-:Y:S01]  /*7120*/  ISETP.GT.U32.AND P6, PT, R22, R14, PT ;  /* 0x0000000e1600720c */ /* 0x000fe20003fc4070 */
[----:B------:R-:W-:-:S04]  /*7130*/  @!P1 IMAD.IADD R9, R9, 0x1, -R22 ;  /* 0x0000000109099824 */ /* 0x000fc800078e0a16 */
[--C-:B------:R-:W-:Y:S02]  /*7140*/  @!P2 IMAD.IADD R0, R0, 0x1, -R22.reuse ;  /* 0x000000010000a824 */ /* 0x100fe400078e0a16 */
[--C-:B------:R-:W-:Y:S01]  /*7150*/  @!P3 IMAD.IADD R27, R27, 0x1, -R22.reuse ;  /* 0x000000011b1bb824 */ /* 0x100fe200078e0a16 */
[----:B------:R-:W-:Y:S01]  /*7160*/  ISETP.GE.AND P3, PT, R13, RZ, PT ;  /* 0x000000ff0d00720c */ /* 0x000fe20003f66270 */
[--C-:B------:R-:W-:Y:S01]  /*7170*/  @!P5 IMAD.IADD R26, R26, 0x1, -R22.reuse ;  /* 0x000000011a1ad824 */ /* 0x100fe200078e0a16 */
[----:B------:R-:W-:Y:S01]  /*7180*/  ISETP.GE.AND P5, PT, R12, RZ, PT ;  /* 0x000000ff0c00720c */ /* 0x000fe20003fa6270 */
[--C-:B------:R-:W-:Y:S01]  /*7190*/  @!P4 IMAD.IADD R25, R25, 0x1, -R22.reuse ;  /* 0x000000011919c824 */ /* 0x100fe200078e0a16 */
[----:B------:R-:W-:Y:S01]  /*71a0*/  ISETP.GE.AND P4, PT, R28, RZ, PT ;  /* 0x000000ff1c00720c */ /* 0x000fe20003f86270 */
[----:B------:R-:W-:Y:S01]  /*71b0*/  @!P6 IMAD.IADD R14, R14, 0x1, -R22 ;  /* 0x000000010e0ee824 */ /* 0x000fe200078e0a16 */
[----:B------:R-:W-:Y:S07]  /*71c0*/  STL [R1+0xab0], R21 ;  /* 0x000ab01501007387 */ /* 0x000fee0000100800 */
[----:B------:R-:W-:Y:S01]  /*71d0*/  @!P3 IMAD.MOV R11, RZ, RZ, -R11 ;  /* 0x000000ffff0bb224 */ /* 0x000fe200078e0a0b */
[C---:B------:R-:W-:Y:S01]  /*71e0*/  ISETP.GT.U32.AND P3, PT, R22.reuse, R26, PT ;  /* 0x0000001a1600720c */ /* 0x040fe20003f64070 */
[----:B------:R-:W-:Y:S01]  /*71f0*/  @!P5 IMAD.MOV R14, RZ, RZ, -R14 ;  /* 0x000000ffff0ed224 */ /* 0x000fe200078e0a0e */
[----:B------:R-:W-:Y:S01]  /*7200*/  ISETP.GT.U32.AND P5, PT, R22, R25, PT ;  /* 0x000000191600720c */ /* 0x000fe20003fa4070 */
[----:B------:R-:W-:-:S10]  /*7210*/  @!P4 IMAD.MOV R17, RZ, RZ, -R17 ;  /* 0x000000ffff11c224 */ /* 0x000fd400078e0a11 */
[--C-:B------:R-:W-:Y:S01]  /*7220*/  @!P3 IMAD.IADD R26, R26, 0x1, -R22.reuse ;  /* 0x000000011a1ab824 */ /* 0x100fe200078e0a16 */
[----:B------:R-:W-:Y:S01]  /*7230*/  ISETP.GE.AND P3, PT, R5, RZ, PT ;  /* 0x000000ff0500720c */ /* 0x000fe20003f66270 */
[----:B------:R-:W-:Y:S01]  /*7240*/  @!P5 IMAD.IADD R25, R25, 0x1, -R22 ;  /* 0x000000011919d824 */ /* 0x000fe200078e0a16 */
[----:B------:R-:W-:Y:S02]  /*7250*/  ISETP.GE.AND P5, PT, R3, RZ, PT ;  /* 0x000000ff0300720c */ /* 0x000fe40003fa6270 */
[----:B--2---:R-:W-:Y:S02]  /*7260*/  ISETP.GE.AND P1, PT, R15, RZ, PT ;  /* 0x000000ff0f00720c */ /* 0x004fe40003f26270 */
[----:B---3--:R-:W-:-:S11]  /*7270*/  ISETP.GE.AND P0, PT, R16, RZ, PT ;  /* 0x000000ff1000720c */ /* 0x008fd60003f06270 */
[----:B------:R-:W-:Y:S01]  /*7280*/  @!P1 IMAD.MOV R4, RZ, RZ, -R4 ;  /* 0x000000ffff049224 */ /* 0x000fe200078e0a04 */
[C---:B------:R-:W-:Y:S02]  /*7290*/  ISETP.GT.U32.AND P1, PT, R22.reuse, R0, PT ;  /* 0x000000001600720c */ /* 0x040fe40003f24070 */
[----:B----4-:R-:W-:Y:S01]  /*72a0*/  ISETP.GE.AND P2, PT, R23, RZ, PT ;  /* 0x000000ff1700720c */ /* 0x010fe20003f46270 */
[----:B------:R-:W-:Y:S01]  /*72b0*/  @!P0 IMAD.MOV R2, RZ, RZ, -R2 ;  /* 0x000000ffff028224 */ /* 0x000fe200078e0a02 */
[C---:B------:R-:W-:Y:S01]  /*72c0*/  ISETP.GT.U32.AND P0, PT, R22.reuse, R9, PT ;  /* 0x000000091600720c */ /* 0x040fe20003f04070 */
[----:B------:R-:W2:Y:S04]  /*72d0*/  LDL.LU R23, [R1+0xb08] ;  /* 0x000b080001177983 */ /* 0x000ea80000300800 */
[----:B------:R-:W3:Y:S06]  /*72e0*/  LDL.LU R12, [R1+0x158] ;  /* 0x00015800010c7983 */ /* 0x000eec0000300800 */
[----:B------:R-:W-:Y:S01]  /*72f0*/  @!P2 IMAD.MOV R7, RZ, RZ, -R7 ;  /* 0x000000ffff07a224 */ /* 0x000fe200078e0a07 */
[----:B------:R-:W-:Y:S01]  /*7300*/  ISETP.GT.U32.AND P2, PT, R22, R27, PT ;  /* 0x0000001b1600720c */ /* 0x000fe20003f44070 */
[----:B------:R0:W-:Y:S01]  /*7310*/  STL [R1+0xab4], R2 ;  /* 0x000ab40201007387 */ /* 0x0001e20000100800 */
[----:B------:R-:W-:-:S03]  /*7320*/  @!P0 IMAD.IADD R9, R9, 0x1, -R22 ;  /* 0x0000000109098824 */ /* 0x000fc600078e0a16 */
[----:B------:R-:W-:Y:S01]  /*7330*/  STL [R1+0xab8], R4 ;  /* 0x000ab80401007387 */ /* 0x000fe20000100800 */
[----:B------:R-:W-:-:S03]  /*7340*/  ISETP.GE.AND P0, PT, R10, RZ, PT ;  /* 0x000000ff0a00720c */ /* 0x000fc60003f06270 */
[----:B------:R-:W-:Y:S04]  /*7350*/  STL [R1+0xabc], R7 ;  /* 0x000abc0701007387 */ /* 0x000fe80000100800 */
[----:B------:R-:W-:Y:S04]  /*7360*/  STL [R1+0xac0], R11 ;  /* 0x000ac00b01007387 */ /* 0x000fe80000100800 */
[----:B------:R-:W-:Y:S01]  /*7370*/  STL [R1+0xac4], R14 ;  /* 0x000ac40e01007387 */ /* 0x000fe20000100800 */
[----:B------:R-:W-:-:S03]  /*7380*/  @!P1 IMAD.IADD R0, R0, 0x1, -R22 ;  /* 0x0000000100009824 */ /* 0x000fc600078e0a16 */
[----:B------:R-:W-:Y:S01]  /*7390*/  STL [R1+0xac8], R17 ;  /* 0x000ac81101007387 */ /* 0x000fe20000100800 */
[----:B------:R-:W-:-:S03]  /*73a0*/  ISETP.GE.AND P1, PT, R8, RZ, PT ;  /* 0x000000ff0800720c */ /* 0x000fc60003f26270 */
[----:B------:R-:W4:Y:S01]  /*73b0*/  LDL.LU R10, [R1+0x1dc] ;  /* 0x0001dc00010a7983 */ /* 0x000f220000300800 */
[----:B------:R-:W-:Y:S01]  /*73c0*/  @!P2 IMAD.IADD R27, R27, 0x1, -R22 ;  /* 0x000000011b1ba824 */ /* 0x000fe200078e0a16 */
[----:B------:R-:W-:Y:S02]  /*73d0*/  ISETP.GE.AND P2, PT, R6, RZ, PT ;  /* 0x000000ff0600720c */ /* 0x000fe40003f46270 */
[----:B------:R-:W4:Y:S04]  /*73e0*/  LDL.LU R8, [R1+0x1d8] ;  /* 0x0001d80001087983 */ /* 0x000f280000300800 */
[----:B------:R-:W4:Y:S04]  /*73f0*/  LDL.LU R6, [R1+0x1d4] ;  /* 0x0001d40001067983 */ /* 0x000f280000300800 */
[----:B------:R-:W4:Y:S04]  /*7400*/  LDL.LU R5, [R1+0x1d0] ;  /* 0x0001d00001057983 */ /* 0x000f280000300800 */
[----:B------:R-:W4:Y:S01]  /*7410*/  LDL.LU R3, [R1+0x1cc] ;  /* 0x0001cc0001037983 */ /* 0x000f220000300800 */
[----:B------:R-:W-:-:S02]  /*7420*/  ISETP.GE.AND P4, PT, R29, RZ, PT ;  /* 0x000000ff1d00720c */ /* 0x000fc40003f86270 */
[----:B------:R-:W-:Y:S01]  /*7430*/  ISETP.GT.U32.AND P6, PT, R22, R24, PT ;  /* 0x000000181600720c */ /* 0x000fe20003fc4070 */
[----:B------:R-:W0:Y:S01]  /*7440*/  S2R R29, SR_TID.X ;  /* 0x00000000001d7919 */ /* 0x000e220000002100 */
[----:B------:R-:W-:Y:S02]  /*7450*/  @!P0 IMAD.MOV R0, RZ, RZ, -R0 ;  /* 0x000000ffff008224 */ /* 0x000fe400078e0a00 */
[----:B------:R-:W-:Y:S01]  /*7460*/  @!P1 IMAD.MOV R27, RZ, RZ, -R27 ;  /* 0x000000ffff1b9224 */ /* 0x000fe200078e0a1b */
[----:B------:R-:W4:Y:S08]  /*7470*/  LDL.LU R28, [R1+0x1c8] ;  /* 0x0001c800011c7983 */ /* 0x000f300000300800 */
[----:B------:R-:W-:-:S05]  /*7480*/  @!P6 IMAD.IADD R24, R24, 0x1, -R22 ;  /* 0x000000011818e824 */ /* 0x000fca00078e0a16 */
[----:B------:R-:W-:Y:S01]  /*7490*/  ISETP.GT.U32.AND P6, PT, R22, R24, PT ;  /* 0x000000181600720c */ /* 0x000fe20003fc4070 */
[----:B------:R-:W-:Y:S01]  /*74a0*/  @!P4 IMAD.MOV R9, RZ, RZ, -R9 ;  /* 0x000000ffff09c224 */ /* 0x000fe200078e0a09 */
[----:B0-----:R-:W-:Y:S01]  /*74b0*/  LOP3.LUT R2, R29, 0x20, RZ, 0xc0, !PT ;  /* 0x000000201d027812 */ /* 0x001fe200078ec0ff */
[----:B------:R-:W-:Y:S01]  /*74c0*/  @!P2 IMAD.MOV R26, RZ, RZ, -R26 ;  /* 0x000000ffff1aa224 */ /* 0x000fe200078e0a1a */
[----:B------:R-:W4:Y:S01]  /*74d0*/  LDL.LU R29, [R1+0x1c4] ;  /* 0x0001c400011d7983 */ /* 0x000f220000300800 */
[----:B------:R-:W-:-:S08]  /*74e0*/  @!P3 IMAD.MOV R25, RZ, RZ, -R25 ;  /* 0x000000ffff19b224 */ /* 0x000fd000078e0a19 */
[----:B------:R-:W-:Y:S01]  /*74f0*/  @!P6 IMAD.IADD R24, R24, 0x1, -R22 ;  /* 0x000000011818e824 */ /* 0x000fe200078e0a16 */
[----:B------:R-:W-:Y:S02]  /*7500*/  ISETP.NE.AND P6, PT, RZ, c[0x0][0x17c], PT ;  /* 0x00005f00ff007a0c */ /* 0x000fe40003fc5270 */
[----:B------:R-:W-:Y:S01]  /*7510*/  LOP3.LUT R22, RZ, c[0x0][0x17c], RZ, 0x33, !PT ;  /* 0x00005f00ff167a12 */ /* 0x000fe200078e33ff */
[----:B------:R-:W-:Y:S02]  /*7520*/  @!P5 IMAD.MOV R24, RZ, RZ, -R24 ;  /* 0x000000ffff18d224 */ /* 0x000fe400078e0a18 */
[----:B---3--:R-:W-:-:S05]  /*7530*/  IMAD R2, R2, 0x10, R12 ;  /* 0x0000001002027824 */ /* 0x008fca00078e020c */
[----:B------:R2:W-:Y:S04]  /*7540*/  STL [R1+0x158], R2 ;  /* 0x0001580201007387 */ /* 0x0005e80000100800 */
[----:B------:R-:W-:Y:S04]  /*7550*/  STL [R1+0xacc], R9 ;  /* 0x000acc0901007387 */ /* 0x000fe80000100800 */
[----:B------:R4:W-:Y:S01]  /*7560*/  STL [R1+0xad0], R0 ;  /* 0x000ad00001007387 */ /* 0x0009e20000100800 */
[----:B--2---:R-:W-:-:S03]  /*7570*/  SEL R2, R22, R23, !P6 ;  /* 0x0000001716027207 */ /* 0x004fc60007000000 */
[----:B------:R-:W-:Y:S04]  /*7580*/  STL [R1+0xad4], R27 ;  /* 0x000ad41b01007387 */ /* 0x000fe80000100800 */
[----:B------:R-:W-:Y:S04]  /*7590*/  STL [R1+0xad8], R26 ;  /* 0x000ad81a01007387 */ /* 0x000fe80000100800 */
[----:B------:R-:W-:Y:S04]  /*75a0*/  STL [R1+0xadc], R25 ;  /* 0x000adc1901007387 */ /* 0x000fe80000100800 */
[----:B------:R-:W-:Y:S01]  /*75b0*/  STL [R1+0xae0], R24 ;  /* 0x000ae01801007387 */ /* 0x000fe20000100800 */
[----:B----4-:R-:W-:-:S03]  /*75c0*/  SEL R0, R22, R10, !P6 ;  /* 0x0000000a16007207 */ /* 0x010fc60007000000 */
[----:B------:R0:W-:Y:S01]  /*75d0*/  STL [R1+0x594], R2 ;  /* 0x0005940201007387 */ /* 0x0001e20000100800 */
[----:B------:R-:W-:-:S03]  /*75e0*/  SEL R4, R22, R8, !P6 ;  /* 0x0000000816047207 */ /* 0x000fc60007000000 */
[----:B------:R1:W-:Y:S01]  /*75f0*/  STL [R1+0x590], R0 ;  /* 0x0005900001007387 */ /* 0x0003e20000100800 */
[----:B0-----:R-:W-:-:S03]  /*7600*/  SEL R2, R22, R6, !P6 ;  /* 0x0000000616027207 */ /* 0x001fc60007000000 */
[----:B------:R-:W-:Y:S01]  /*7610*/  STL [R1+0x58c], R4 ;  /* 0x00058c0401007387 */ /* 0x000fe20000100800 */
[C---:B-1----:R-:W-:Y:S02]  /*7620*/  SEL R0, R22.reuse, R5, !P6 ;  /* 0x0000000516007207 */ /* 0x042fe40007000000 */
[C---:B------:R-:W-:Y:S01]  /*7630*/  SEL R3, R22.reuse, R3, !P6 ;  /* 0x0000000316037207 */ /* 0x040fe20007000000 */
[----:B------:R0:W-:Y:S04]  /*7640*/  STL [R1+0x588], R2 ;  /* 0x0005880201007387 */ /* 0x0001e80000100800 */
[----:B------:R1:W-:Y:S04]  /*7650*/  STL [R1+0x584], R0 ;  /* 0x0005840001007387 */ /* 0x0003e80000100800 */
[----:B------:R-:W-:Y:S04]  /*7660*/  STL [R1+0x580], R3 ;  /* 0x0005800301007387 */ /* 0x000fe80000100800 */
[----:B------:R-:W2:Y:S01]  /*7670*/  LDL.LU R23, [R1+0x1b4] ;  /* 0x0001b40001177983 */ /* 0x000ea20000300800 */
[----:B0-----:R-:W-:-:S05]  /*7680*/  SEL R2, R22, R28, !P6 ;  /* 0x0000001c16027207 */ /* 0x001fca0007000000 */
[----:B------:R-:W-:Y:S01]  /*7690*/  STL [R1+0x57c], R2 ;  /* 0x00057c0201007387 */ /* 0x000fe20000100800 */
[----:B-1----:R-:W-:-:S03]  /*76a0*/  SEL R0, R22, R29, !P6 ;  /* 0x0000001d16007207 */ /* 0x002fc60007000000 */
[----:B--2---:R0:W-:Y:S04]  /*76b0*/  STL [R1+0xafc], R23 ;  /* 0x000afc1701007387 */ /* 0x0041e80000100800 */
[----:B------:R-:W-:Y:S04]  /*76c0*/  STL [R1+0x578], R0 ;  /* 0x0005780001007387 */ /* 0x000fe80000100800 */
[----:B0-----:R-:W2:Y:S04]  /*76d0*/  LDL.LU R23, [R1+0x1b8] ;  /* 0x0001b80001177983 */ /* 0x001ea80000300800 */
[----:B--2---:R0:W-:Y:S04]  /*76e0*/  STL [R1+0xb00], R23 ;  /* 0x000b001701007387 */ /* 0x0041e80000100800 */
[----:B0-----:R-:W2:Y:S04]  /*76f0*/  LDL.LU R23, [R1+0x1bc] ;  /* 0x0001bc0001177983 */ /* 0x001ea80000300800 */
[----:B--2---:R0:W-:Y:S04]  /*7700*/  STL [R1+0xb04], R23 ;  /* 0x000b041701007387 */ /* 0x0041e80000100800 */
[----:B0-----:R-:W2:Y:S04]  /*7710*/  LDL.LU R23, [R1+0x1c0] ;  /* 0x0001c00001177983 */ /* 0x001ea80000300800 */
[----:B------:R-:W3:Y:S04]  /*7720*/  LDL.LU R24, [R1+0x1b0] ;  /* 0x0001b00001187983 */ /* 0x000ee80000300800 */
[----:B------:R-:W4:Y:S04]  /*7730*/  LDL.LU R25, [R1+0x1ac] ;  /* 0x0001ac0001197983 */ /* 0x000f280000300800 */
[----:B------:R-:W3:Y:S04]  /*7740*/  LDL.LU R26, [R1+0x1a8] ;  /* 0x0001a800011a7983 */ /* 0x000ee80000300800 */
        /* <DEDUP_REMOVED lines=23> */
[----:B------:R-:W3:Y:S01]  /*78c0*/  LDL.LU R29, [R1+0x140] ;  /* 0x00014000011d7983 */ /* 0x000ee20000300800 */
[----:B--2---:R-:W-:-:S05]  /*78d0*/  SEL R23, R22, R23, !P6 ;  /* 0x0000001716177207 */ /* 0x004fca0007000000 */
[----:B------:R0:W-:Y:S04]  /*78e0*/  STL [R1+0x574], R23 ;  /* 0x0005741701007387 */ /* 0x0001e80000100800 */
[----:B0-----:R-:W2:Y:S02]  /*78f0*/  LDL.LU R23, [R1+0xb04] ;  /* 0x000b040001177983 */ /* 0x001ea40000300800 */
[----:B--2---:R-:W-:-:S05]  /*7900*/  SEL R23, R22, R23, !P6 ;  /* 0x0000001716177207 */ /* 0x004fca0007000000 */
[----:B------:R0:W-:Y:S04]  /*7910*/  STL [R1+0x570], R23 ;  /* 0x0005701701007387 */ /* 0x0001e80000100800 */
[----:B0-----:R-:W2:Y:S02]  /*7920*/  LDL.LU R23, [R1+0xb00] ;  /* 0x000b000001177983 */ /* 0x001ea40000300800 */
[----:B--2---:R-:W-:-:S05]  /*7930*/  SEL R23, R22, R23, !P6 ;  /* 0x0000001716177207 */ /* 0x004fca0007000000 */
[----:B------:R0:W-:Y:S04]  /*7940*/  STL [R1+0x56c], R23 ;  /* 0x00056c1701007387 */ /* 0x0001e80000100800 */
[----:B0-----:R-:W2:Y:S01]  /*7950*/  LDL.LU R23, [R1+0xafc] ;  /* 0x000afc0001177983 */ /* 0x001ea20000300800 */
[C---:B---3--:R-:W-:Y:S02]  /*7960*/  SEL R24, R22.reuse, R24, !P6 ;  /* 0x0000001816187207 */ /* 0x048fe40007000000 */
[C---:B------:R-:W-:Y:S02]  /*7970*/  SEL R14, R22.reuse, R14, !P6 ;  /* 0x0000000e160e7207 */ /* 0x040fe40007000000 */
[C---:B------:R-:W-:Y:S02]  /*7980*/  SEL R3, R22.reuse, R3, !P6 ;  /* 0x0000000316037207 */ /* 0x040fe40007000000 */
[----:B--2---:R-:W-:-:S05]  /*7990*/  SEL R23, R22, R23, !P6 ;  /* 0x0000001716177207 */ /* 0x004fca0007000000 */
[----:B------:R4:W-:Y:S04]  /*79a0*/  STL [R1+0x568], R23 ;  /* 0x0005681701007387 */ /* 0x0009e80000100800 */
[----:B------:R0:W-:Y:S01]  /*79b0*/  STL [R1+0x27c], R24 ;  /* 0x00027c1801007387 */ /* 0x0001e20000100800 */
[C---:B----4-:R-:W-:Y:S02]  /*79c0*/  SEL R23, R22.reuse, R25, !P6 ;  /* 0x0000001916177207 */ /* 0x050fe40007000000 */
[C---:B------:R-:W-:Y:S02]  /*79d0*/  SEL R25, R22.reuse, R26, !P6 ;  /* 0x0000001a16197207 */ /* 0x040fe40007000000 */
[C---:B0-----:R-:W-:Y:S01]  /*79e0*/  SEL R24, R22.reuse, R27, !P6 ;  /* 0x0000001b16187207 */ /* 0x041fe20007000000 */
[----:B------:R0:W-:Y:S04]  /*79f0*/  STL [R1+0x278], R23 ;  /* 0x0002781701007387 */ /* 0x0001e80000100800 */
[----:B------:R-:W-:Y:S01]  /*7a00*/  STL [R1+0x274], R25 ;  /* 0x0002741901007387 */ /* 0x000fe20000100800 */
[----:B0-----:R-:W-:-:S02]  /*7a10*/  SEL R23, R22, R0, !P6 ;  /* 0x0000000016177207 */ /* 0x001fc40007000000 */
[C---:B------:R-:W-:Y:S01]  /*7a20*/  SEL R0, R22.reuse, R9, !P6 ;  /* 0x0000000916007207 */ /* 0x040fe20007000000 */
[----:B------:R-:W-:Y:S01]  /*7a30*/  STL [R1+0x26c], R24 ;  /* 0x00026c1801007387 */ /* 0x000fe20000100800 */
[----:B------:R-:W-:-:S03]  /*7a40*/  SEL R9, R22, R17, !P6 ;  /* 0x0000001116097207 */ /* 0x000fc60007000000 */
[----:B------:R-:W-:Y:S04]  /*7a50*/  STL [R1+0x268], R23 ;  /* 0x0002681701007387 */ /* 0x000fe80000100800 */
[----:B------:R0:W-:Y:S04]  /*7a60*/  STL [R1+0x264], R0 ;  /* 0x0002640001007387 */ /* 0x0001e80000100800 */
[----:B------:R1:W-:Y:S01]  /*7a70*/  STL [R1+0x260], R9 ;  /* 0x0002600901007387 */ /* 0x0003e20000100800 */
[----:B0-----:R-:W-:-:S03]  /*7a80*/  SEL R0, R22, R11, !P6 ;  /* 0x0000000b16007207 */ /* 0x001fc60007000000 */
[----:B------:R-:W-:Y:S01]  /*7a90*/  STL [R1+0x1dc], R14 ;  /* 0x0001dc0e01007387 */ /* 0x000fe20000100800 */
[----:B-1----:R-:W-:-:S03]  /*7aa0*/  SEL R9, R22, R7, !P6 ;  /* 0x0000000716097207 */ /* 0x002fc60007000000 */
[----:B------:R0:W-:Y:S01]  /*7ab0*/  STL [R1+0x1d8], R0 ;  /* 0x0001d80001007387 */ /* 0x0001e20000100800 */
[C---:B------:R-:W-:Y:S02]  /*7ac0*/  SEL R7, R22.reuse, R4, !P6 ;  /* 0x0000000416077207 */ /* 0x040fe40007000000 */
[C---:B------:R-:W-:Y:S01]  /*7ad0*/  SEL R4, R22.reuse, R21, !P6 ;  /* 0x0000001516047207 */ /* 0x040fe20007000000 */
[----:B------:R-:W-:Y:S01]  /*7ae0*/  STL [R1+0x1d4], R9 ;  /* 0x0001d40901007387 */ /* 0x000fe20000100800 */
[----:B0-----:R-:W-:-:S03]  /*7af0*/  SEL R0, R22, R2, !P6 ;  /* 0x0000000216007207 */ /* 0x001fc60007000000 */
[----:B------:R-:W-:Y:S01]  /*7b00*/  STL [R1+0x1d0], R7 ;  /* 0x0001d00701007387 */ /* 0x000fe20000100800 */
[----:B------:R-:W-:-:S03]  /*7b10*/  SEL R2, R22, R20, !P6 ;  /* 0x0000001416027207 */ /* 0x000fc60007000000 */
[----:B------:R0:W-:Y:S04]  /*7b20*/  STL [R1+0x1cc], R0 ;  /* 0x0001cc0001007387 */ /* 0x0001e80000100800 */
[----:B------:R1:W-:Y:S01]  /*7b30*/  STL [R1+0x1c8], R4 ;  /* 0x0001c80401007387 */ /* 0x0003e20000100800 */
[----:B0-----:R-:W-:-:S03]  /*7b40*/  SEL R0, R22, R19, !P6 ;  /* 0x0000001316007207 */ /* 0x001fc60007000000 */
[----:B------:R0:W-:Y:S01]  /*7b50*/  STL [R1+0x1c4], R2 ;  /* 0x0001c40201007387 */ /* 0x0001e20000100800 */
[----:B-1----:R-:W-:-:S03]  /*7b60*/  SEL R4, R22, R18, !P6 ;  /* 0x0000001216047207 */ /* 0x002fc60007000000 */
[----:B------:R1:W-:Y:S01]  /*7b70*/  STL [R1+0x1c0], R0 ;  /* 0x0001c00001007387 */ /* 0x0003e20000100800 */
[----:B0-----:R-:W-:-:S03]  /*7b80*/  SEL R2, R22, R16, !P6 ;  /* 0x0000001016027207 */ /* 0x001fc60007000000 */
[----:B------:R0:W-:Y:S01]  /*7b90*/  STL [R1+0x18c], R4 ;  /* 0x00018c0401007387 */ /* 0x0001e20000100800 */
[----:B-1----:R-:W-:-:S03]  /*7ba0*/  SEL R0, R22, R15, !P6 ;  /* 0x0000000f16007207 */ /* 0x002fc60007000000 */
[----:B------:R1:W-:Y:S04]  /*7bb0*/  STL [R1+0x188], R2 ;  /* 0x0001880201007387 */ /* 0x0003e80000100800 */
[----:B------:R2:W-:Y:S01]  /*7bc0*/  STL [R1+0x184], R0 ;  /* 0x0001840001007387 */ /* 0x0005e20000100800 */
[C---:B0-----:R-:W-:Y:S02]  /*7bd0*/  SEL R4, R22.reuse, R13, !P6 ;  /* 0x0000000d16047207 */ /* 0x041fe40007000000 */
[----:B-1----:R-:W-:-:S03]  /*7be0*/  SEL R2, R22, R12, !P6 ;  /* 0x0000000c16027207 */ /* 0x002fc60007000000 */
[----:B------:R0:W-:Y:S01]  /*7bf0*/  STL [R1+0x180], R4 ;  /* 0x0001800401007387 */ /* 0x0001e20000100800 */
[----:B--2---:R-:W-:-:S03]  /*7c00*/  SEL R0, R22, R10, !P6 ;  /* 0x0000000a16007207 */ /* 0x004fc60007000000 */
[----:B------:R1:W-:Y:S04]  /*7c10*/  STL [R1+0x16c], R2 ;  /* 0x00016c0201007387 */ /* 0x0003e80000100800 */
[----:B------:R2:W-:Y:S01]  /*7c20*/  STL [R1+0x168], R0 ;  /* 0x0001680001007387 */ /* 0x0005e20000100800 */
[C---:B0-----:R-:W-:Y:S02]  /*7c30*/  SEL R4, R22.reuse, R8, !P6 ;  /* 0x0000000816047207 */ /* 0x041fe40007000000 */
[----:B-1----:R-:W-:-:S03]  /*7c40*/  SEL R2, R22, R6, !P6 ;  /* 0x0000000616027207 */ /* 0x002fc60007000000 */
[----:B------:R-:W-:Y:S01]  /*7c50*/  STL [R1+0x164], R4 ;  /* 0x0001640401007387 */ /* 0x000fe20000100800 */
[----:B--2---:R-:W-:-:S03]  /*7c60*/  SEL R0, R22, R5, !P6 ;  /* 0x0000000516007207 */ /* 0x004fc60007000000 */
[----:B------:R0:W-:Y:S04]  /*7c70*/  STL [R1+0x160], R2 ;  /* 0x0001600201007387 */ /* 0x0001e80000100800 */
[----:B------:R1:W-:Y:S04]  /*7c80*/  STL [R1+0x14c], R0 ;  /* 0x00014c0001007387 */ /* 0x0003e80000100800 */
[----:B------:R-:W-:Y:S04]  /*7c90*/  STL [R1+0x148], R3 ;  /* 0x0001480301007387 */ /* 0x000fe80000100800 */
[----:B------:R-:W2:Y:S01]  /*7ca0*/  LDL.LU R23, [R1+0x130] ;  /* 0x0001300001177983 */ /* 0x000ea20000300800 */
[----:B0-----:R-:W-:-:S02]  /*7cb0*/  SEL R2, R22, R28, !P6 ;  /* 0x0000001c16027207 */ /* 0x001fc40007000000 */
[----:B-1----:R-:W-:-:S03]  /*7cc0*/  SEL R0, R22, R29, !P6 ;  /* 0x0000001d16007207 */ /* 0x002fc60007000000 */
[----:B------:R-:W-:Y:S04]  /*7cd0*/  STL [R1+0x144], R2 ;  /* 0x0001440201007387 */ /* 0x000fe80000100800 */
        /* <DEDUP_REMOVED lines=132> */
[----:B------:R-:W3:Y:S01]  /*8520*/  LDL.LU R23, [R1] ;  /* 0x0000000001177983 */ /* 0x000ee20000300800 */
        /* <DEDUP_REMOVED lines=10> */
[C---:B----4-:R-:W-:Y:S02]  /*85d0*/  SEL R26, R22.reuse, R26, !P6 ;  /* 0x0000001a161a7207 */ /* 0x050fe40007000000 */
[C---:B------:R-:W-:Y:S02]  /*85e0*/  SEL R27, R22.reuse, R27, !P6 ;  /* 0x0000001b161b7207 */ /* 0x040fe40007000000 */
[----:B------:R-:W-:-:S02]  /*85f0*/  SEL R0, R22, R0, !P6 ;  /* 0x0000000016007207 */ /* 0x000fc40007000000 */
[C---:B------:R-:W-:Y:S02]  /*8600*/  SEL R9, R22.reuse, R9, !P6 ;  /* 0x0000000916097207 */ /* 0x040fe40007000000 */
[C---:B------:R-:W-:Y:S02]  /*8610*/  SEL R17, R22.reuse, R17, !P6 ;  /* 0x0000001116117207 */ /* 0x040fe40007000000 */
[C---:B------:R-:W-:Y:S02]  /*8620*/  SEL R14, R22.reuse, R14, !P6 ;  /* 0x0000000e160e7207 */ /* 0x040fe40007000000 */
[C---:B------:R-:W-:Y:S02]  /*8630*/  SEL R11, R22.reuse, R11, !P6 ;  /* 0x0000000b160b7207 */ /* 0x040fe40007000000 */
        /* <DEDUP_REMOVED lines=18> */
[----:B--2---:R-:W-:-:S05]  /*8760*/  SEL R24, R22, R24, !P6 ;  /* 0x0000001816187207 */ /* 0x004fca0007000000 */
[----:B------:R0:W-:Y:S04]  /*8770*/  STL [R1+0xa8], R24 ;  /* 0x0000a81801007387 */ /* 0x0001e80000100800 */
[----:B0-----:R-:W2:Y:S04]  /*8780*/  LDL.LU R24, [R1+0xae0] ;  /* 0x000ae00001187983 */ /* 0x001ea80000300800 */
[----:B------:R0:W-:Y:S04]  /*8790*/  STL [R1+0xa4], R25 ;  /* 0x0000a41901007387 */ /* 0x0001e80000100800 */
[----:B0-----:R-:W3:Y:S04]  /*87a0*/  LDL.LU R25, [R1+0xadc] ;  /* 0x000adc0001197983 */ /* 0x001ee80000300800 */
[----:B------:R0:W-:Y:S04]  /*87b0*/  STL [R1+0xa0], R26 ;  /* 0x0000a01a01007387 */ /* 0x0001e80000100800 */
[----:B0-----:R-:W4:Y:S04]  /*87c0*/  LDL.LU R26, [R1+0xad8] ;  /* 0x000ad800011a7983 */ /* 0x001f280000300800 */
[----:B------:R0:W-:Y:S04]  /*87d0*/  STL [R1+0x9c], R27 ;  /* 0x00009c1b01007387 */ /* 0x0001e80000100800 */
[----:B0-----:R-:W2:Y:S04]  /*87e0*/  LDL.LU R27, [R1+0xad4] ;  /* 0x000ad400011b7983 */ /* 0x001ea80000300800 */
[----:B------:R0:W-:Y:S04]  /*87f0*/  STL [R1+0x98], R0 ;  /* 0x0000980001007387 */ /* 0x0001e80000100800 */
[----:B0-----:R-:W2:Y:S04]  /*8800*/  LDL.LU R0, [R1+0xad0] ;  /* 0x000ad00001007983 */ /* 0x001ea80000300800 */
[----:B------:R0:W-:Y:S04]  /*8810*/  STL [R1+0x94], R9 ;  /* 0x0000940901007387 */ /* 0x0001e80000100800 */
[----:B0-----:R-:W2:Y:S04]  /*8820*/  LDL.LU R9, [R1+0xacc] ;  /* 0x000acc0001097983 */ /* 0x001ea80000300800 */
[----:B------:R0:W-:Y:S04]  /*8830*/  STL [R1+0x90], R17 ;  /* 0x0000901101007387 */ /* 0x0001e80000100800 */
[----:B0-----:R-:W3:Y:S04]  /*8840*/  LDL.LU R17, [R1+0xac8] ;  /* 0x000ac80001117983 */ /* 0x001ee80000300800 */
        /* <DEDUP_REMOVED lines=39> */
[----:B0-----:R-:W3:Y:S01]  /*8ac0*/  LDL.LU R29, [R1+0xa78] ;  /* 0x000a7800011d7983 */ /* 0x001ee20000300800 */
[----:B------:R-:W-:-:S05]  /*8ad0*/  SEL R23, R22, R23, !P6 ;  /* 0x0000001716177207 */ /* 0x000fca0007000000 */
[----:B------:R0:W-:Y:S01]  /*8ae0*/  STL [R1+0x8], R23 ;  /* 0x0000081701007387 */ /* 0x0001e20000100800 */
[C---:B--2---:R-:W-:Y:S02]  /*8af0*/  SEL R9, R22.reuse, R9, !P6 ;  /* 0x0000000916097207 */ /* 0x044fe40007000000 */
[C---:B------:R-:W-:Y:S02]  /*8b00*/  SEL R27, R22.reuse, R27, !P6 ;  /* 0x0000001b161b7207 */ /* 0x040fe40007000000 */
[C---:B----4-:R-:W-:Y:S02]  /*8b10*/  SEL R26, R22.reuse, R26, !P6 ;  /* 0x0000001a161a7207 */ /* 0x050fe40007000000 */
[C---:B---3--:R-:W-:Y:S02]  /*8b20*/  SEL R25, R22.reuse, R25, !P6 ;  /* 0x0000001916197207 */ /* 0x048fe40007000000 */
        /* <DEDUP_REMOVED lines=14> */
[C---:B0-----:R-:W-:Y:S02]  /*8c10*/  SEL R23, R22.reuse, R28, !P6 ;  /* 0x0000001c16177207 */ /* 0x041fe40007000000 */
[----:B------:R-:W-:-:S05]  /*8c20*/  SEL R29, R22, R29, !P6 ;  /* 0x0000001d161d7207 */ /* 0x000fca0007000000 */
[----:B------:R0:W-:Y:S02]  /*8c30*/  STL [R1+0x4], R29 ;  /* 0x0000041d01007387 */ /* 0x0001e40000100800 */
[----:B0-----:R-:W-:-:S05]  /*8c40*/  SEL R29, R22, R3, !P6 ;  /* 0x00000003161d7207 */ /* 0x001fca0007000000 */
[----:B------:R0:W-:Y:S04]  /*8c50*/  STL [R1+0x9f4], R29 ;  /* 0x0009f41d01007387 */ /* 0x0001e80000100800 */
[----:B------:R1:W-:Y:S04]  /*8c60*/  STL [R1], R23 ;  /* 0x0000001701007387 */ /* 0x0003e80000100800 */
[----:B0-----:R-:W2:Y:S01]  /*8c70*/  LDL R29, [R1+0x984] ;  /* 0x00098400011d7983 */ /* 0x001ea20000100800 */
[C---:B------:R-:W-:Y:S02]  /*8c80*/  SEL R28, R22.reuse, R5, !P6 ;  /* 0x00000005161c7207 */ /* 0x040fe40007000000 */
[----:B-1----:R-:W-:-:S03]  /*8c90*/  SEL R23, R22, R6, !P6 ;  /* 0x0000000616177207 */ /* 0x002fc60007000000 */
[----:B------:R-:W-:Y:S04]  /*8ca0*/  STL [R1+0x9f8], R28 ;  /* 0x0009f81c01007387 */ /* 0x000fe80000100800 */
[----:B------:R-:W-:Y:S04]  /*8cb0*/  STL [R1+0x9fc], R23 ;  /* 0x0009fc1701007387 */ /* 0x000fe80000100800 */
[----:B------:R-:W-:Y:S04]  /*8cc0*/  STL [R1+0xa00], R8 ;  /* 0x000a000801007387 */ /* 0x000fe80000100800 */
[----:B------:R-:W-:Y:S01]  /*8cd0*/  STL [R1+0xa04], R10 ;  /* 0x000a040a01007387 */ /* 0x000fe20000100800 */
[----:B------:R-:W-:-:S03]  /*8ce0*/  SEL R6, R22, R2, !P6 ;  /* 0x0000000216067207 */ /* 0x000fc60007000000 */
[----:B------:R-:W-:Y:S01]  /*8cf0*/  STL [R1+0xa08], R12 ;  /* 0x000a080c01007387 */ /* 0x000fe20000100800 */
[----:B------:R-:W-:-:S03]  /*8d00*/  SEL R5, R22, R4, !P6 ;  /* 0x0000000416057207 */ /* 0x000fc60007000000 */
[----:B------:R-:W-:Y:S04]  /*8d10*/  STL [R1+0xa0c], R13 ;  /* 0x000a0c0d01007387 */ /* 0x000fe80000100800 */
[----:B------:R-:W-:Y:S04]  /*8d20*/  STL [R1+0xa10], R15 ;  /* 0x000a100f01007387 */ /* 0x000fe80000100800 */
[----:B------:R-:W-:Y:S04]  /*8d30*/  STL [R1+0xa14], R16 ;  /* 0x000a141001007387 */ /* 0x000fe80000100800 */
[----:B------:R0:W-:Y:S04]  /*8d40*/  STL [R1+0xa18], R18 ;  /* 0x000a181201007387 */ /* 0x0001e80000100800 */
[----:B------:R-:W-:Y:S04]  /*8d50*/  STL [R1+0xa1c], R19 ;  /* 0x000a1c1301007387 */ /* 0x000fe80000100800 */
[----:B------:R-:W-:Y:S01]  /*8d60*/  STL [R1+0xa20], R20 ;  /* 0x000a201401007387 */ /* 0x000fe20000100800 */
[----:B------:R-:W-:-:S03]  /*8d70*/  SEL R4, R22, R0, !P6 ;  /* 0x0000000016047207 */ /* 0x000fc60007000000 */
[----:B------:R-:W-:Y:S04]  /*8d80*/  STL [R1+0xa24], R21 ;  /* 0x000a241501007387 */ /* 0x000fe80000100800 */
[----:B------:R-:W-:Y:S04]  /*8d90*/  STL [R1+0xa28], R6 ;  /* 0x000a280601007387 */ /* 0x000fe80000100800 */
[----:B------:R-:W-:Y:S04]  /*8da0*/  STL [R1+0xa2c], R5 ;  /* 0x000a2c0501007387 */ /* 0x000fe80000100800 */
[----:B------:R-:W-:Y:S01]  /*8db0*/  STL [R1+0xa30], R7 ;  /* 0x000a300701007387 */ /* 0x000fe20000100800 */
[----:B------:R-:W-:-:S03]  /*8dc0*/  SEL R22, R22, R24, !P6 ;  /* 0x0000001816167207 */ /* 0x000fc60007000000 */
[----:B------:R-:W-:Y:S04]  /*8dd0*/  STL [R1+0xa34], R11 ;  /* 0x000a340b01007387 */ /* 0x000fe80000100800 */
[----:B------:R-:W-:Y:S01]  /*8de0*/  STL [R1+0xa38], R14 ;  /* 0x000a380e01007387 */ /* 0x000fe20000100800 */
[----:B------:R-:W-:-:S03]  /*8df0*/  IMAD.MOV.U32 R2, RZ, RZ, c[0x0][0x180] ;  /* 0x00006000ff027624 */ /* 0x000fc600078e00ff */
[----:B------:R-:W-:Y:S04]  /*8e00*/  STL [R1+0xa3c], R17 ;  /* 0x000a3c1101007387 */ /* 0x000fe80000100800 */
[----:B------:R-:W-:Y:S04]  /*8e10*/  STL [R1+0xa40], R9 ;  /* 0x000a400901007387 */ /* 0x000fe80000100800 */
[----:B------:R-:W-:Y:S04]  /*8e20*/  STL [R1+0xa44], R4 ;  /* 0x000a440401007387 */ /* 0x000fe80000100800 */
[----:B------:R-:W-:Y:S04]  /*8e30*/  STL [R1+0xa48], R27 ;  /* 0x000a481b01007387 */ /* 0x000fe80000100800 */
[----:B------:R-:W-:Y:S04]  /*8e40*/  STL [R1+0xa4c], R26 ;  /* 0x000a4c1a01007387 */ /* 0x000fe80000100800 */
[----:B------:R-:W-:Y:S04]  /*8e50*/  STL [R1+0xa50], R25 ;  /* 0x000a501901007387 */ /* 0x000fe80000100800 */
[----:B------:R-:W-:Y:S04]  /*8e60*/  STL [R1+0xa54], R22 ;  /* 0x000a541601007387 */ /* 0x000fe80000100800 */
[----:B------:R-:W-:Y:S04]  /*8e70*/  STL [R1+0x550], RZ ;  /* 0x000550ff01007387 */ /* 0x000fe80000100800 */
[----:B------:R1:W-:Y:S04]  /*8e80*/  STL [R1+0x150], R2 ;  /* 0x0001500201007387 */ /* 0x0003e80000100800 */
[----:B------:R-:W-:Y:S04]  /*8e90*/  STL [R1+0x554], RZ ;  /* 0x000554ff01007387 */ /* 0x000fe80000100800 */
        /* <DEDUP_REMOVED lines=216> */
[----:B------:R-:W3:Y:S04]  /*9c20*/  S2R R3, SR_TID.X ;  /* 0x0000000000037919 */ /* 0x000ee80000002100 */
        /* <DEDUP_REMOVED lines=10> */
[----:B0-----:R-:W4:Y:S04]  /*9cd0*/  LDL.LU R18, [R1+0x594] ;  /* 0x0005940001127983 */ /* 0x001f280000300800 */
[----:B------:R-:W4:Y:S04]  /*9ce0*/  LDL.LU R16, [R1+0x590] ;  /* 0x0005900001107983 */ /* 0x000f280000300800 */
[----:B------:R-:W4:Y:S04]  /*9cf0*/  LDL.LU R15, [R1+0x58c] ;  /* 0x00058c00010f7983 */ /* 0x000f280000300800 */
[----:B------:R-:W4:Y:S04]  /*9d00*/  LDL.LU R13, [R1+0x588] ;  /* 0x00058800010d7983 */ /* 0x000f280000300800 */
[----:B------:R-:W4:Y:S01]  /*9d10*/  LDL.LU R12, [R1+0x584] ;  /* 0x00058400010c7983 */ /* 0x000f220000300800 */
[----:B--2---:R-:W-:-:S03]  /*9d20*/  ISETP.GE.AND P1, PT, R29, RZ, PT ;  /* 0x000000ff1d00720c */ /* 0x004fc60003f26270 */
[----:B------:R-:W2:Y:S04]  /*9d30*/  LDL.LU R10, [R1+0x580] ;  /* 0x00058000010a7983 */ /* 0x000ea80000300800 */
[----:B------:R-:W2:Y:S04]  /*9d40*/  LDL.LU R8, [R1+0x57c] ;  /* 0x00057c0001087983 */ /* 0x000ea80000300800 */
[----:B------:R-:W2:Y:S04]  /*9d50*/  LDL.LU R23, [R1+0x578] ;  /* 0x0005780001177983 */ /* 0x000ea80000300800 */
[----:B------:R-:W2:Y:S04]  /*9d60*/  LDL.LU R28, [R1+0x574] ;  /* 0x00057400011c7983 */ /* 0x000ea80000300800 */
[----:B------:R-:W2:Y:S04]  /*9d70*/  LDL.LU R29, [R1+0x570] ;  /* 0x00057000011d7983 */ /* 0x000ea80000300800 */
[----:B------:R-:W-:Y:S01]  /*9d80*/  STL [R1+0x280], RZ ;  /* 0x000280ff01007387 */ /* 0x000fe20000100800 */
[----:B---3--:R-:W-:-:S03]  /*9d90*/  LOP3.LUT R0, R3, 0x1f, RZ, 0xc0, !PT ;  /* 0x0000001f03007812 */ /* 0x008fc600078ec0ff */
[----:B------:R-:W-:Y:S04]  /*9da0*/  STL [R1+0x284], RZ ;  /* 0x000284ff01007387 */ /* 0x000fe80000100800 */
[----:B------:R-:W-:Y:S04]  /*9db0*/  STL [R1+0x288], RZ ;  /* 0x000288ff01007387 */ /* 0x000fe80000100800 */
[----:B------:R-:W-:Y:S04]  /*9dc0*/  STL [R1+0x28c], RZ ;  /* 0x00028cff01007387 */ /* 0x000fe80000100800 */
[----:B------:R-:W-:Y:S04]  /*9dd0*/  STL [R1+0x270], RZ ;  /* 0x000270ff01007387 */ /* 0x000fe80000100800 */
[----:B------:R-:W3:Y:S01]  /*9de0*/  LDL.LU R3, [R1+0x70] ;  /* 0x0000700001037983 */ /* 0x000ee20000300800 */
[----:B------:R-:W-:Y:S01]  /*9df0*/  ISETP.NE.AND P0, PT, RZ, c[0x0][0x178], PT ;  /* 0x00005e00ff007a0c */ /* 0x000fe20003f05270 */
[----:B-1----:R-:W-:-:S05]  /*9e00*/  IMAD R2, R0, c[0x0][0x18c], RZ ;  /* 0x0000630000027a24 */ /* 0x002fca00078e02ff */
[----:B------:R-:W-:-:S04]  /*9e10*/  SHF.R.S32.HI R0, RZ, 0x1f, R2 ;  /* 0x0000001fff007819 */ /* 0x000fc80000011402 */
[C---:B------:R-:W-:Y:S01]  /*9e20*/  SHF.L.U64.HI R0, R2.reuse, 0x1, R0 ;  /* 0x0000000102007819 */ /* 0x040fe20000010200 */
[----:B------:R-:W-:-:S04]  /*9e30*/  IMAD.SHL.U32 R2, R2, 0x2, RZ ;  /* 0x0000000202027824 */ /* 0x000fc800078e00ff */
[----:B------:R4:W-:Y:S04]  /*9e40*/  STL [R1+0x994], R0 ;  /* 0x0009940001007387 */ /* 0x0009e80000100800 */
[----:B------:R0:W-:Y:S01]  /*9e50*/  STL [R1+0x998], R2 ;  /* 0x0009980201007387 */ /* 0x0001e20000100800 */
[----:B----4-:R-:W-:Y:S02]  /*9e60*/  IMAD R0, R18, c[0x0][0x190], RZ ;  /* 0x0000640012007a24 */ /* 0x010fe400078e02ff */
[----:B------:R-:W-:Y:S02]  /*9e70*/  IMAD R24, R16, c[0x0][0x190], RZ ;  /* 0x0000640010187a24 */ /* 0x000fe400078e02ff */
[----:B0-----:R-:W-:Y:S02]  /*9e80*/  IMAD R2, R15, c[0x0][0x190], RZ ;  /* 0x000064000f027a24 */ /* 0x001fe400078e02ff */
[----:B---3--:R-:W-:Y:S01]  /*9e90*/  @!P1 IMAD.MOV R3, RZ, RZ, -R3 ;  /* 0x000000ffff039224 */ /* 0x008fe200078e0a03 */
[----:B------:R-:W-:-:S05]  /*9ea0*/  @!P0 LOP3.LUT R3, RZ, c[0x0][0x178], RZ, 0x33, !PT ;  /* 0x00005e00ff038a12 */ /* 0x000fca00078e33ff */
[----:B------:R0:W-:Y:S04]  /*9eb0*/  STL [R1+0xa58], R3 ;  /* 0x000a580301007387 */ /* 0x0001e80000100800 */
[----:B------:R-:W-:Y:S04]  /*9ec0*/  STL [R1+0xa5c], R24 ;  /* 0x000a5c1801007387 */ /* 0x000fe80000100800 */
[----:B------:R1:W-:Y:S01]  /*9ed0*/  STL [R1+0x768], R0 ;  /* 0x0007680001007387 */ /* 0x0003e20000100800 */
[----:B0-----:R-:W-:-:S03]  /*9ee0*/  IMAD R3, R12, c[0x0][0x190], RZ ;  /* 0x000064000c037a24 */ /* 0x001fc600078e02ff */
[----:B------:R2:W-:Y:S01]  /*9ef0*/  STL [R1+0x1c], R2 ;  /* 0x00001c0201007387 */ /* 0x0005e20000100800 */
[----:B-1----:R-:W-:Y:S02]  /*9f00*/  IMAD R0, R13, c[0x0][0x190], RZ ;  /* 0x000064000d007a24 */ /* 0x002fe400078e02ff */
[----:B--2---:R-:W-:-:S03]  /*9f10*/  IMAD R2, R10, c[0x0][0x190], RZ ;  /* 0x000064000a027a24 */ /* 0x004fc600078e02ff */
[----:B------:R0:W-:Y:S04]  /*9f20*/  STL [R1+0x24], R0 ;  /* 0x0000240001007387 */ /* 0x0001e80000100800 */
[----:B------:R1:W-:Y:S01]  /*9f30*/  STL [R1+0x28], R3 ;  /* 0x0000280301007387 */ /* 0x0003e20000100800 */
[----:B0-----:R-:W-:-:S03]  /*9f40*/  IMAD R0, R8, c[0x0][0x190], RZ ;  /* 0x0000640008007a24 */ /* 0x001fc600078e02ff */
[----:B------:R0:W-:Y:S01]  /*9f50*/  STL [R1+0x50], R2 ;  /* 0x0000500201007387 */ /* 0x0001e20000100800 */
[----:B-1----:R-:W-:-:S03]  /*9f60*/  IMAD R3, R23, c[0x0][0x190], RZ ;  /* 0x0000640017037a24 */ /* 0x002fc600078e02ff */
[----:B------:R1:W-:Y:S04]  /*9f70*/  STL [R1+0x54], R0 ;  /* 0x0000540001007387 */ /* 0x0003e80000100800 */
[----:B------:R-:W-:Y:S04]  /*9f80*/  STL [R1+0x58], R3 ;  /* 0x0000580301007387 */ /* 0x000fe80000100800 */
[----:B------:R-:W2:Y:S01]  /*9f90*/  LDL.LU R24, [R1+0x27c] ;  /* 0x00027c0001187983 */ /* 0x000ea20000300800 */
[----:B0-----:R-:W-:Y:S02]  /*9fa0*/  IMAD R2, R28, c[0x0][0x190], RZ ;  /* 0x000064001c027a24 */ /* 0x001fe400078e02ff */
[----:B-1----:R-:W-:-:S03]  /*9fb0*/  IMAD R0, R29, c[0x0][0x190], RZ ;  /* 0x000064001d007a24 */ /* 0x002fc600078e02ff */
[----:B------:R-:W-:Y:S04]  /*9fc0*/  STL [R1+0x5c], R2 ;  /* 0x00005c0201007387 */ /* 0x000fe80000100800 */
[----:B--2---:R0:W-:Y:S04]  /*9fd0*/  STL [R1+0xa70], R24 ;  /* 0x000a701801007387 */ /* 0x0041e80000100800 */
[----:B------:R-:W-:Y:S04]  /*9fe0*/  STL [R1+0x60], R0 ;  /* 0x0000600001007387 */ /* 0x000fe80000100800 */
        /* <DEDUP_REMOVED lines=31> */
[----:B--2---:R-:W-:-:S05]  /*a1e0*/  IMAD R24, R24, c[0x0][0x190], RZ ;  /* 0x0000640018187a24 */ /* 0x004fca00078e02ff */
[----:B------:R0:W-:Y:S04]  /*a1f0*/  STL [R1+0x70], R24 ;  /* 0x0000701801007387 */ /* 0x0001e80000100800 */
[----:B0-----:R-:W2:Y:S02]  /*a200*/  LDL.LU R24, [R1+0xa74] ;  /* 0x000a740001187983 */ /* 0x001ea40000300800 */
[----:B--2---:R-:W-:-:S05]  /*a210*/  IMAD R24, R24, c[0x0][0x190], RZ ;  /* 0x0000640018187a24 */ /* 0x004fca00078e02ff */
[----:B------:R0:W-:Y:S04]  /*a220*/  STL [R1+0x7c], R24 ;  /* 0x00007c1801007387 */ /* 0x0001e80000100800 */
[----:B0-----:R-:W2:Y:S02]  /*a230*/  LDL.LU R24, [R1+0xa70] ;  /* 0x000a700001187983 */ /* 0x001ea40000300800 */
[----:B--2---:R-:W-:-:S05]  /*a240*/  IMAD R24, R24, c[0x0][0x190], RZ ;  /* 0x0000640018187a24 */ /* 0x004fca00078e02ff */
[----:B------:R3:W-:Y:S02]  /*a250*/  STL [R1+0x84], R24 ;  /* 0x0000841801007387 */ /* 0x0007e40000100800 */
[----:B---3--:R-:W-:Y:S02]  /*a260*/  IMAD R24, R3, c[0x0][0x190], RZ ;  /* 0x0000640003187a24 */ /* 0x008fe400078e02ff */
[----:B----4-:R-:W-:Y:S02]  /*a270*/  IMAD R3, R2, c[0x0][0x190], RZ ;  /* 0x0000640002037a24 */ /* 0x010fe400078e02ff */
[----:B------:R-:W-:Y:S01]  /*a280*/  IMAD R2, R0, c[0x0][0x190], RZ ;  /* 0x0000640000027a24 */ /* 0x000fe200078e02ff */
[----:B------:R-:W-:Y:S01]  /*a290*/  STL [R1+0x88], R24 ;  /* 0x0000881801007387 */ /* 0x000fe20000100800 */
[----:B------:R-:W-:-:S03]  /*a2a0*/  IMAD R0, R22, c[0x0][0x190], RZ ;  /* 0x0000640016007a24 */ /* 0x000fc600078e02ff */
[----:B------:R0:W-:Y:S04]  /*a2b0*/  STL [R1+0x8c], R3 ;  /* 0x00008c0301007387 */ /* 0x0001e80000100800 */
[----:B------:R1:W-:Y:S01]  /*a2c0*/  STL [R1+0xb0], R2 ;  /* 0x0000b00201007387 */ /* 0x0003e20000100800 */
[----:B0-----:R-:W-:-:S03]  /*a2d0*/  IMAD R3, R25, c[0x0][0x190], RZ ;  /* 0x0000640019037a24 */ /* 0x001fc600078e02ff */
[----:B------:R0:W-:Y:S01]  /*a2e0*/  STL [R1+0xb4], R0 ;  /* 0x0000b40001007387 */ /* 0x0001e20000100800 */
[----:B-1----:R-:W-:-:S03]  /*a2f0*/  IMAD R2, R26, c[0x0][0x190], RZ ;  /* 0x000064001a027a24 */ /* 0x002fc600078e02ff */
[----:B------:R1:W-:Y:S01]  /*a300*/  STL [R1+0xb8], R3 ;  /* 0x0000b80301007387 */ /* 0x0003e20000100800 */
[----:B0-----:R-:W-:-:S03]  /*a310*/  IMAD R0, R27, c[0x0][0x190], RZ ;  /* 0x000064001b007a24 */ /* 0x001fc600078e02ff */
[----:B------:R0:W-:Y:S01]  /*a320*/  STL [R1+0x260], R2 ;  /* 0x0002600201007387 */ /* 0x0001e20000100800 */
[----:B-1----:R-:W-:-:S03]  /*a330*/  IMAD R3, R4, c[0x0][0x190], RZ ;  /* 0x0000640004037a24 */ /* 0x002fc600078e02ff */
[----:B------:R1:W-:Y:S04]  /*a340*/  STL [R1+0x1dc], R0 ;  /* 0x0001dc0001007387 */ /* 0x0003e80000100800 */
[----:B------:R2:W-:Y:S01]  /*a350*/  STL [R1+0x1d8], R3 ;  /* 0x0001d80301007387 */ /* 0x0005e20000100800 */
[----:B0-----:R-:W-:Y:S02]  /*a360*/  IMAD R2, R9, c[0x0][0x190], RZ ;  /* 0x0000640009027a24 */ /* 0x001fe400078e02ff */
[----:B-1----:R-:W-:-:S03]  /*a370*/  IMAD R0, R17, c[0x0][0x190], RZ ;  /* 0x0000640011007a24 */ /* 0x002fc600078e02ff */
[----:B------:R0:W-:Y:S01]  /*a380*/  STL [R1+0x1d4], R2 ;  /* 0x0001d40201007387 */ /* 0x0001e20000100800 */
[----:B--2---:R-:W-:-:S03]  /*a390*/  IMAD R3, R14, c[0x0][0x190], RZ ;  /* 0x000064000e037a24 */ /* 0x004fc600078e02ff */
        /* <DEDUP_REMOVED lines=166> */
[----:B--2---:R-:W-:-:S05]  /*ae00*/  IMAD R24, R24, c[0x0][0x190], RZ ;  /* 0x0000640018187a24 */ /* 0x004fca00078e02ff */
[----:B------:R0:W-:Y:S04]  /*ae10*/  STL [R1+0xac], R24 ;  /* 0x0000ac1801007387 */ /* 0x0001e80000100800 */
[----:B0-----:R-:W2:Y:S02]  /*ae20*/  LDL.LU R24, [R1+0xa64] ;  /* 0x000a640001187983 */ /* 0x001ea40000300800 */
[----:B--2---:R-:W-:-:S05]  /*ae30*/  IMAD R24, R24, c[0x0][0x190], RZ ;  /* 0x0000640018187a24 */ /* 0x004fca00078e02ff */
[----:B------:R0:W-:Y:S04]  /*ae40*/  STL [R1+0xa8], R24 ;  /* 0x0000a81801007387 */ /* 0x0001e80000100800 */
[----:B0-----:R-:W2:Y:S01]  /*ae50*/  LDL.LU R24, [R1+0xa60] ;  /* 0x000a600001187983 */ /* 0x001ea20000300800 */
[----:B---3--:R-:W-:Y:S02]  /*ae60*/  IMAD R3, R3, c[0x0][0x190], RZ ;  /* 0x0000640003037a24 */ /* 0x008fe400078e02ff */
[----:B----4-:R-:W-:Y:S02]  /*ae70*/  IMAD R22, R22, c[0x0][0x190], RZ ;  /* 0x0000640016167a24 */ /* 0x010fe400078e02ff */
[----:B------:R-:W-:Y:S02]  /*ae80*/  IMAD R25, R25, c[0x0][0x190], RZ ;  /* 0x0000640019197a24 */ /* 0x000fe400078e02ff */
[----:B------:R-:W-:-:S02]  /*ae90*/  IMAD R26, R26, c[0x0][0x190], RZ ;  /* 0x000064001a1a7a24 */ /* 0x000fc400078e02ff */
[----:B------:R-:W-:Y:S02]  /*aea0*/  IMAD R27, R27, c[0x0][0x190], RZ ;  /* 0x000064001b1b7a24 */ /* 0x000fe400078e02ff */
[----:B------:R-:W-:Y:S02]  /*aeb0*/  IMAD R4, R4, c[0x0][0x190], RZ ;  /* 0x0000640004047a24 */ /* 0x000fe400078e02ff */
[----:B------:R-:W-:Y:S02]  /*aec0*/  IMAD R9, R9, c[0x0][0x190], RZ ;  /* 0x0000640009097a24 */ /* 0x000fe400078e02ff */
[----:B------:R-:W-:Y:S02]  /*aed0*/  IMAD R17, R17, c[0x0][0x190], RZ ;  /* 0x0000640011117a24 */ /* 0x000fe400078e02ff */
        /* <DEDUP_REMOVED lines=18> */
[----:B--2---:R-:W-:-:S05]  /*b000*/  IMAD R24, R24, c[0x0][0x190], RZ ;  /* 0x0000640018187a24 */ /* 0x004fca00078e02ff */
        /* <DEDUP_REMOVED lines=27> */
[----:B0-----:R-:W4:Y:S04]  /*b1c0*/  LDL.LU R6, [R1+0xa28] ;  /* 0x000a280001067983 */ /* 0x001f280000300800 */
        /* <DEDUP_REMOVED lines=25> */
[----:B0-----:R-:W4:Y:S01]  /*b360*/  LDL.LU R29, [R1+0x9f4] ;  /* 0x0009f400011d7983 */ /* 0x001f220000300800 */
[----:B------:R-:W-:-:S05]  /*b370*/  IMAD R2, R2, c[0x0][0x190], RZ ;  /* 0x0000640002027a24 */ /* 0x000fca00078e02ff */
[----:B------:R0:W-:Y:S02]  /*b380*/  STL [R1+0x4], R2 ;  /* 0x0000040201007387 */ /* 0x0001e40000100800 */
[----:B0-----:R-:W-:-:S05]  /*b390*/  IMAD R2, R0, c[0x0][0x190], RZ ;  /* 0x0000640000027a24 */ /* 0x001fca00078e02ff */
[----:B------:R0:W-:Y:S04]  /*b3a0*/  STL [R1+0x9b4], R2 ;  /* 0x0009b40201007387 */ /* 0x0001e80000100800 */
[----:B0-----:R-:W4:Y:S01]  /*b3b0*/  LDL.LU R2, [R1+0x50] ;  /* 0x0000500001027983 */ /* 0x001f220000300800 */
[----:B--2---:R-:W-:Y:S02]  /*b3c0*/  IMAD R7, R7, c[0x0][0x190], RZ ;  /* 0x0000640007077a24 */ /* 0x004fe400078e02ff */
[----:B---3--:R-:W-:Y:S02]  /*b3d0*/  IMAD R5, R5, c[0x0][0x190], RZ ;  /* 0x0000640005057a24 */ /* 0x008fe400078e02ff */
[----:B----4-:R-:W-:Y:S02]  /*b3e0*/  IMAD R6, R6, c[0x0][0x190], RZ ;  /* 0x0000640006067a24 */ /* 0x010fe400078e02ff */
        /* <DEDUP_REMOVED lines=11> */
[----:B------:R-:W-:-:S05]  /*b4a0*/  IMAD R29, R29, c[0x0][0x190], RZ ;  /* 0x000064001d1d7a24 */ /* 0x000fca00078e02ff */
        /* <DEDUP_REMOVED lines=9> */
[----:B0-----:R-:W3:Y:S01]  /*b540*/  LDL.LU R10, [R1+0x1c] ;  /* 0x00001c00010a7983 */ /* 0x001ee20000300800 */
[----:B------:R-:W-:-:S05]  /*b550*/  IMAD R12, R12, c[0x0][0x190], RZ ;  /* 0x000064000c0c7a24 */ /* 0x000fca00078e02ff */
[----:B------:R-:W-:Y:S04]  /*b560*/  STL [R1+0x99c], R12 ;  /* 0x00099c0c01007387 */ /* 0x000fe80000100800 */
[----:B------:R-:W-:Y:S04]  /*b570*/  STL [R1+0x9b8], R13 ;  /* 0x0009b80d01007387 */ /* 0x000fe80000100800 */
[----:B------:R-:W-:Y:S04]  /*b580*/  STL [R1+0x9bc], R15 ;  /* 0x0009bc0f01007387 */ /* 0x000fe80000100800 */
[----:B------:R-:W-:Y:S04]  /*b590*/  STL [R1+0x9c0], R16 ;  /* 0x0009c01001007387 */ /* 0x000fe80000100800 */
[----:B------:R-:W-:Y:S04]  /*b5a0*/  STL [R1+0x9c4], R18 ;  /* 0x0009c41201007387 */ /* 0x000fe80000100800 */
        /* <DEDUP_REMOVED lines=12> */
[----:B------:R-:W-:-:S02]  /*b670*/  IMAD R11, R11, c[0x0][0x190], RZ ;  /* 0x000064000b0b7a24 */ /* 0x000fc400078e02ff */
[----:B------:R-:W-:Y:S02]  /*b680*/  IMAD R14, R14, c[0x0][0x190], RZ ;  /* 0x000064000e0e7a24 */ /* 0x000fe400078e02ff */
[----:B------:R-:W-:Y:S02]  /*b690*/  IMAD R17, R17, c[0x0][0x190], RZ ;  /* 0x0000640011117a24 */ /* 0x000fe400078e02ff */
[----:B------:R-:W-:Y:S01]  /*b6a0*/  IMAD R0, R9, c[0x0][0x190], RZ ;  /* 0x0000640009007a24 */ /* 0x000fe200078e02ff */
[----:B------:R-:W-:Y:S01]  /*b6b0*/  STL [R1+0x9e0], R11 ;  /* 0x0009e00b01007387 */ /* 0x000fe20000100800 */
[----:B------:R-:W-:-:S03]  /*b6c0*/  IMAD R9, R4, c[0x0][0x190], RZ ;  /* 0x0000640004097a24 */ /* 0x000fc600078e02ff */
[----:B------:R-:W-:Y:S04]  /*b6d0*/  STL [R1+0x9e4], R14 ;  /* 0x0009e40e01007387 */ /* 0x000fe80000100800 */
[----:B------:R-:W-:Y:S04]  /*b6e0*/  STL [R1+0x9e8], R17 ;  /* 0x0009e81101007387 */ /* 0x000fe80000100800 */
[----:B------:R-:W-:Y:S04]  /*b6f0*/  STL [R1+0x9ec], R0 ;  /* 0x0009ec0001007387 */ /* 0x000fe80000100800 */
[----:B------:R0:W-:Y:S04]  /*b700*/  STL [R1+0x9f0], R9 ;  /* 0x0009f00901007387 */ /* 0x0001e80000100800 */
[----:B------:R-:W4:Y:S01]  /*b710*/  LDL.LU R18, [R1+0x8c] ;  /* 0x00008c0001127983 */ /* 0x000f220000300800 */
[----:B0-----:R-:W-:-:S05]  /*b720*/  LEA R9, P3, R24, c[0x0][0x168], 0x1 ;  /* 0x00005a0018097a11 */ /* 0x001fca00078608ff */
[----:B------:R2:W-:Y:S04]  /*b730*/  STL [R1+0x76c], R9 ;  /* 0x00076c0901007387 */ /* 0x0005e80000100800 */
[----:B------:R-:W4:Y:S01]  /*b740*/  LDL.LU R16, [R1+0xb0] ;  /* 0x0000b00001107983 */ /* 0x000f220000300800 */
[----:B------:R-:W-:-:S05]  /*b750*/  IMAD R4, R3, c[0x0][0x184], RZ ;  /* 0x0000610003047a24 */ /* 0x000fca00078e02ff */
[----:B------:R-:W-:-:S04]  /*b760*/  LEA R3, P2, R4, c[0x0][0x160], 0x1 ;  /* 0x0000580004037a11 */ /* 0x000fc800078408ff */
[----:B------:R-:W-:Y:S02]  /*b770*/  LEA.HI.X.SX32 R4, R4, c[0x0][0x164], 0x1, P2 ;  /* 0x0000590004047a11 */ /* 0x000fe400010f0eff */
[----:B--2---:R-:W-:Y:S02]  /*b780*/  LEA R9, P5, R8, c[0x0][0x168], 0x1 ;  /* 0x00005a0008097a11 */ /* 0x004fe400078a08ff */
[----:B---3--:R-:W-:-:S05]  /*b790*/  LEA R0, P4, R10, c[0x0][0x168], 0x1 ;  /* 0x00005a000a007a11 */ /* 0x008fca00078808ff */
[----:B------:R0:W-:Y:S04]  /*b7a0*/  STL [R1+0x8c0], R0 ;  /* 0x0008c00001007387 */ /* 0x0001e80000100800 */
[----:B------:R1:W-:Y:S04]  /*b7b0*/  STL [R1+0x618], R9 ;  /* 0x0006180901007387 */ /* 0x0003e80000100800 */
[----:B------:R-:W2:Y:S01]  /*b7c0*/  LDL.LU R15, [R1+0xb4] ;  /* 0x0000b400010f7983 */ /* 0x000ea20000300800 */
[----:B0-----:R-:W-:Y:S02]  /*b7d0*/  LEA R0, P6, R28, c[0x0][0x168], 0x1 ;  /* 0x00005a001c007a11 */ /* 0x001fe400078c08ff */
[----:B-1----:R-:W-:-:S03]  /*b7e0*/  LEA R9, P0, R2, c[0x0][0x168], 0x1 ;  /* 0x00005a0002097a11 */ /* 0x002fc600078008ff */
[----:B------:R0:W-:Y:S04]  /*b7f0*/  STL [R1+0x774], R0 ;  /* 0x0007740001007387 */ /* 0x0001e80000100800 */
[----:B------:R1:W-:Y:S04]  /*b800*/  STL [R1+0x8c4], R9 ;  /* 0x0008c40901007387 */ /* 0x0003e80000100800 */
[----:B------:R-:W3:Y:S01]  /*b810*/  LDL.LU R13, [R1+0xb8] ;  /* 0x0000b800010d7983 */ /* 0x000ee20000300800 */
[----:B0-----:R-:W-:-:S05]  /*b820*/  LEA R0, P1, R29, c[0x0][0x168], 0x1 ;  /* 0x00005a001d007a11 */ /* 0x001fca00078208ff */
[----:B------:R4:W-:Y:S04]  /*b830*/  STL [R1+0x620], R0 ;  /* 0x0006200001007387 */ /* 0x0009e80000100800 */
[----:B------:R-:W3:Y:S01]  /*b840*/  LDL.LU R12, [R1+0x260] ;  /* 0x00026000010c7983 */ /* 0x000ee20000300800 */
[----:B-1----:R-:W-:Y:S02]  /*b850*/  LEA.HI.X.SX32 R9, R24, c[0x0][0x16c], 0x1, P3 ;  /* 0x00005b0018097a11 */ /* 0x002fe400018f0eff */
[----:B----4-:R-:W-:-:S05]  /*b860*/  LEA R0, P2, R7, c[0x0][0x168], 0x1 ;  /* 0x00005a0007007a11 */ /* 0x010fca00078408ff */
[----:B------:R0:W-:Y:S04]  /*b870*/  STL [R1+0x77c], R0 ;  /* 0x00077c0001007387 */ /* 0x0001e80000100800 */
[----:B------:R1:W-:Y:S01]  /*b880*/  STL [R1+0x614], R9 ;  /* 0x0006140901007387 */ /* 0x0003e20000100800 */
[----:B0-----:R-:W-:Y:S02]  /*b890*/  LEA R0, P3, R23, c[0x0][0x168], 0x1 ;  /* 0x00005a0017007a11 */ /* 0x001fe400078608ff */
[----:B-1----:R-:W-:Y:S02]  /*b8a0*/  LEA.HI.X.SX32 R9, R10, c[0x0][0x16c], 0x1, P4 ;  /* 0x00005b000a097a11 */ /* 0x002fe400020f0eff */
[----:B------:R-:W4:Y:S04]  /*b8b0*/  LDL.LU R10, [R1+0x1dc] ;  /* 0x0001dc00010a7983 */ /* 0x000f280000300800 */
[----:B------:R0:W-:Y:S04]  /*b8c0*/  STL [R1+0x8c8], R0 ;  /* 0x0008c80001007387 */ /* 0x0001e80000100800 */
[----:B------:R1:W-:Y:S01]  /*b8d0*/  STL [R1+0x770], R9 ;  /* 0x0007700901007387 */ /* 0x0003e20000100800 */
[----:B0-----:R-:W-:-:S02]  /*b8e0*/  LEA R0, P4, R5, c[0x0][0x168], 0x1 ;  /* 0x00005a0005007a11 */ /* 0x001fc400078808ff */
[----:B-1----:R-:W-:Y:S02]  /*b8f0*/  LEA.HI.X.SX32 R9, R8, c[0x0][0x16c], 0x1, P5 ;  /* 0x00005b0008097a11 */ /* 0x002fe400028f0eff */
[----:B------:R-:W4:Y:S04]  /*b900*/  LDL.LU R8, [R1+0x1d8] ;  /* 0x0001d80001087983 */ /* 0x000f280000300800 */
[----:B------:R-:W-:Y:S04]  /*b910*/  STL [R1+0x628], R0 ;  /* 0x0006280001007387 */ /* 0x000fe80000100800 */
[----:B------:R0:W-:Y:S02]  /*b920*/  STL [R1+0x568], R9 ;  /* 0x0005680901007387 */ /* 0x0001e40000100800 */
[----:B0-----:R-:W-:-:S02]  /*b930*/  LEA.HI.X.SX32 R9, R28, c[0x0][0x16c], 0x1, P6 ;  /* 0x00005b001c097a11 */ /* 0x001fc400030f0eff */
[----:B------:R-:W4:Y:S01]  /*b940*/  LDL.LU R28, [R1+0x1d4] ;  /* 0x0001d400011c7983 */ /* 0x000f220000300800 */
[----:B------:R-:W-:-:S05]  /*b950*/  LEA R0, P5, R6, c[0x0][0x168], 0x1 ;  /* 0x00005a0006007a11 */ /* 0x000fca00078a08ff */
[----:B------:R-:W-:Y:S04]  /*b960*/  STL [R1+0x784], R0 ;  /* 0x0007840001007387 */ /* 0x000fe80000100800 */
[----:B------:R0:W-:Y:S02]  /*b970*/  STL [R1+0x61c], R9 ;  /* 0x00061c0901007387 */ /* 0x0001e40000100800 */
[----:B0-----:R-:W-:Y:S02]  /*b980*/  LEA.HI.X.SX32 R9, R2, c[0x0][0x16c], 0x1, P0 ;  /* 0x00005b0002097a11 */ /* 0x001fe400000f0eff */
        /* <DEDUP_REMOVED lines=12> */
[----:B------:R0:W-:Y:S04]  /*ba50*/  STL [R1+0x78c], R0 ;  /* 0x00078c0001007387 */ /* 0x0001e80000100800 */
[----:B------:R1:W-:Y:S01]  /*ba60*/  STL [R1+0x624], R9 ;  /* 0x0006240901007387 */ /* 0x0003e20000100800 */
[----:B0-----:R-:W-:Y:S02]  /*ba70*/  LEA R0, P2, R18, c[0x0][0x168], 0x1 ;  /* 0x00005a0012007a11 */ /* 0x001fe400078408ff */
        /* <DEDUP_REMOVED lines=11> */
[----:B--2---:R-:W-:-:S05]  /*bb30*/  LEA R0, P4, R15, c[0x0][0x168], 0x1 ;  /* 0x00005a000f007a11 */ /* 0x004fca00078808ff */
[----:B------:R3:W-:Y:S04]  /*bb40*/  STL [R1+0x794], R0 ;  /* 0x0007940001007387 */ /* 0x0007e80000100800 */
[----:B------:R0:W-:Y:S01]  /*bb50*/  STL [R1+0x62c], R9 ;  /* 0x00062c0901007387 */ /* 0x0001e20000100800 */
[----:B---3--:R-:W-:Y:S02]  /*bb60*/  LEA R0, P5, R13, c[0x0][0x168], 0x1 ;  /* 0x00005a000d007a11 */ /* 0x008fe400078a08ff */
[----:B0-----:R-:W-:Y:S02]  /*bb70*/  LEA.HI.X.SX32 R9, R21, c[0x0][0x16c], 0x1, P6 ;  /* 0x00005b0015097a11 */ /* 0x001fe400030f0eff */
[----:B------:R-:W2:Y:S04]  /*bb80*/  LDL.LU R21, [R1+0x188] ;  /* 0x0001880001157983 */ /* 0x000ea80000300800 */
[----:B------:R0:W-:Y:S04]  /*bb90*/  STL [R1+0x8d4], R0 ;  /* 0x0008d40001007387 */ /* 0x0001e80000100800 */
[----:B------:R1:W-:Y:S01]  /*bba0*/  STL [R1+0x788], R9 ;  /* 0x0007880901007387 */ /* 0x0003e20000100800 */
[----:B0-----:R-:W-:-:S02]  /*bbb0*/  LEA R0, P6, R12, c[0x0][0x168], 0x1 ;  /* 0x00005a000c007a11 */ /* 0x001fc400078c08ff */
[----:B-1----:R-:W-:Y:S02]  /*bbc0*/  LEA.HI.X.SX32 R9, R20, c[0x0][0x16c], 0x1, P0 ;  /* 0x00005b0014097a11 */ /* 0x002fe400000f0eff */
[----:B------:R-:W3:Y:S04]  /*bbd0*/  LDL.LU R20, [R1+0x184] ;  /* 0x0001840001147983 */ /* 0x000ee80000300800 */
[----:B------:R-:W-:Y:S04]  /*bbe0*/  STL [R1+0x640], R0 ;  /* 0x0006400001007387 */ /* 0x000fe80000100800 */
[----:B------:R0:W-:Y:S02]  /*bbf0*/  STL [R1+0x574], R9 ;  /* 0x0005740901007387 */ /* 0x0001e40000100800 */
[----:B0-----:R-:W-:-:S02]  /*bc00*/  LEA.HI.X.SX32 R9, R19, c[0x0][0x16c], 0x1, P1 ;  /* 0x00005b0013097a11 */ /* 0x001fc400008f0eff */
[----:B------:R-:W3:Y:S01]  /*bc10*/  LDL.LU R19, [R1+0x180] ;  /* 0x0001800001137983 */ /* 0x000ee20000300800 */
[----:B----4-:R-:W-:-:S05]  /*bc20*/  LEA R0, P0, R10, c[0x0][0x168], 0x1 ;  /* 0x00005a000a007a11 */ /* 0x010fca00078008ff */
        /* <DEDUP_REMOVED lines=45> */
[----:B------:R-:W-:Y:S04]  /*bf00*/  STL [R1+0x7b4], R0 ;  /* 0x0007b40001007387 */ /* 0x000fe80000100800 */
[----:B------:R0:W-:Y:S01]  /*bf10*/  STL [R1+0x64c], R9 ;  /* 0x00064c0901007387 */ /* 0x0001e20000100800 */
[----:B------:R-:W-:Y:S02]  /*bf20*/  LEA.HI.X.SX32 R7, R7, c[0x0][0x16c], 0x1, P5 ;  /* 0x00005b0007077a11 */ /* 0x000fe400028f0eff */
[----:B0-----:R-:W-:Y:S02]  /*bf30*/  LEA.HI.X.SX32 R9, R29, c[0x0][0x16c], 0x1, P4 ;  /* 0x00005b001d097a11 */ /* 0x001fe400020f0eff */
[----:B---3--:R-:W-:Y:S01]  /*bf40*/  LEA R0, P3, R20, c[0x0][0x168], 0x1 ;  /* 0x00005a0014007a11 */ /* 0x008fe200078608ff */
[----:B------:R-:W2:Y:S04]  /*bf50*/  LDL.LU R29, [R1+0x138] ;  /* 0x00013800011d7983 */ /* 0x000ea80000300800 */
[----:B------:R0:W-:Y:S04]  /*bf60*/  STL [R1+0x8e4], R0 ;  /* 0x0008e40001007387 */ /* 0x0001e80000100800 */
[----:B------:R-:W-:Y:S04]  /*bf70*/  STL [R1+0x7a8], R9 ;  /* 0x0007a80901007387 */ /* 0x000fe80000100800 */
[----:B------:R-:W3:Y:S01]  /*bf80*/  LDL.LU R11, [R1+0x134] ;  /* 0x00013400010b7983 */ /* 0x000ee20000300800 */
[----:B0-----:R-:W-:-:S05]  /*bf90*/  LEA R0, P4, R19, c[0x0][0x168], 0x1 ;  /* 0x00005a0013007a11 */ /* 0x001fca00078808ff */
[----:B------:R-:W-:Y:S04]  /*bfa0*/  STL [R1+0x660], R0 ;  /* 0x0006600001007387 */ /* 0x000fe80000100800 */
[----:B------:R0:W-:Y:S02]  /*bfb0*/  STL [R1+0x584], R7 ;  /* 0x0005840701007387 */ /* 0x0001e40000100800 */
[----:B0-----:R-:W-:Y:S02]  /*bfc0*/  LEA.HI.X.SX32 R7, R23, c[0x0][0x16c], 0x1, P6 ;  /* 0x00005b0017077a11 */ /* 0x001fe400030f0eff */
[----:B------:R-:W3:Y:S01]  /*bfd0*/  LDL.LU R23, [R1+0x130] ;  /* 0x0001300001177983 */ /* 0x000ee20000300800 */
[----:B------:R-:W-:Y:S02]  /*bfe0*/  LEA.HI.X.SX32 R5, R5, c[0x0][0x16c], 0x1, P0 ;  /* 0x00005b0005057a11 */ /* 0x000fe400000f0eff */
[----:B------:R-:W-:-:S02]  /*bff0*/  LEA.HI.X.SX32 R6, R6, c[0x0][0x16c], 0x1, P1 ;  /* 0x00005b0006067a11 */ /* 0x000fc400008f0eff */
[----:B------:R-:W-:Y:S02]  /*c000*/  LEA.HI.X.SX32 R9, R21, c[0x0][0x16c], 0x1, P2 ;  /* 0x00005b0015097a11 */ /* 0x000fe400010f0eff */
[----:B----4-:R-:W-:-:S05]  /*c010*/  LEA R0, P5, R18, c[0x0][0x168], 0x1 ;  /* 0x00005a0012007a11 */ /* 0x010fca00078a08ff */
[----:B------:R-:W-:Y:S04]  /*c020*/  STL [R1+0x7bc], R0 ;  /* 0x0007bc0001007387 */ /* 0x000fe80000100800 */
[----:B------:R0:W-:Y:S04]  /*c030*/  STL [R1+0x654], R7 ;  /* 0x0006540701007387 */ /* 0x0001e80000100800 */
[----:B0-----:R-:W4:Y:S01]  /*c040*/  LDL.LU R7, [R1+0x12c] ;  /* 0x00012c0001077983 */ /* 0x001f220000300800 */
[----:B------:R-:W-:-:S05]  /*c050*/  LEA R0, P6, R16, c[0x0][0x168], 0x1 ;  /* 0x00005a0010007a11 */ /* 0x000fca00078c08ff */
        /* <DEDUP_REMOVED lines=10> */
[----:B------:R-:W4:Y:S01]  /*c100*/  LDL.LU R21, [R1+0x120] ;  /* 0x0001200001157983 */ /* 0x000f220000300800 */
[----:B0-----:R-:W-:Y:S02]  /*c110*/  LEA.HI.X.SX32 R9, R20, c[0x0][0x16c], 0x1, P3 ;  /* 0x00005b0014097a11 */ /* 0x001fe400018f0eff */
        /* <DEDUP_REMOVED lines=25> */
[----:B--2---:R-:W-:-:S05]  /*c2b0*/  LEA R0, P0, R29, c[0x0][0x168], 0x1 ;  /* 0x00005a001d007a11 */ /* 0x004fca00078008ff */
[----:B------:R3:W-:Y:S04]  /*c2c0*/  STL [R1+0x7d4], R0 ;  /* 0x0007d40001007387 */ /* 0x0007e80000100800 */
[----:B------:R0:W-:Y:S04]  /*c2d0*/  STL [R1+0x66c], R9 ;  /* 0x00066c0901007387 */ /* 0x0001e80000100800 */
[----:B------:R-:W2:Y:S01]  /*c2e0*/  LDL.LU R13, [R1+0x108] ;  /* 0x00010800010d7983 */ /* 0x000ea20000300800 */
[----:B---3--:R-:W-:Y:S02]  /*c2f0*/  LEA R0, P1, R11, c[0x0][0x168], 0x1 ;  /* 0x00005a000b007a11 */ /* 0x008fe400078208ff */
[----:B0-----:R-:W-:-:S03]  /*c300*/  LEA.HI.X.SX32 R9, R12, c[0x0][0x16c], 0x1, P2 ;  /* 0x00005b000c097a11 */ /* 0x001fc600010f0eff */
[----:B------:R-:W-:Y:S04]  /*c310*/  STL [R1+0x8f4], R0 ;  /* 0x0008f40001007387 */ /* 0x000fe80000100800 */
[----:B------:R0:W-:Y:S04]  /*c320*/  STL [R1+0x7c8], R9 ;  /* 0x0007c80901007387 */ /* 0x0001e80000100800 */
[----:B------:R-:W3:Y:S01]  /*c330*/  LDL.LU R12, [R1+0x104] ;  /* 0x00010400010c7983 */ /* 0x000ee20000300800 */
[----:B0-----:R-:W-:Y:S02]  /*c340*/  LEA.HI.X.SX32 R9, R10, c[0x0][0x16c], 0x1, P3 ;  /* 0x00005b000a097a11 */ /* 0x001fe400018f0eff */
[----:B------:R-:W-:-:S05]  /*c350*/  LEA R0, P2, R23, c[0x0][0x168], 0x1 ;  /* 0x00005a0017007a11 */ /* 0x000fca00078408ff */
[----:B------:R-:W-:Y:S04]  /*c360*/  STL [R1+0x680], R0 ;  /* 0x0006800001007387 */ /* 0x000fe80000100800 */
[----:B------:R0:W-:Y:S04]  /*c370*/  STL [R1+0x594], R9 ;  /* 0x0005940901007387 */ /* 0x0001e80000100800 */
[----:B------:R-:W3:Y:S01]  /*c380*/  LDL.LU R10, [R1+0x100] ;  /* 0x00010000010a7983 */ /* 0x000ee20000300800 */
[----:B0-----:R-:W-:Y:S02]  /*c390*/  LEA.HI.X.SX32 R9, R8, c[0x0][0x16c], 0x1, P4 ;  /* 0x00005b0008097a11 */ /* 0x001fe400020f0eff */
[----:B------:R-:W-:-:S02]  /*c3a0*/  LEA.HI.X.SX32 R11, R11, c[0x0][0x16c], 0x1, P1 ;  /* 0x00005b000b0b7a11 */ /* 0x000fc400008f0eff */
[----:B----4-:R-:W-:-:S05]  /*c3b0*/  LEA R0, P3, R7, c[0x0][0x168], 0x1 ;  /* 0x00005a0007007a11 */ /* 0x010fca00078608ff */
[----:B------:R0:W-:Y:S04]  /*c3c0*/  STL [R1+0x7dc], R0 ;  /* 0x0007dc0001007387 */ /* 0x0001e80000100800 */
[----:B------:R-:W4:Y:S04]  /*c3d0*/  LDL.LU R8, [R1+0xfc] ;  /* 0x0000fc0001087983 */ /* 0x000f280000300800 */
[----:B------:R1:W-:Y:S01]  /*c3e0*/  STL [R1+0x674], R9 ;  /* 0x0006740901007387 */ /* 0x0003e20000100800 */
[----:B0-----:R-:W-:Y:S02]  /*c3f0*/  LEA R0, P4, R5, c[0x0][0x168], 0x1 ;  /* 0x00005a0005007a11 */ /* 0x001fe400078808ff */
[----:B-1----:R-:W-:-:S03]  /*c400*/  LEA.HI.X.SX32 R9, R28, c[0x0][0x16c], 0x1, P5 ;  /* 0x00005b001c097a11 */ /* 0x002fc600028f0eff */
[----:B------:R0:W-:Y:S04]  /*c410*/  STL [R1+0x8f8], R0 ;  /* 0x0008f80001007387 */ /* 0x0001e80000100800 */
[----:B------:R-:W4:Y:S04]  /*c420*/  LDL.LU R28, [R1+0xf8] ;  /* 0x0000f800011c7983 */ /* 0x000f280000300800 */
[----:B------:R1:W-:Y:S01]  /*c430*/  STL [R1+0x7d0], R9 ;  /* 0x0007d00901007387 */ /* 0x0003e20000100800 */
[----:B0-----:R-:W-:Y:S02]  /*c440*/  LEA R0, P5, R6, c[0x0][0x168], 0x1 ;  /* 0x00005a0006007a11 */ /* 0x001fe400078a08ff */
[----:B-1----:R-:W-:-:S03]  /*c450*/  LEA.HI.X.SX32 R9, R2, c[0x0][0x16c], 0x1, P6 ;  /* 0x00005b0002097a11 */ /* 0x002fc600030f0eff */
[----:B------:R0:W-:Y:S04]  /*c460*/  STL [R1+0x688], R0 ;  /* 0x0006880001007387 */ /* 0x0001e80000100800 */
[----:B------:R-:W4:Y:S01]  /*c470*/  LDL.LU R2, [R1+0xf4] ;  /* 0x0000f40001027983 */ /* 0x000f220000300800 */
[----:B0-----:R-:W-:-:S03]  /*c480*/  LEA R0, P6, R21, c[0x0][0x168], 0x1 ;  /* 0x00005a0015007a11 */ /* 0x001fc600078c08ff */
[----:B------:R0:W-:Y:S04]  /*c490*/  STL [R1+0x598], R9 ;  /* 0x0005980901007387 */ /* 0x0001e80000100800 */
[----:B------:R1:W-:Y:S01]  /*c4a0*/  STL [R1+0x7e4], R0 ;  /* 0x0007e40001007387 */ /* 0x0003e20000100800 */
[----:B0-----:R-:W-:-:S03]  /*c4b0*/  LEA.HI.X.SX32 R9, R29, c[0x0][0x16c], 0x1, P0 ;  /* 0x00005b001d097a11 */ /* 0x001fc600000f0eff */
[----:B------:R-:W4:Y:S04]  /*c4c0*/  LDL.LU R29, [R1+0xf0] ;  /* 0x0000f000011d7983 */ /* 0x000f280000300800 */
[----:B------:R-:W-:Y:S01]  /*c4d0*/  STL [R1+0x67c], R9 ;  /* 0x00067c0901007387 */ /* 0x000fe20000100800 */
[----:B-1----:R-:W-:-:S05]  /*c4e0*/  LEA R0, P0, R20, c[0x0][0x168], 0x1 ;  /* 0x00005a0014007a11 */ /* 0x002fca00078008ff */
[----:B------:R0:W-:Y:S04]  /*c4f0*/  STL [R1+0x8fc], R0 ;  /* 0x0008fc0001007387 */ /* 0x0001e80000100800 */
[----:B------:R-:W-:Y:S01]  /*c500*/  STL [R1+0x7d8], R11 ;  /* 0x0007d80b01007387 */ /* 0x000fe20000100800 */
[----:B0-----:R-:W-:-:S03]  /*c510*/  LEA.HI.X.SX32 R0, R23, c[0x0][0x16c], 0x1, P2 ;  /* 0x00005b0017007a11 */ /* 0x001fc600010f0eff */
[----:B------:R-:W4:Y:S01]  /*c520*/  LDL.LU R23, [R1+0xec] ;  /* 0x0000ec0001177983 */ /* 0x000f220000300800 */
        /* <DEDUP_REMOVED lines=11> */
[----:B------:R0:W-:Y:S04]  /*c5e0*/  STL [R1+0x900], R7 ;  /* 0x0009000701007387 */ /* 0x0001e80000100800 */
[----:B------:R1:W-:Y:S04]  /*c5f0*/  STL [R1+0x7e0], R0 ;  /* 0x0007e00001007387 */ /* 0x0003e80000100800 */
[----:B0-----:R-:W4:Y:S01]  /*c600*/  LDL.LU R7, [R1+0xe0] ;  /* 0x0000e00001077983 */ /* 0x001f220000300800 */
[----:B-1----:R-:W-:Y:S02]  /*c610*/  LEA.HI.X.SX32 R0, R6, c[0x0][0x16c], 0x1, P5 ;  /* 0x00005b0006007a11 */ /* 0x002fe400028f0eff */
[----:B------:R-:W-:-:S05]  /*c620*/  LEA R5, P4, R15, c[0x0][0x168], 0x1 ;  /* 0x00005a000f057a11 */ /* 0x000fca00078808ff */
[----:B------:R0:W-:Y:S04]  /*c630*/  STL [R1+0x698], R5 ;  /* 0x0006980501007387 */ /* 0x0001e80000100800 */
[----:B------:R1:W-:Y:S04]  /*c640*/  STL [R1+0x5a0], R0 ;  /* 0x0005a00001007387 */ /* 0x0003e80000100800 */
[----:B0-----:R-:W4:Y:S01]  /*c650*/  LDL.LU R5, [R1+0xdc] ;  /* 0x0000dc0001057983 */ /* 0x001f220000300800 */
[----:B-1----:R-:W-:Y:S02]  /*c660*/  LEA.HI.X.SX32 R0, R21, c[0x0][0x16c], 0x1, P6 ;  /* 0x00005b0015007a11 */ /* 0x002fe400030f0eff */
[----:B------:R-:W-:-:S02]  /*c670*/  LEA.HI.X.SX32 R9, R20, c[0x0][0x16c], 0x1, P0 ;  /* 0x00005b0014097a11 */ /* 0x000fc400000f0eff */
[----:B--2---:R-:W-:-:S05]  /*c680*/  LEA R6, P5, R13, c[0x0][0x168], 0x1 ;  /* 0x00005a000d067a11 */ /* 0x004fca00078a08ff */
[----:B------:R3:W-:Y:S04]  /*c690*/  STL [R1+0x7f4], R6 ;  /* 0x0007f40601007387 */ /* 0x0007e80000100800 */
[----:B------:R-:W-:Y:S01]  /*c6a0*/  STL [R1+0x68c], R0 ;  /* 0x00068c0001007387 */ /* 0x000fe20000100800 */
[----:B---3--:R-:W-:-:S05]  /*c6b0*/  LEA R6, P6, R12, c[0x0][0x168], 0x1 ;  /* 0x00005a000c067a11 */ /* 0x008fca00078c08ff */
[----:B------:R0:W-:Y:S04]  /*c6c0*/  STL [R1+0x904], R6 ;  /* 0x0009040601007387 */ /* 0x0001e80000100800 */
[----:B0-----:R-:W2:Y:S04]  /*c6d0*/  LDL.LU R6, [R1+0xd8] ;  /* 0x0000d80001067983 */ /* 0x001ea80000300800 */
[----:B------:R0:W-:Y:S01]  /*c6e0*/  STL [R1+0x7e8], R9 ;  /* 0x0007e80901007387 */ /* 0x0001e20000100800 */
[----:B------:R-:W-:-:S05]  /*c6f0*/  LEA R0, P0, R10, c[0x0][0x168], 0x1 ;  /* 0x00005a000a007a11 */ /* 0x000fca00078008ff */
[----:B------:R-:W-:Y:S04]  /*c700*/  STL [R1+0x6a0], R0 ;  /* 0x0006a00001007387 */ /* 0x000fe80000100800 */
[----:B------:R-:W3:Y:S01]  /*c710*/  LDL.LU R21, [R1+0xd4] ;  /* 0x0000d40001157983 */ /* 0x000ee20000300800 */
[----:B0-----:R-:W-:-:S05]  /*c720*/  LEA.HI.X.SX32 R9, R19, c[0x0][0x16c], 0x1, P1 ;  /* 0x00005b0013097a11 */ /* 0x001fca00008f0eff */
[----:B------:R0:W-:Y:S02]  /*c730*/  STL [R1+0x5a4], R9 ;  /* 0x0005a40901007387 */ /* 0x0001e40000100800 */
[----:B0-----:R-:W-:Y:S02]  /*c740*/  LEA.HI.X.SX32 R9, R18, c[0x0][0x16c], 0x1, P2 ;  /* 0x00005b0012097a11 */ /* 0x001fe400010f0eff */
        /* <DEDUP_REMOVED lines=9> */
[----:B0-----:R-:W-:-:S05]  /*c7e0*/  LEA R0, P3, R2, c[0x0][0x168], 0x1 ;  /* 0x00005a0002007a11 */ /* 0x001fca00078608ff */
[----:B------:R0:W-:Y:S04]  /*c7f0*/  STL [R1+0x6a8], R0 ;  /* 0x0006a80001007387 */ /* 0x0001e80000100800 */
[----:B------:R-:W4:Y:S01]  /*c800*/  LDL.LU R18, [R1+0xc8] ;  /* 0x0000c80001127983 */ /* 0x000f220000300800 */
[----:B-1----:R-:W-:-:S05]  /*c810*/  LEA.HI.X.SX32 R9, R15, c[0x0][0x16c], 0x1, P4 ;  /* 0x00005b000f097a11 */ /* 0x002fca00020f0eff */
[----:B------:R1:W-:Y:S01]  /*c820*/  STL [R1+0x5a8], R9 ;  /* 0x0005a80901007387 */ /* 0x0003e20000100800 */
[----:B0-----:R-:W-:-:S05]  /*c830*/  LEA R0, P4, R29, c[0x0][0x168], 0x1 ;  /* 0x00005a001d007a11 */ /* 0x001fca00078808ff */
[----:B------:R-:W-:Y:S04]  /*c840*/  STL [R1+0x804], R0 ;  /* 0x0008040001007387 */ /* 0x000fe80000100800 */
[----:B------:R-:W4:Y:S01]  /*c850*/  LDL.LU R16, [R1+0xc4] ;  /* 0x0000c40001107983 */ /* 0x000f220000300800 */
[----:B-1----:R-:W-:-:S05]  /*c860*/  LEA.HI.X.SX32 R9, R13, c[0x0][0x16c], 0x1, P5 ;  /* 0x00005b000d097a11 */ /* 0x002fca00028f0eff */
[----:B------:R0:W-:Y:S04]  /*c870*/  STL [R1+0x69c], R9 ;  /* 0x00069c0901007387 */ /* 0x0001e80000100800 */
[----:B------:R-:W4:Y:S01]  /*c880*/  LDL.LU R15, [R1+0xc0] ;  /* 0x0000c000010f7983 */ /* 0x000f220000300800 */
[----:B0-----:R-:W-:Y:S02]  /*c890*/  LEA.HI.X.SX32 R9, R12, c[0x0][0x16c], 0x1, P6 ;  /* 0x00005b000c097a11 */ /* 0x001fe400030f0eff */
[----:B------:R-:W-:-:S05]  /*c8a0*/  LEA R0, P5, R23, c[0x0][0x168], 0x1 ;  /* 0x00005a0017007a11 */ /* 0x000fca00078a08ff */
[----:B------:R0:W-:Y:S04]  /*c8b0*/  STL [R1+0x90c], R0 ;  /* 0x00090c0001007387 */ /* 0x0001e80000100800 */
[----:B------:R1:W-:Y:S04]  /*c8c0*/  STL [R1+0x7f8], R9 ;  /* 0x0007f80901007387 */ /* 0x0003e80000100800 */
[----:B------:R-:W4:Y:S01]  /*c8d0*/  LDL.LU R13, [R1+0xbc] ;  /* 0x0000bc00010d7983 */ /* 0x000f220000300800 */
[----:B0-----:R-:W-:Y:S02]  /*c8e0*/  LEA R0, P6, R14, c[0x0][0x168], 0x1 ;  /* 0x00005a000e007a11 */ /* 0x001fe400078c08ff */
[----:B-1----:R-:W-:-:S03]  /*c8f0*/  LEA.HI.X.SX32 R9, R10, c[0x0][0x16c], 0x1, P0 ;  /* 0x00005b000a097a11 */ /* 0x002fc600000f0eff */
[----:B------:R0:W-:Y:S04]  /*c900*/  STL [R1+0x6b0], R0 ;  /* 0x0006b00001007387 */ /* 0x0001e80000100800 */
[----:B------:R1:W-:Y:S04]  /*c910*/  STL [R1+0x5ac], R9 ;  /* 0x0005ac0901007387 */ /* 0x0003e80000100800 */
[----:B------:R-:W4:Y:S01]  /*c920*/  LDL.LU R12, [R1+0xac] ;  /* 0x0000ac00010c7983 */ /* 0x000f220000300800 */
        /* <DEDUP_REMOVED lines=12> */
[----:B------:R-:W-:Y:S04]  /*c9f0*/  STL [R1+0x6b8], R0 ;  /* 0x0006b80001007387 */ /* 0x000fe80000100800 */
[----:B------:R-:W4:Y:S04]  /*ca00*/  LDL.LU R2, [R1+0xa0] ;  /* 0x0000a00001027983 */ /* 0x000f280000300800 */
[----:B------:R0:W-:Y:S02]  /*ca10*/  STL [R1+0x5b0], R9 ;  /* 0x0005b00901007387 */ /* 0x0001e40000100800 */
[----:B0-----:R-:W-:-:S02]  /*ca20*/  LEA.HI.X.SX32 R9, R29, c[0x0][0x16c], 0x1, P4 ;  /* 0x00005b001d097a11 */ /* 0x001fc400020f0eff */
[----:B------:R-:W4:Y:S01]  /*ca30*/  LDL.LU R29, [R1+0x9c] ;  /* 0x00009c00011d7983 */ /* 0x000f220000300800 */
[----:B--2---:R-:W-:-:S05]  /*ca40*/  LEA R0, P3, R6, c[0x0][0x168], 0x1 ;  /* 0x00005a0006007a11 */ /* 0x004fca00078608ff */
[----:B------:R-:W-:Y:S04]  /*ca50*/  STL [R1+0x814], R0 ;  /* 0x0008140001007387 */ /* 0x000fe80000100800 */
[----:B------:R0:W-:Y:S02]  /*ca60*/  STL [R1+0x6ac], R9 ;  /* 0x0006ac0901007387 */ /* 0x0001e40000100800 */
[----:B0-----:R-:W-:Y:S02]  /*ca70*/  LEA.HI.X.SX32 R9, R23, c[0x0][0x16c], 0x1, P5 ;  /* 0x00005b0017097a11 */ /* 0x001fe400028f0eff */
[----:B------:R-:W2:Y:S01]  /*ca80*/  LDL.LU R23, [R1+0x98] ;  /* 0x0000980001177983 */ /* 0x000ea20000300800 */
[----:B---3--:R-:W-:-:S05]  /*ca90*/  LEA R0, P4, R21, c[0x0][0x168], 0x1 ;  /* 0x00005a0015007a11 */ /* 0x008fca00078808ff */
[----:B------:R-:W-:Y:S04]  /*caa0*/  STL [R1+0x914], R0 ;  /* 0x0009140001007387 */ /* 0x000fe80000100800 */
[----:B------:R0:W-:Y:S04]  /*cab0*/  STL [R1+0x808], R9 ;  /* 0x0008080901007387 */ /* 0x0001e80000100800 */
[----:B------:R-:W3:Y:S01]  /*cac0*/  LDL.LU R10, [R1+0x94] ;  /* 0x00009400010a7983 */ /* 0x000ee20000300800 */
[----:B0-----:R-:W-:Y:S02]  /*cad0*/  LEA.HI.X.SX32 R9, R14, c[0x0][0x16c], 0x1, P6 ;  /* 0x00005b000e097a11 */ /* 0x001fe400030f0eff */
[----:B------:R-:W-:-:S02]  /*cae0*/  LEA.HI.X.SX32 R11, R11, c[0x0][0x16c], 0x1, P0 ;  /* 0x00005b000b0b7a11 */ /* 0x000fc400000f0eff */
[----:B----4-:R-:W-:-:S05]  /*caf0*/  LEA R0, P5, R20, c[0x0][0x168], 0x1 ;  /* 0x00005a0014007a11 */ /* 0x010fca00078a08ff */
[----:B------:R-:W-:Y:S04]  /*cb00*/  STL [R1+0x6c0], R0 ;  /* 0x0006c00001007387 */ /* 0x000fe80000100800 */
[----:B------:R0:W-:Y:S04]  /*cb10*/  STL [R1+0x5b4], R9 ;  /* 0x0005b40901007387 */ /* 0x0001e80000100800 */
[----:B0-----:R-:W4:Y:S01]  /*cb20*/  LDL.LU R9, [R1+0x90] ;  /* 0x0000900001097983 */ /* 0x001f220000300800 */
[----:B------:R-:W-:-:S05]  /*cb30*/  LEA R0, P6, R19, c[0x0][0x168], 0x1 ;  /* 0x00005a0013007a11 */ /* 0x000fca00078c08ff */
[----:B------:R0:W-:Y:S04]  /*cb40*/  STL [R1+0x81c], R0 ;  /* 0x00081c0001007387 */ /* 0x0001e80000100800 */
[----:B------:R1:W-:Y:S01]  /*cb50*/  STL [R1+0x6b4], R11 ;  /* 0x0006b40b01007387 */ /* 0x0003e20000100800 */
[----:B0-----:R-:W-:-:S05]  /*cb60*/  LEA R0, P0, R18, c[0x0][0x168], 0x1 ;  /* 0x00005a0012007a11 */ /* 0x001fca00078008ff */
[----:B------:R0:W-:Y:S01]  /*cb70*/  STL [R1+0x918], R0 ;  /* 0x0009180001007387 */ /* 0x0001e20000100800 */
[----:B-1----:R-:W-:-:S03]  /*cb80*/  LEA.HI.X.SX32 R11, R7, c[0x0][0x16c], 0x1, P1 ;  /* 0x00005b00070b7a11 */ /* 0x002fc600008f0eff */
[----:B0-----:R-:W4:Y:S04]  /*cb90*/  LDL.LU R0, [R1+0x80] ;  /* 0x0000800001007983 */ /* 0x001f280000300800 */
[----:B------:R0:W-:Y:S01]  /*cba0*/  STL [R1+0x810], R11 ;  /* 0x0008100b01007387 */ /* 0x0001e20000100800 */
[----:B------:R-:W-:-:S05]  /*cbb0*/  LEA R7, P1, R16, c[0x0][0x168], 0x1 ;  /* 0x00005a0010077a11 */ /* 0x000fca00078208ff */
[----:B------:R1:W-:Y:S01]  /*cbc0*/  STL [R1+0x6c8], R7 ;  /* 0x0006c80701007387 */ /* 0x0003e20000100800 */
[----:B0-----:R-:W-:-:S05]  /*cbd0*/  LEA.HI.X.SX32 R11, R5, c[0x0][0x16c], 0x1, P2 ;  /* 0x00005b00050b7a11 */ /* 0x001fca00010f0eff */
[----:B------:R-:W-:Y:S04]  /*cbe0*/  STL [R1+0x5b8], R11 ;  /* 0x0005b80b01007387 */ /* 0x000fe80000100800 */
[----:B------:R-:W4:Y:S01]  /*cbf0*/  LDL.LU R17, [R1+0x78] ;  /* 0x0000780001117983 */ /* 0x000f220000300800 */
[----:B-1----:R-:W-:Y:S02]  /*cc00*/  LEA R7, P2, R15, c[0x0][0x168], 0x1 ;  /* 0x00005a000f077a11 */ /* 0x002fe400078408ff */
[----:B------:R-:W-:-:S03]  /*cc10*/  LEA.HI.X.SX32 R5, R6, c[0x0][0x16c], 0x1, P3 ;  /* 0x00005b0006057a11 */ /* 0x000fc600018f0eff */
[----:B------:R0:W-:Y:S04]  /*cc20*/  STL [R1+0x824], R7 ;  /* 0x0008240701007387 */ /* 0x0001e80000100800 */
[----:B------:R1:W-:Y:S01]  /*cc30*/  STL [R1+0x6bc], R5 ;  /* 0x0006bc0501007387 */ /* 0x0003e20000100800 */
[----:B0-----:R-:W-:-:S05]  /*cc40*/  LEA R7, P3, R13, c[0x0][0x168], 0x1 ;  /* 0x00005a000d077a11 */ /* 0x001fca00078608ff */
[----:B------:R0:W-:Y:S04]  /*cc50*/  STL [R1+0x91c], R7 ;  /* 0x00091c0701007387 */ /* 0x0001e80000100800 */
[----:B------:R-:W4:Y:S01]  /*cc60*/  LDL.LU R14, [R1+0x74] ;  /* 0x00007400010e7983 */ /* 0x000f220000300800 */
[----:B------:R-:W-:Y:S02]  /*cc70*/  LEA.HI.X.SX32 R6, R21, c[0x0][0x16c], 0x1, P4 ;  /* 0x00005b0015067a11 */ /* 0x000fe400020f0eff */
[----:B-1----:R-:W-:Y:S02]  /*cc80*/  LEA R5, P4, R12, c[0x0][0x168], 0x1 ;  /* 0x00005a000c057a11 */ /* 0x002fe400078808ff */
[----:B0-----:R-:W-:Y:S01]  /*cc90*/  LEA.HI.X.SX32 R7, R20, c[0x0][0x16c], 0x1, P5 ;  /* 0x00005b0014077a11 */ /* 0x001fe200028f0eff */
[----:B------:R-:W-:Y:S04]  /*cca0*/  STL [R1+0x818], R6 ;  /* 0x0008180601007387 */ /* 0x000fe80000100800 */
[----:B------:R0:W-:Y:S04]  /*ccb0*/  STL [R1+0x6d0], R5 ;  /* 0x0006d00501007387 */ /* 0x0001e80000100800 */
[----:B------:R1:W-:Y:S04]  /*ccc0*/  STL [R1+0x5bc], R7 ;  /* 0x0005bc0701007387 */ /* 0x0003e80000100800 */
[----:B------:R-:W4:Y:S01]  /*ccd0*/  LDL.LU R11, [R1+0x6c] ;  /* 0x00006c00010b7983 */ /* 0x000f220000300800 */
[----:B0-----:R-:W-:-:S02]  /*cce0*/  LEA.HI.X.SX32 R5, R19, c[0x0][0x16c], 0x1, P6 ;  /* 0x00005b0013057a11 */ /* 0x001fc400030f0eff */
[----:B------:R-:W-:-:S05]  /*ccf0*/  LEA R6, P5, R8, c[0x0][0x168], 0x1 ;  /* 0x00005a0008067a11 */ /* 0x000fca00078a08ff */
[----:B------:R-:W-:Y:S04]  /*cd00*/  STL [R1+0x82c], R6 ;  /* 0x00082c0601007387 */ /* 0x000fe80000100800 */
[----:B------:R0:W-:Y:S01]  /*cd10*/  STL [R1+0x6c4], R5 ;  /* 0x0006c40501007387 */ /* 0x0001e20000100800 */
[----:B-1----:R-:W-:-:S05]  /*cd20*/  LEA R7, P6, R28, c[0x0][0x168], 0x1 ;  /* 0x00005a001c077a11 */ /* 0x002fca00078c08ff */
[----:B------:R1:W-:Y:S01]  /*cd30*/  STL [R1+0x920], R7 ;  /* 0x0009200701007387 */ /* 0x0003e20000100800 */
[----:B0-----:R-:W-:-:S03]  /*cd40*/  LEA.HI.X.SX32 R5, R18, c[0x0][0x16c], 0x1, P0 ;  /* 0x00005b0012057a11 */ /* 0x001fc600000f0eff */
[----:B-1----:R-:W4:Y:S04]  /*cd50*/  LDL.LU R7, [R1+0x68] ;  /* 0x0000680001077983 */ /* 0x002f280000300800 */
[----:B------:R0:W-:Y:S01]  /*cd60*/  STL [R1+0x820], R5 ;  /* 0x0008200501007387 */ /* 0x0001e20000100800 */
[----:B------:R-:W-:Y:S02]  /*cd70*/  LEA R6, P0, R2, c[0x0][0x168], 0x1 ;  /* 0x00005a0002067a11 */ /* 0x000fe400078008ff */
[----:B0-----:R-:W-:-:S03]  /*cd80*/  LEA.HI.X.SX32 R5, R16, c[0x0][0x16c], 0x1, P1 ;  /* 0x00005b0010057a11 */ /* 0x001fc600008f0eff */
[----:B------:R-:W-:Y:S04]  /*cd90*/  STL [R1+0x6d8], R6 ;  /* 0x0006d80601007387 */ /* 0x000fe80000100800 */
[----:B------:R0:W-:Y:S04]  /*cda0*/  STL [R1+0x5c0], R5 ;  /* 0x0005c00501007387 */ /* 0x0001e80000100800 */
[----:B0-----:R-:W4:Y:S01]  /*cdb0*/  LDL.LU R5, [R1+0x64] ;  /* 0x0000640001057983 */ /* 0x001f220000300800 */
[----:B------:R-:W-:Y:S02]  /*cdc0*/  LEA R6, P1, R29, c[0x0][0x168], 0x1 ;  /* 0x00005a001d067a11 */ /* 0x000fe400078208ff */
[----:B------:R-:W-:-:S03]  /*cdd0*/  LEA.HI.X.SX32 R15, R15, c[0x0][0x16c], 0x1, P2 ;  /* 0x00005b000f0f7a11 */ /* 0x000fc600010f0eff */
[----:B------:R-:W-:Y:S04]  /*cde0*/  STL [R1+0x834], R6 ;  /* 0x0008340601007387 */ /* 0x000fe80000100800 */
[----:B------:R0:W-:Y:S01]  /*cdf0*/  STL [R1+0x6cc], R15 ;  /* 0x0006cc0f01007387 */ /* 0x0001e20000100800 */
[----:B------:R-:W-:Y:S02]  /*ce00*/  LEA.HI.X.SX32 R12, R12, c[0x0][0x16c], 0x1, P4 ;  /* 0x00005b000c0c7a11 */ /* 0x000fe400020f0eff */
[----:B0-----:R-:W-:Y:S02]  /*ce10*/  LEA.HI.X.SX32 R15, R13, c[0x0][0x16c], 0x1, P3 ;  /* 0x00005b000d0f7a11 */ /* 0x001fe400018f0eff */
[----:B--2---:R-:W-:-:S05]  /*ce20*/  LEA R6, P2, R23, c[0x0][0x168], 0x1 ;  /* 0x00005a0017067a11 */ /* 0x004fca00078408ff */
[----:B------:R0:W-:Y:S04]  /*ce30*/  STL [R1+0x924], R6 ;  /* 0x0009240601007387 */ /* 0x0001e80000100800 */
[----:B0-----:R-:W2:Y:S01]  /*ce40*/  LDL.LU R6, [R1+0x4c] ;  /* 0x00004c0001067983 */ /* 0x001ea20000300800 */
[----:B---3--:R-:W-:-:S03]  /*ce50*/  LEA R13, P3, R10, c[0x0][0x168], 0x1 ;  /* 0x00005a000a0d7a11 */ /* 0x008fc600078608ff */
[----:B------:R-:W-:Y:S04]  /*ce60*/  STL [R1+0x828], R15 ;  /* 0x0008280f01007387 */ /* 0x000fe80000100800 */
[----:B------:R-:W-:Y:S04]  /*ce70*/  STL [R1+0x6e0], R13 ;  /* 0x0006e00d01007387 */ /* 0x000fe80000100800 */
[----:B------:R-:W3:Y:S04]  /*ce80*/  LDL.LU R21, [R1+0x48] ;  /* 0x0000480001157983 */ /* 0x000ee80000300800 */
[----:B------:R0:W-:Y:S04]  /*ce90*/  STL [R1+0x5c4], R12 ;  /* 0x0005c40c01007387 */ /* 0x0001e80000100800 */
[----:B------:R-:W3:Y:S01]  /*cea0*/  LDL.LU R20, [R1+0x44] ;  /* 0x0000440001147983 */ /* 0x000ee20000300800 */
[----:B0-----:R-:W-:-:S02]  /*ceb0*/  LEA.HI.X.SX32 R12, R8, c[0x0][0x16c], 0x1, P5 ;  /* 0x00005b00080c7a11 */ /* 0x001fc400028f0eff */
[----:B------:R-:W-:Y:S02]  /*cec0*/  LEA.HI.X.SX32 R2, R2, c[0x0][0x16c], 0x1, P0 ;  /* 0x00005b0002027a11 */ /* 0x000fe400000f0eff */
[----:B----4-:R-:W-:-:S05]  /*ced0*/  LEA R13, P4, R9, c[0x0][0x168], 0x1 ;  /* 0x00005a00090d7a11 */ /* 0x010fca00078808ff */
[----:B------:R-:W-:Y:S04]  /*cee0*/  STL [R1+0x83c], R13 ;  /* 0x00083c0d01007387 */ /* 0x000fe80000100800 */
[----:B------:R-:W4:Y:S04]  /*cef0*/  LDL.LU R19, [R1+0x40] ;  /* 0x0000400001137983 */ /* 0x000f280000300800 */
[----:B------:R0:W-:Y:S04]  /*cf00*/  STL [R1+0x6d4], R12 ;  /* 0x0006d40c01007387 */ /* 0x0001e80000100800 */
[----:B------:R-:W4:Y:S01]  /*cf10*/  LDL.LU R18, [R1+0x3c] ;  /* 0x00003c0001127983 */ /* 0x000f220000300800 */
[----:B0-----:R-:W-:-:S02]  /*cf20*/  LEA.HI.X.SX32 R12, R28, c[0x0][0x16c], 0x1, P6 ;  /* 0x00005b001c0c7a11 */ /* 0x001fc400030f0eff */
[----:B------:R-:W-:-:S05]  /*cf30*/  LEA R8, P5, R0, c[0x0][0x168], 0x1 ;  /* 0x00005a0000087a11 */ /* 0x000fca00078a08ff */
[----:B------:R0:W-:Y:S04]  /*cf40*/  STL [R1+0x928], R8 ;  /* 0x0009280801007387 */ /* 0x0001e80000100800 */
[----:B------:R-:W4:Y:S04]  /*cf50*/  LDL.LU R16, [R1+0x38] ;  /* 0x0000380001107983 */ /* 0x000f280000300800 */
[----:B------:R-:W-:Y:S04]  /*cf60*/  STL [R1+0x830], R12 ;  /* 0x0008300c01007387 */ /* 0x000fe80000100800 */
[----:B------:R-:W4:Y:S01]  /*cf70*/  LDL.LU R15, [R1+0x34] ;  /* 0x00003400010f7983 */ /* 0x000f220000300800 */
[----:B0-----:R-:W-:-:S05]  /*cf80*/  LEA R8, P6, R17, c[0x0][0x168], 0x1 ;  /* 0x00005a0011087a11 */ /* 0x001fca00078c08ff */
[----:B------:R0:W-:Y:S04]  /*cf90*/  STL [R1+0x6e8], R8 ;  /* 0x0006e80801007387 */ /* 0x0001e80000100800 */
[----:B------:R-:W4:Y:S04]  /*cfa0*/  LDL.LU R13, [R1+0x30] ;  /* 0x00003000010d7983 */ /* 0x000f280000300800 */
[----:B------:R1:W-:Y:S01]  /*cfb0*/  STL [R1+0x5c8], R2 ;  /* 0x0005c80201007387 */ /* 0x0003e20000100800 */
[----:B0-----:R-:W-:-:S03]  /*cfc0*/  LEA.HI.X.SX32 R8, R29, c[0x0][0x16c], 0x1, P1 ;  /* 0x00005b001d087a11 */ /* 0x001fc600008f0eff */
[----:B-1----:R-:W4:Y:S01]  /*cfd0*/  LDL.LU R2, [R1+0x2c] ;  /* 0x00002c0001027983 */ /* 0x002f220000300800 */
[----:B------:R-:W-:-:S05]  /*cfe0*/  LEA R12, P0, R14, c[0x0][0x168], 0x1 ;  /* 0x00005a000e0c7a11 */ /* 0x000fca00078008ff */
[----:B------:R0:W-:Y:S04]  /*cff0*/  STL [R1+0x844], R12 ;  /* 0x0008440c01007387 */ /* 0x0001e80000100800 */
[----:B------:R-:W4:Y:S04]  /*d000*/  LDL.LU R29, [R1+0x20] ;  /* 0x00002000011d7983 */ /* 0x000f280000300800 */
[----:B------:R1:W-:Y:S04]  /*d010*/  STL [R1+0x6dc], R8 ;  /* 0x0006dc0801007387 */ /* 0x0003e80000100800 */
[----:B------:R-:W4:Y:S01]  /*d020*/  LDL.LU R28, [R1+0x18] ;  /* 0x00001800011c7983 */ /* 0x000f220000300800 */
[----:B0-----:R-:W-:-:S02]  /*d030*/  LEA R12, P1, R11, c[0x0][0x168], 0x1 ;  /* 0x00005a000b0c7a11 */ /* 0x001fc400078208ff */
[----:B-1----:R-:W-:-:S03]  /*d040*/  LEA.HI.X.SX32 R8, R23, c[0x0][0x16c], 0x1, P2 ;  /* 0x00005b0017087a11 */ /* 0x002fc600010f0eff */
[----:B------:R0:W-:Y:S04]  /*d050*/  STL [R1+0x92c], R12 ;  /* 0x00092c0c01007387 */ /* 0x0001e80000100800 */
[----:B------:R-:W4:Y:S04]  /*d060*/  LDL.LU R23, [R1+0x14] ;  /* 0x0000140001177983 */ /* 0x000f280000300800 */
[----:B------:R1:W-:Y:S01]  /*d070*/  STL [R1+0x838], R8 ;  /* 0x0008380801007387 */ /* 0x0003e20000100800 */
[----:B0-----:R-:W-:-:S03]  /*d080*/  LEA.HI.X.SX32 R12, R10, c[0x0][0x16c], 0x1, P3 ;  /* 0x00005b000a0c7a11 */ /* 0x001fc600018f0eff */
[----:B-1----:R-:W4:Y:S01]  /*d090*/  LDL.LU R8, [R1+0x10] ;  /* 0x0000100001087983 */ /* 0x002f220000300800 */
[----:B------:R-:W-:-:S05]  /*d0a0*/  LEA R24, P2, R7, c[0x0][0x168], 0x1 ;  /* 0x00005a0007187a11 */ /* 0x000fca00078408ff */
[----:B------:R-:W-:Y:S04]  /*d0b0*/  STL [R1+0x6f0], R24 ;  /* 0x0006f01801007387 */ /* 0x000fe80000100800 */
[----:B------:R-:W4:Y:S04]  /*d0c0*/  LDL.LU R10, [R1+0xc] ;  /* 0x00000c00010a7983 */ /* 0x000f280000300800 */
[----:B------:R0:W-:Y:S04]  /*d0d0*/  STL [R1+0x5cc], R12 ;  /* 0x0005cc0c01007387 */ /* 0x0001e80000100800 */
[----:B0-----:R-:W4:Y:S01]  /*d0e0*/  LDL.LU R12, [R1+0x8] ;  /* 0x00000800010c7983 */ /* 0x001f220000300800 */
[----:B------:R-:W-:-:S05]  /*d0f0*/  LEA R24, P3, R5, c[0x0][0x168], 0x1 ;  /* 0x00005a0005187a11 */ /* 0x000fca00078608ff */
[----:B------:R0:W-:Y:S04]  /*d100*/  STL [R1+0x84c], R24 ;  /* 0x00084c1801007387 */ /* 0x0001e80000100800 */
[----:B0-----:R-:W4:Y:S01]  /*d110*/  LDL.LU R24, [R1+0x4] ;  /* 0x0000040001187983 */ /* 0x001f220000300800 */
[----:B------:R-:W-:Y:S02]  /*d120*/  LEA.HI.X.SX32 R9, R9, c[0x0][0x16c], 0x1, P4 ;  /* 0x00005b0009097a11 */ /* 0x000fe400020f0eff */
[----:B------:R-:W-:-:S03]  /*d130*/  LEA.HI.X.SX32 R0, R0, c[0x0][0x16c], 0x1, P5 ;  /* 0x00005b0000007a11 */ /* 0x000fc600028f0eff */
[----:B------:R2:W-:Y:S01]  /*d140*/  STL [R1+0x6e4], R9 ;  /* 0x0006e40901007387 */ /* 0x0005e20000100800 */
[----:B------:R-:W-:Y:S02]  /*d150*/  LEA.HI.X.SX32 R17, R17, c[0x0][0x16c], 0x1, P6 ;  /* 0x00005b0011117a11 */ /* 0x000fe400030f0eff */
[----:B------:R-:W-:Y:S02]  /*d160*/  LEA.HI.X.SX32 R14, R14, c[0x0][0x16c], 0x1, P0 ;  /* 0x00005b000e0e7a11 */ /* 0x000fe400000f0eff */
[----:B------:R-:W-:Y:S02]  /*d170*/  LEA.HI.X.SX32 R11, R11, c[0x0][0x16c], 0x1, P1 ;  /* 0x00005b000b0b7a11 */ /* 0x000fe400008f0eff */
[----:B--2---:R-:W-:-:S05]  /*d180*/  LEA R9, P4, R6, c[0x0][0x168], 0x1 ;  /* 0x00005a0006097a11 */ /* 0x004fca00078808ff */
[----:B------:R0:W-:Y:S04]  /*d190*/  STL [R1+0x930], R9 ;  /* 0x0009300901007387 */ /* 0x0001e80000100800 */
[----:B0-----:R-:W2:Y:S04]  /*d1a0*/  LDL.LU R9, [R1+0x9f0] ;  /* 0x0009f00001097983 */ /* 0x001ea80000300800 */
[----:B------:R3:W-:Y:S02]  /*d1b0*/  STL [R1+0x840], R0 ;  /* 0x0008400001007387 */ /* 0x0007e40000100800 */
[----:B---3--:R-:W-:-:S05]  /*d1c0*/  LEA R0, P5, R21, c[0x0][0x168], 0x1 ;  /* 0x00005a0015007a11 */ /* 0x008fca00078a08ff */
[----:B------:R0:W-:Y:S04]  /*d1d0*/  STL [R1+0x6f8], R0 ;  /* 0x0006f80001007387 */ /* 0x0001e80000100800 */
[----:B0-----:R-:W3:Y:S04]  /*d1e0*/  LDL.LU R0, [R1+0x9ec] ;  /* 0x0009ec0001007983 */ /* 0x001ee80000300800 */
[----:B------:R0:W-:Y:S02]  /*d1f0*/  STL [R1+0x5d0], R17 ;  /* 0x0005d01101007387 */ /* 0x0001e40000100800 */
[----:B0-----:R-:W-:-:S05]  /*d200*/  LEA R17, P6, R20, c[0x0][0x168], 0x1 ;  /* 0x00005a0014117a11 */ /* 0x001fca00078c08ff */
[----:B------:R0:W-:Y:S04]  /*d210*/  STL [R1+0x854], R17 ;  /* 0x0008541101007387 */ /* 0x0001e80000100800 */
[----:B0-----:R-:W2:Y:S04]  /*d220*/  LDL.LU R17, [R1+0x9e8] ;  /* 0x0009e80001117983 */ /* 0x001ea80000300800 */
[----:B------:R4:W-:Y:S02]  /*d230*/  STL [R1+0x6ec], R14 ;  /* 0x0006ec0e01007387 */ /* 0x0009e40000100800 */
[----:B----4-:R-:W-:-:S05]  /*d240*/  LEA R14, P0, R19, c[0x0][0x168], 0x1 ;  /* 0x00005a00130e7a11 */ /* 0x010fca00078008ff */
[----:B------:R0:W-:Y:S01]  /*d250*/  STL [R1+0x934], R14 ;  /* 0x0009340e01007387 */ /* 0x0001e20000100800 */
[----:B------:R-:W-:-:S03]  /*d260*/  LEA.HI.X.SX32 R7, R7, c[0x0][0x16c], 0x1, P2 ;  /* 0x00005b0007077a11 */ /* 0x000fc600010f0eff */
[----:B0-----:R-:W4:Y:S04]  /*d270*/  LDL.LU R14, [R1+0x9e4] ;  /* 0x0009e400010e7983 */ /* 0x001f280000300800 */
[----:B------:R0:W-:Y:S02]  /*d280*/  STL [R1+0x848], R11 ;  /* 0x0008480b01007387 */ /* 0x0001e40000100800 */
[----:B0-----:R-:W-:-:S05]  /*d290*/  LEA R11, P1, R18, c[0x0][0x168], 0x1 ;  /* 0x00005a00120b7a11 */ /* 0x001fca00078208ff */
[----:B------:R0:W-:Y:S01]  /*d2a0*/  STL [R1+0x700], R11 ;  /* 0x0007000b01007387 */ /* 0x0001e20000100800 */
[----:B------:R-:W-:-:S03]  /*d2b0*/  LEA.HI.X.SX32 R5, R5, c[0x0][0x16c], 0x1, P3 ;  /* 0x00005b0005057a11 */ /* 0x000fc600018f0eff */
[----:B0-----:R-:W2:Y:S04]  /*d2c0*/  LDL.LU R11, [R1+0x9e0] ;  /* 0x0009e000010b7983 */ /* 0x001ea80000300800 */
        /* <DEDUP_REMOVED lines=47> */
[----:B------:R0:W-:Y:S04]  /*d5c0*/  STL [R1+0x874], R13 ;  /* 0x0008740d01007387 */ /* 0x0001e80000100800 */
[----:B0-----:R-:W2:Y:S04]  /*d5d0*/  LDL.LU R13, [R1+0x9b8] ;  /* 0x0009b800010d7983 */ /* 0x001ea80000300800 */
[----:B------:R0:W-:Y:S02]  /*d5e0*/  STL [R1+0x70c], R2 ;  /* 0x00070c0201007387 */ /* 0x0001e40000100800 */
[----:B0-----:R-:W-:-:S05]  /*d5f0*/  LEA R2, P5, R24, c[0x0][0x168], 0x1 ;  /* 0x00005a0018027a11 */ /* 0x001fca00078a08ff */
[----:B------:R0:W-:Y:S04]  /*d600*/  STL [R1+0x944], R2 ;  /* 0x0009440201007387 */ /* 0x0001e80000100800 */
[----:B0-----:R-:W2:Y:S01]  /*d610*/  LDL.LU R2, [R1+0x9b4] ;  /* 0x0009b40001027983 */ /* 0x001ea20000300800 */
[----:B------:R-:W-:-:S05]  /*d620*/  LEA.HI.X.SX32 R29, R29, c[0x0][0x16c], 0x1, P6 ;  /* 0x00005b001d1d7a11 */ /* 0x000fca00030f0eff */
[----:B------:R2:W-:Y:S02]  /*d630*/  STL [R1+0x868], R29 ;  /* 0x0008681d01007387 */ /* 0x0005e40000100800 */
[----:B--2---:R-:W-:-:S05]  /*d640*/  LEA R29, P6, R2, c[0x0][0x168], 0x1 ;  /* 0x00005a00021d7a11 */ /* 0x004fca00078c08ff */
        /* <DEDUP_REMOVED lines=28> */
[----:B------:R2:W-:Y:S01]  /*d810*/  STL [R1+0x878], R24 ;  /* 0x0008781801007387 */ /* 0x0005e20000100800 */
[----:B------:R-:W-:Y:S02]  /*d820*/  LEA.HI.X.SX32 R29, R29, c[0x0][0x16c], 0x1, P0 ;  /* 0x00005b001d1d7a11 */ /* 0x000fe400000f0eff */
[----:B------:R-:W-:Y:S02]  /*d830*/  LEA.HI.X.SX32 R8, R8, c[0x0][0x16c], 0x1, P3 ;  /* 0x00005b0008087a11 */ /* 0x000fe400018f0eff */
[----:B------:R-:W-:Y:S02]  /*d840*/  LEA.HI.X.SX32 R10, R10, c[0x0][0x16c], 0x1, P4 ;  /* 0x00005b000a0a7a11 */ /* 0x000fe400020f0eff */
[----:B--2---:R-:W-:-:S05]  /*d850*/  LEA R24, P5, R12, c[0x0][0x168], 0x1 ;  /* 0x00005a000c187a11 */ /* 0x004fca00078a08ff */
[----:B------:R0:W-:Y:S02]  /*d860*/  STL [R1+0x730], R24 ;  /* 0x0007301801007387 */ /* 0x0001e40000100800 */
[----:B0-----:R-:W-:Y:S02]  /*d870*/  LEA.HI.X.SX32 R24, R2, c[0x0][0x16c], 0x1, P6 ;  /* 0x00005b0002187a11 */ /* 0x001fe400030f0eff */
[----:B------:R0:W5:Y:S04]  /*d880*/  LDL.LU R2, [R1+0x998] ;  /* 0x0009980001027983 */ /* 0x0001680000300800 */
[----:B------:R1:W-:Y:S02]  /*d890*/  STL [R1+0x5ec], R24 ;  /* 0x0005ec1801007387 */ /* 0x0003e40000100800 */
[----:B-1----:R-:W-:-:S05]  /*d8a0*/  LEA R24, P6, R13, c[0x0][0x168], 0x1 ;  /* 0x00005a000d187a11 */ /* 0x002fca00078c08ff */
[----:B------:R1:W-:Y:S04]  /*d8b0*/  STL [R1+0x88c], R24 ;  /* 0x00088c1801007387 */ /* 0x0003e80000100800 */
[----:B------:R2:W-:Y:S01]  /*d8c0*/  STL [R1+0x724], R29 ;  /* 0x0007241d01007387 */ /* 0x0005e20000100800 */
[----:B-1----:R-:W-:Y:S02]  /*d8d0*/  LEA R24, P0, R15, c[0x0][0x168], 0x1 ;  /* 0x00005a000f187a11 */ /* 0x002fe400078008ff */
[----:B--2---:R-:W-:-:S03]  /*d8e0*/  LEA.HI.X.SX32 R29, R28, c[0x0][0x16c], 0x1, P1 ;  /* 0x00005b001c1d7a11 */ /* 0x004fc600008f0eff */
[----:B------:R1:W-:Y:S01]  /*d8f0*/  STL [R1+0x950], R24 ;  /* 0x0009501801007387 */ /* 0x0003e20000100800 */
[----:B------:R-:W-:-:S03]  /*d900*/  LEA R28, P1, R16, c[0x0][0x168], 0x1 ;  /* 0x00005a00101c7a11 */ /* 0x000fc600078208ff */
[----:B------:R-:W-:Y:S01]  /*d910*/  STL [R1+0x880], R29 ;  /* 0x0008801d01007387 */ /* 0x000fe20000100800 */
[----:B-1----:R-:W-:-:S03]  /*d920*/  LEA.HI.X.SX32 R24, R23, c[0x0][0x16c], 0x1, P2 ;  /* 0x00005b0017187a11 */ /* 0x002fc600010f0eff */
[----:B------:R-:W-:Y:S04]  /*d930*/  STL [R1+0x738], R28 ;  /* 0x0007381c01007387 */ /* 0x000fe80000100800 */
[----:B------:R1:W-:Y:S04]  /*d940*/  STL [R1+0x5f0], R24 ;  /* 0x0005f01801007387 */ /* 0x0003e80000100800 */
[----:B-1----:R-:W2:Y:S01]  /*d950*/  LDL.LU R24, [R1+0x768] ;  /* 0x0007680001187983 */ /* 0x002ea20000300800 */
[----:B------:R-:W-:-:S05]  /*d960*/  LEA R23, P2, R18, c[0x0][0x168], 0x1 ;  /* 0x00005a0012177a11 */ /* 0x000fca00078408ff */
[----:B------:R1:W-:Y:S04]  /*d970*/  STL [R1+0x894], R23 ;  /* 0x0008941701007387 */ /* 0x0003e80000100800 */
[----:B------:R0:W-:Y:S01]  /*d980*/  STL [R1+0x72c], R8 ;  /* 0x00072c0801007387 */ /* 0x0001e20000100800 */
[----:B-1----:R-:W-:Y:S02]  /*d990*/  LEA R23, P3, R19, c[0x0][0x168], 0x1 ;  /* 0x00005a0013177a11 */ /* 0x002fe400078608ff */
[----:B0-----:R-:W-:-:S03]  /*d9a0*/  LEA R8, P4, R20, c[0x0][0x168], 0x1 ;  /* 0x00005a0014087a11 */ /* 0x001fc600078808ff */
[----:B------:R-:W-:Y:S01]  /*d9b0*/  STL [R1+0x954], R23 ;  /* 0x0009541701007387 */ /* 0x000fe20000100800 */
[----:B------:R-:W-:-:S03]  /*d9c0*/  LEA.HI.X.SX32 R12, R12, c[0x0][0x16c], 0x1, P5 ;  /* 0x00005b000c0c7a11 */ /* 0x000fc600028f0eff */
[----:B------:R0:W-:Y:S04]  /*d9d0*/  STL [R1+0x888], R10 ;  /* 0x0008880a01007387 */ /* 0x0001e80000100800 */
[----:B------:R1:W-:Y:S01]  /*d9e0*/  STL [R1+0x740], R8 ;  /* 0x0007400801007387 */ /* 0x0003e20000100800 */
[----:B0-----:R-:W-:-:S03]  /*d9f0*/  LEA R10, P5, R21, c[0x0][0x168], 0x1 ;  /* 0x00005a00150a7a11 */ /* 0x001fc600078a08ff */
[----:B------:R0:W-:Y:S01]  /*da00*/  STL [R1+0x5f4], R12 ;  /* 0x0005f40c01007387 */ /* 0x0001e20000100800 */
[----:B-1----:R-:W-:-:S03]  /*da10*/  LEA.HI.X.SX32 R8, R13, c[0x0][0x16c], 0x1, P6 ;  /* 0x00005b000d087a11 */ /* 0x002fc600030f0eff */
[----:B------:R1:W-:Y:S04]  /*da20*/  STL [R1+0x89c], R10 ;  /* 0x00089c0a01007387 */ /* 0x0003e80000100800 */
[----:B------:R3:W-:Y:S01]  /*da30*/  STL [R1+0x734], R8 ;  /* 0x0007340801007387 */ /* 0x0007e20000100800 */
[----:B0-----:R-:W-:Y:S02]  /*da40*/  LEA R12, P6, R6, c[0x0][0x168], 0x1 ;  /* 0x00005a00060c7a11 */ /* 0x001fe400078c08ff */
[----:B-1----:R-:W-:-:S03]  /*da50*/  LEA.HI.X.SX32 R10, R15, c[0x0][0x16c], 0x1, P0 ;  /* 0x00005b000f0a7a11 */ /* 0x002fc600000f0eff */
[----:B------:R0:W-:Y:S01]  /*da60*/  STL [R1+0x958], R12 ;  /* 0x0009580c01007387 */ /* 0x0001e20000100800 */
[----:B---3--:R-:W-:-:S03]  /*da70*/  LEA R8, P0, R5, c[0x0][0x168], 0x1 ;  /* 0x00005a0005087a11 */ /* 0x008fc600078008ff */
[----:B------:R1:W-:Y:S04]  /*da80*/  STL [R1+0x890], R10 ;  /* 0x0008900a01007387 */ /* 0x0003e80000100800 */
[----:B------:R3:W-:Y:S01]  /*da90*/  STL [R1+0x748], R8 ;  /* 0x0007480801007387 */ /* 0x0007e20000100800 */
[----:B0-----:R-:W-:Y:S02]  /*daa0*/  LEA.HI.X.SX32 R12, R16, c[0x0][0x16c], 0x1, P1 ;  /* 0x00005b00100c7a11 */ /* 0x001fe400008f0eff */
[----:B-1----:R-:W-:-:S03]  /*dab0*/  LEA R10, P1, R7, c[0x0][0x168], 0x1 ;  /* 0x00005a00070a7a11 */ /* 0x002fc600078208ff */
[----:B------:R0:W-:Y:S01]  /*dac0*/  STL [R1+0x5f8], R12 ;  /* 0x0005f80c01007387 */ /* 0x0001e20000100800 */
[----:B---3--:R-:W-:-:S03]  /*dad0*/  LEA.HI.X.SX32 R8, R18, c[0x0][0x16c], 0x1, P2 ;  /* 0x00005b0012087a11 */ /* 0x008fc600010f0eff */
[----:B------:R1:W-:Y:S04]  /*dae0*/  STL [R1+0x8a4], R10 ;  /* 0x0008a40a01007387 */ /* 0x0003e80000100800 */
[----:B------:R4:W-:Y:S01]  /*daf0*/  STL [R1+0x73c], R8 ;  /* 0x00073c0801007387 */ /* 0x0009e20000100800 */
[----:B0-----:R-:W-:Y:S02]  /*db00*/  LEA R12, P2, R11, c[0x0][0x168], 0x1 ;  /* 0x00005a000b0c7a11 */ /* 0x001fe400078408ff */
[----:B-1----:R-:W-:-:S03]  /*db10*/  LEA.HI.X.SX32 R10, R19, c[0x0][0x16c], 0x1, P3 ;  /* 0x00005b00130a7a11 */ /* 0x002fc600018f0eff */
[----:B------:R0:W-:Y:S01]  /*db20*/  STL [R1+0x95c], R12 ;  /* 0x00095c0c01007387 */ /* 0x0001e20000100800 */
[----:B----4-:R-:W-:-:S03]  /*db30*/  LEA R8, P3, R14, c[0x0][0x168], 0x1 ;  /* 0x00005a000e087a11 */ /* 0x010fc600078608ff */
[----:B------:R1:W-:Y:S04]  /*db40*/  STL [R1+0x898], R10 ;  /* 0x0008980a01007387 */ /* 0x0003e80000100800 */
[----:B------:R3:W-:Y:S01]  /*db50*/  STL [R1+0x750], R8 ;  /* 0x0007500801007387 */ /* 0x0007e20000100800 */
[----:B0-----:R-:W-:Y:S02]  /*db60*/  LEA.HI.X.SX32 R12, R20, c[0x0][0x16c], 0x1, P4 ;  /* 0x00005b00140c7a11 */ /* 0x001fe400020f0eff */
[----:B-1----:R-:W-:Y:S01]  /*db70*/  LEA R10, P4, R17, c[0x0][0x168], 0x1 ;  /* 0x00005a00110a7a11 */ /* 0x002fe200078808ff */
[----:B------:R-:W-:Y:S01]  /*db80*/  IMAD R27, R27, c[0x0][0x190], RZ ;  /* 0x000064001b1b7a24 */ /* 0x000fe200078e02ff */
[----:B---3--:R-:W-:Y:S01]  /*db90*/  LEA.HI.X.SX32 R8, R21, c[0x0][0x16c], 0x1, P5 ;  /* 0x00005b0015087a11 */ /* 0x008fe200028f0eff */
[----:B------:R0:W-:Y:S04]  /*dba0*/  STL [R1+0x5fc], R12 ;  /* 0x0005fc0c01007387 */ /* 0x0001e80000100800 */
[----:B------:R1:W-:Y:S01]  /*dbb0*/  STL [R1+0x8ac], R10 ;  /* 0x0008ac0a01007387 */ /* 0x0003e20000100800 */
[----:B------:R-:W-:-:S03]  /*dbc0*/  IMAD R26, R26, c[0x0][0x190], RZ ;  /* 0x000064001a1a7a24 */ /* 0x000fc600078e02ff */
[----:B------:R3:W-:Y:S01]  /*dbd0*/  STL [R1+0x744], R8 ;  /* 0x0007440801007387 */ /* 0x0007e20000100800 */
[----:B0-----:R-:W-:Y:S02]  /*dbe0*/  LEA R12, P5, R0, c[0x0][0x168], 0x1 ;  /* 0x00005a00000c7a11 */ /* 0x001fe400078a08ff */
[----:B-1----:R-:W-:Y:S02]  /*dbf0*/  LEA.HI.X.SX32 R10, R6, c[0x0][0x16c], 0x1, P6 ;  /* 0x00005b00060a7a11 */ /* 0x002fe400030f0eff */
[----:B------:R-:W-:Y:S02]  /*dc00*/  LEA.HI.X.SX32 R6, R5, c[0x0][0x16c], 0x1, P0 ;  /* 0x00005b0005067a11 */ /* 0x000fe400000f0eff */
[----:B---3--:R-:W-:Y:S01]  /*dc10*/  LEA R8, P6, R9, c[0x0][0x168], 0x1 ;  /* 0x00005a0009087a11 */ /* 0x008fe200078c08ff */
[----:B------:R-:W-:Y:S01]  /*dc20*/  STL [R1+0x960], R12 ;  /* 0x0009600c01007387 */ /* 0x000fe20000100800 */
[----:B------:R-:W-:Y:S01]  /*dc30*/  LEA R5, P0, R27, c[0x0][0x168], 0x1 ;  /* 0x00005a001b057a11 */ /* 0x000fe200078008ff */
[----:B------:R-:W-:Y:S01]  /*dc40*/  IMAD R25, R25, c[0x0][0x190], RZ ;  /* 0x0000640019197a24 */ /* 0x000fe200078e02ff */
[----:B------:R-:W-:Y:S01]  /*dc50*/  LEA.HI.X.SX32 R7, R7, c[0x0][0x16c], 0x1, P1 ;  /* 0x00005b0007077a11 */ /* 0x000fe200008f0eff */
[----:B------:R-:W-:Y:S04]  /*dc60*/  STL [R1+0x8a0], R10 ;  /* 0x0008a00a01007387 */ /* 0x000fe80000100800 */
[----:B------:R-:W-:Y:S01]  /*dc70*/  STL [R1+0x758], R8 ;  /* 0x0007580801007387 */ /* 0x000fe20000100800 */
[----:B------:R-:W-:-:S03]  /*dc80*/  IMAD R22, R22, c[0x0][0x190], RZ ;  /* 0x0000640016167a24 */ /* 0x000fc600078e02ff */
[----:B------:R0:W-:Y:S04]  /*dc90*/  STL [R1+0x600], R6 ;  /* 0x0006000601007387 */ /* 0x0001e80000100800 */
        /* <DEDUP_REMOVED lines=10> */
[----:B------:R-:W-:Y:S01]  /*dd40*/  STL [R1+0x604], R6 ;  /* 0x0006040601007387 */ /* 0x000fe20000100800 */
[----:B---3--:R-:W-:-:S03]  /*dd50*/  LEA.HI.X.SX32 R7, R17, c[0x0][0x16c], 0x1, P4 ;  /* 0x00005b0011077a11 */ /* 0x008fc600020f0eff */
[----:B------:R0:W-:Y:S04]  /*dd60*/  STL [R1+0x764], R5 ;  /* 0x0007640501007387 */ /* 0x0001e80000100800 */
[----:B------:R1:W-:Y:S01]  /*dd70*/  STL [R1+0x754], R7 ;  /* 0x0007540701007387 */ /* 0x0003e20000100800 */
[----:B0-----:R-:W-:-:S03]  /*dd80*/  LEA.HI.X.SX32 R5, R0, c[0x0][0x16c], 0x1, P5 ;  /* 0x00005b0000057a11 */ /* 0x001fc600028f0eff */
[----:B------:R0:W5:Y:S01]  /*dd90*/  LDL.LU R0, [R1+0x994] ;  /* 0x0009940001007983 */ /* 0x0001620000300800 */
[----:B-1----:R-:W-:Y:S02]  /*dda0*/  LEA.HI.X.SX32 R7, R9, c[0x0][0x16c], 0x1, P6 ;  /* 0x00005b0009077a11 */ /* 0x002fe400030f0eff */
[----:B--2---:R-:W-:-:S05]  /*ddb0*/  LEA R6, P4, R24, c[0x0][0x168], 0x1 ;  /* 0x00005a0018067a11 */ /* 0x004fca00078808ff */
[----:B------:R1:W-:Y:S04]  /*ddc0*/  STL [R1+0x8bc], R6 ;  /* 0x0008bc0601007387 */ /* 0x0003e80000100800 */
[----:B------:R2:W-:Y:S04]  /*ddd0*/  STL [R1+0x8b0], R5 ;  /* 0x0008b00501007387 */ /* 0x0005e80000100800 */
[----:B------:R3:W-:Y:S01]  /*dde0*/  STL [R1+0x608], R7 ;  /* 0x0006080701007387 */ /* 0x0007e20000100800 */
[----:B-1----:R-:W-:Y:S02]  /*ddf0*/  LEA.HI.X.SX32 R6, R27, c[0x0][0x16c], 0x1, P0 ;  /* 0x00005b001b067a11 */ /* 0x002fe400000f0eff */
[----:B--2---:R-:W-:-:S03]  /*de00*/  LEA.HI.X.SX32 R5, R26, c[0x0][0x16c], 0x1, P1 ;  /* 0x00005b001a057a11 */ /* 0x004fc600008f0eff */
[----:B------:R-:W-:Y:S01]  /*de10*/  STL [R1+0x75c], R6 ;  /* 0x00075c0601007387 */ /* 0x000fe20000100800 */
[----:B---3--:R-:W-:-:S03]  /*de20*/  LEA.HI.X.SX32 R7, R25, c[0x0][0x16c], 0x1, P2 ;  /* 0x00005b0019077a11 */ /* 0x008fc600010f0eff */
[----:B------:R1:W-:Y:S04]  /*de30*/  STL [R1+0x8b8], R5 ;  /* 0x0008b80501007387 */ /* 0x0003e80000100800 */
[----:B------:R-:W-:Y:S01]  /*de40*/  STL [R1+0x60c], R7 ;  /* 0x00060c0701007387 */ /* 0x000fe20000100800 */
[----:B-1----:R-:W-:-:S03]  /*de50*/  LEA.HI.X.SX32 R5, R24, c[0x0][0x16c], 0x1, P4 ;  /* 0x00005b0018057a11 */ /* 0x002fc600020f0eff */
[----:B------:R-:W2:Y:S04]  /*de60*/  LDL R24, [R1+0x564] ;  /* 0x0005640001187983 */ /* 0x000ea80000100800 */
[----:B------:R-:W1:Y:S01]  /*de70*/  S2R R29, SR_TID.X ;  /* 0x00000000001d7919 */ /* 0x000e620000002100 */
[----:B------:R-:W-:-:S05]  /*de80*/  LEA.HI.X.SX32 R6, R22, c[0x0][0x16c], 0x1, P3 ;  /* 0x00005b0016067a11 */ /* 0x000fca00018f0eff */
[----:B------:R-:W-:Y:S04]  /*de90*/  STL [R1+0x610], R6 ;  /* 0x0006100601007387 */ /* 0x000fe80000100800 */
[----:B------:R3:W-:Y:S04]  /*dea0*/  STL [R1+0x768], R5 ;  /* 0x0007680501007387 */ /* 0x0007e80000100800 */
[----:B------:R0:W-:Y:S04]  /*deb0*/  STL [R1+0x274], RZ ;  /* 0x000274ff01007387 */ /* 0x0001e80000100800 */
[----:B------:R0:W-:Y:S04]  /*dec0*/  STL [R1+0x278], RZ ;  /* 0x000278ff01007387 */ /* 0x0001e80000100800 */
[----:B------:R0:W-:Y:S04]  /*ded0*/  STL [R1+0x27c], RZ ;  /* 0x00027cff01007387 */ /* 0x0001e80000100800 */
[----:B------:R0:W-:Y:S01]  /*dee0*/  STL [R1+0x260], RZ ;  /* 0x000260ff01007387 */ /* 0x0001e20000100800 */
[----:B-1----:R-:W-:-:S03]  /*def0*/  LOP3.LUT R29, R29, 0x3f, RZ, 0xc0, !PT ;  /* 0x0000003f1d1d7812 */ /* 0x002fc600078ec0ff */
[----:B------:R0:W-:Y:S04]  /*df00*/  STL [R1+0x264], RZ ;  /* 0x000264ff01007387 */ /* 0x0001e80000100800 */
[----:B------:R0:W-:Y:S04]  /*df10*/  STL [R1+0x268], RZ ;  /* 0x000268ff01007387 */ /* 0x0001e80000100800 */
[----:B------:R0:W-:Y:S04]  /*df20*/  STL [R1+0x26c], RZ ;  /* 0x00026cff01007387 */ /* 0x0001e80000100800 */
[----:B------:R0:W-:Y:S01]  /*df30*/  STL [R1+0x1d0], RZ ;  /* 0x0001d0ff01007387 */ /* 0x0001e20000100800 */
[----:B------:R-:W-:-:S03]  /*df40*/  IMAD.SHL.U32 R29, R29, 0x2, RZ ;  /* 0x000000021d1d7824 */ /* 0x000fc600078e00ff */
[----:B------:R0:W-:Y:S04]  /*df50*/  STL [R1+0x1d4], RZ ;  /* 0x0001d4ff01007387 */ /* 0x0001e80000100800 */
[----:B------:R0:W-:Y:S04]  /*df60*/  STL [R1+0x1d8], RZ ;  /* 0x0001d8ff01007387 */ /* 0x0001e80000100800 */
[----:B------:R0:W-:Y:S04]  /*df70*/  STL [R1+0x1dc], RZ ;  /* 0x0001dcff01007387 */ /* 0x0001e80000100800 */
[----:B------:R0:W-:Y:S04]  /*df80*/  STL [R1+0x160], RZ ;  /* 0x000160ff01007387 */ /* 0x0001e80000100800 */
[----:B------:R0:W-:Y:S01]  /*df90*/  STL [R1+0x164], RZ ;  /* 0x000164ff01007387 */ /* 0x0001e20000100800 */
[----:B---3--:R-:W-:-:S03]  /*dfa0*/  LOP3.LUT R5, R29, 0x10, RZ, 0x3c, !PT ;  /* 0x000000101d057812 */ /* 0x008fc600078e3cff */
[----:B------:R0:W-:Y:S01]  /*dfb0*/  STL [R1+0x168], RZ ;  /* 0x000168ff01007387 */ /* 0x0001e20000100800 */
[----:B------:R-:W-:-:S03]  /*dfc0*/  LOP3.LUT R7, R29, 0x20, RZ, 0x3c, !PT ;  /* 0x000000201d077812 */ /* 0x000fc600078e3cff */
[----:B------:R0:W-:Y:S01]  /*dfd0*/  STL [R1+0x16c], RZ ;  /* 0x00016cff01007387 */ /* 0x0001e20000100800 */
[----:B------:R-:W-:-:S03]  /*dfe0*/  LOP3.LUT R5, R29, 0x40, RZ, 0x3c, !PT ;  /* 0x000000401d057812 */ /* 0x000fc600078e3cff */
[----:B------:R0:W-:Y:S01]  /*dff0*/  STL [R1+0x180], RZ ;  /* 0x000180ff01007387 */ /* 0x0001e20000100800 */
[----:B------:R-:W-:-:S03]  /*e000*/  LOP3.LUT R7, R29, 0x50, RZ, 0x3c, !PT ;  /* 0x000000501d077812 */ /* 0x000fc600078e3cff */
[----:B------:R0:W-:Y:S01]  /*e010*/  STL [R1+0x184], RZ ;  /* 0x000184ff01007387 */ /* 0x0001e20000100800 */
[C---:B------:R-:W-:Y:S02]  /*e020*/  LOP3.LUT R6, R29.reuse, 0x30, RZ, 0x3c, !PT ;  /* 0x000000301d067812 */ /* 0x040fe400078e3cff */
[C---:B------:R-:W-:Y:S01]  /*e030*/  LOP3.LUT R5, R29.reuse, 0x70, RZ, 0x3c, !PT ;  /* 0x000000701d057812 */ /* 0x040fe200078e3cff */
[----:B------:R0:W-:Y:S01]  /*e040*/  STL [R1+0x188], RZ ;  /* 0x000188ff01007387 */ /* 0x0001e20000100800 */
[----:B------:R-:W-:-:S03]  /*e050*/  LOP3.LUT R6, R29, 0x60, RZ, 0x3c, !PT ;  /* 0x000000601d067812 */ /* 0x000fc600078e3cff */
[----:B------:R0:W-:Y:S04]  /*e060*/  STL [R1+0x18c], RZ ;  /* 0x00018cff01007387 */ /* 0x0001e80000100800 */
[----:B------:R0:W-:Y:S04]  /*e070*/  STL [R1+0x1c0], RZ ;  /* 0x0001c0ff01007387 */ /* 0x0001e80000100800 */
[----:B------:R0:W-:Y:S04]  /*e080*/  STL [R1+0x1c4], RZ ;  /* 0x0001c4ff01007387 */ /* 0x0001e80000100800 */
[----:B------:R0:W-:Y:S04]  /*e090*/  STL [R1+0x1c8], RZ ;  /* 0x0001c8ff01007387 */ /* 0x0001e80000100800 */
[----:B------:R0:W-:Y:S01]  /*e0a0*/  STL [R1+0x1cc], RZ ;  /* 0x0001ccff01007387 */ /* 0x0001e20000100800 */
[----:B------:R-:W-:-:S02]  /*e0b0*/  USHF.R.S32.HI UR5, URZ, 0x1f, UR4 ;  /* 0x0000001f3f057899 */ /* 0x000fc40008011404 */
[----:B------:R-:W-:Y:S02]  /*e0c0*/  ULDC UR6, c[0x0][0x188] ;  /* 0x0000620000067ab9 */ /* 0x000fe40000000800 */
[----:B------:R-:W-:Y:S02]  /*e0d0*/  ULEA.HI UR5, UR5, UR4, URZ, 0x5 ;  /* 0x0000000405057291 */ /* 0x000fe4000f8f283f */
[----:B------:R-:W-:Y:S02]  /*e0e0*/  USHF.L.U32 UR38, UR6, 0x5, URZ ;  /* 0x0000000506267899 */ /* 0x000fe4000800063f */
[----:B------:R-:W-:Y:S02]  /*e0f0*/  UIMAD UR7, UR6, 0x1f, URZ ;  /* 0x0000001f060778a4 */ /* 0x000fe4000f8e023f */
[----:B------:R-:W-:Y:S02]  /*e100*/  UIMAD UR10, UR6, 0x1e, URZ ;  /* 0x0000001e060a78a4 */ /* 0x000fe4000f8e023f */
[----:B------:R-:W-:-:S02]  /*e110*/  UIMAD UR11, UR6, 0x1d, URZ ;  /* 0x0000001d060b78a4 */ /* 0x000fc4000f8e023f */
[----:B------:R-:W-:Y:S02]  /*e120*/  UIMAD UR12, UR6, 0x1c, URZ ;  /* 0x0000001c060c78a4 */ /* 0x000fe4000f8e023f */
[----:B------:R-:W-:Y:S02]  /*e130*/  UIMAD UR13, UR6, 0x1b, URZ ;  /* 0x0000001b060d78a4 */ /* 0x000fe4000f8e023f */
[----:B------:R-:W-:Y:S02]  /*e140*/  UIMAD UR14, UR6, 0x1a, URZ ;  /* 0x0000001a060e78a4 */ /* 0x000fe4000f8e023f */
        /* <DEDUP_REMOVED lines=9> */
[----:B------:R-:W-:Y:S02]  /*e1e0*/  USHF.L.U32 UR24, UR6, 0x4, URZ ;  /* 0x0000000406187899 */ /* 0x000fe4000800063f */
[----:B------:R-:W-:Y:S02]  /*e1f0*/  UIMAD UR25, UR6, 0xf, URZ ;  /* 0x0000000f061978a4 */ /* 0x000fe4000f8e023f */
[----:B------:R-:W-:Y:S02]  /*e200*/  UIMAD UR26, UR6, 0xe, URZ ;  /* 0x0000000e061a78a4 */ /* 0x000fe4000f8e023f */
[----:B------:R-:W-:Y:S02]  /*e210*/  UIMAD UR27, UR6, 0xd, URZ ;  /* 0x0000000d061b78a4 */ /* 0x000fe4000f8e023f */
[----:B------:R-:W-:Y:S02]  /*e220*/  UIMAD UR28, UR6, 0xc, URZ ;  /* 0x0000000c061c78a4 */ /* 0x000fe4000f8e023f */
[----:B------:R-:W-:-:S02]  /*e230*/  UIMAD UR29, UR6, 0xb, URZ ;  /* 0x0000000b061d78a4 */ /* 0x000fc4000f8e023f */
[----:B------:R-:W-:Y:S02]  /*e240*/  UIMAD UR30, UR6, 0xa, URZ ;  /* 0x0000000a061e78a4 */ /* 0x000fe4000f8e023f */
[----:B------:R-:W-:Y:S02]  /*e250*/  UIMAD UR31, UR6, 0x9, URZ ;  /* 0x00000009061f78a4 */ /* 0x000fe4000f8e023f */
[----:B------:R-:W-:Y:S02]  /*e260*/  USHF.L.U32 UR32, UR6, 0x3, URZ ;  /* 0x0000000306207899 */ /* 0x000fe4000800063f */
[----:B------:R-:W-:Y:S02]  /*e270*/  UIMAD UR33, UR6, 0x7, URZ ;  /* 0x00000007062178a4 */ /* 0x000fe4000f8e023f */
[----:B------:R-:W-:Y:S02]  /*e280*/  UIMAD UR34, UR6, 0x6, URZ ;  /* 0x00000006062278a4 */ /* 0x000fe4000f8e023f */
[----:B------:R-:W-:-:S02]  /*e290*/  UIMAD UR35, UR6, 0x5, URZ ;  /* 0x00000005062378a4 */ /* 0x000fc4000f8e023f */
[----:B------:R-:W-:Y:S02]  /*e2a0*/  USHF.L.U32 UR36, UR6, 0x2, URZ ;  /* 0x0000000206247899 */ /* 0x000fe4000800063f */
[----:B------:R-:W-:Y:S02]  /*e2b0*/  UIMAD UR37, UR6, 0x3, URZ ;  /* 0x00000003062578a4 */ /* 0x000fe4000f8e023f */
[----:B------:R-:W-:Y:S02]  /*e2c0*/  USHF.L.U32 UR4, UR6, 0x1, URZ ;  /* 0x0000000106047899 */ /* 0x000fe4000800063f */
[----:B------:R-:W-:Y:S01]  /*e2d0*/  USHF.R.S32.HI UR5, URZ, 0x5, UR5 ;  /* 0x000000053f057899 */ /* 0x000fe20008011405 */
[C---:B--2---:R-:W-:Y:S02]  /*e2e0*/  LOP3.LUT R7, R24.reuse, 0x20, RZ, 0x3c, !PT ;  /* 0x0000002018077812 */ /* 0x044fe400078e3cff */
[C---:B------:R-:W-:Y:S02]  /*e2f0*/  LOP3.LUT R5, R24.reuse, 0x60, RZ, 0x3c, !PT ;  /* 0x0000006018057812 */ /* 0x040fe400078e3cff */
[----:B------:R-:W-:Y:S01]  /*e300*/  LOP3.LUT R6, R24, 0x40, RZ, 0x3c, !PT ;  /* 0x0000004018067812 */ /* 0x000fe200078e3cff */
[----:B------:R0:W-:Y:S04]  /*e310*/  STL [R1+0x990], R7 ;  /* 0x0009900701007387 */ /* 0x0001e80000100800 */
[----:B------:R0:W-:Y:S04]  /*e320*/  STL [R1+0x988], R5 ;  /* 0x0009880501007387 */ /* 0x0001e80000100800 */
[----:B------:R0:W-:Y:S02]  /*e330*/  STL [R1+0x98c], R6 ;  /* 0x00098c0601007387 */ /* 0x0001e40000100800 */
.L_x_2:
[----:B------:R-:W-:Y:S04]  /*e340*/  STL [R1+0x1408], R8 ;  /* 0x0014080801007387 */ /* 0x000fe80000100800 */
[----:B------:R-:W-:Y:S04]  /*e350*/  STL [R1+0x1404], R7 ;  /* 0x0014040701007387 */ /* 0x000fe80000100800 */
[----:B------:R-:W-:Y:S04]  /*e360*/  STL [R1+0x1400], R6 ;  /* 0x0014000601007387 */ /* 0x000fe80000100800 */
[----:B------:R-:W-:Y:S04]  /*e370*/  STL [R1+0x13fc], R24 ;  /* 0x0013fc1801007387 */ /* 0x000fe80000100800 */
[----:B------:R-:W-:Y:S04]  /*e380*/  STL [R1+0x13f8], R15 ;  /* 0x0013f80f01007387 */ /* 0x000fe80000100800 */
[----:B------:R-:W-:Y:S04]  /*e390*/  STL [R1+0x13f4], R14 ;  /* 0x0013f40e01007387 */ /* 0x000fe80000100800 */
[----:B------:R-:W-:Y:S04]  /*e3a0*/  STL [R1+0x13f0], R12 ;  /* 0x0013f00c01007387 */ /* 0x000fe80000100800 */
[----:B-----5:R-:W-:Y:S04]  /*e3b0*/  STL [R1+0x13ec], R2 ;  /* 0x0013ec0201007387 */ /* 0x020fe80000100800 */
[----:B------:R1:W-:Y:S04]  /*e3c0*/  STL [R1+0x13e8], R0 ;  /* 0x0013e80001007387 */ /* 0x0003e80000100800 */
[----:B-1----:R-:W2:Y:S01]  /*e3d0*/  LDL R0, [R1+0x150] ;  /* 0x0001500001007983 */ /* 0x002ea20000100800 */
[----:B0-----:R-:W-:Y:S01]  /*e3e0*/  IMAD.MOV.U32 R5, RZ, RZ, c[0x0][0x188] ;  /* 0x00006200ff057624 */ /* 0x001fe200078e00ff */
[----:B------:R-:W-:Y:S01]  /*e3f0*/  PRMT R18, RZ, 0x7610, R18 ;  /* 0x00007610ff127816 */ /* 0x000fe20000000012 */
[----:B------:R-:W-:-:S02]  /*e400*/  IMAD.MOV.U32 R28, RZ, RZ, R3 ;  /* 0x000000ffff1c7224 */ /* 0x000fc400078e0003 */
[----:B------:R-:W-:Y:S01]  /*e410*/  IMAD.MOV.U32 R29, RZ, RZ, R4 ;  /* 0x000000ffff1d7224 */ /* 0x000fe200078e0004 */
[----:B------:R-:W-:Y:S01]  /*e420*/  PRMT R21, RZ, 0x7610, R21 ;  /* 0x00007610ff157816 */ /* 0x000fe20000000015 */
[----:B------:R-:W-:Y:S01]  /*e430*/  IMAD.U32 R3, RZ, RZ, UR4 ;  /* 0x00000004ff037e24 */ /* 0x000fe2000f8e00ff */
[----:B------:R-:W-:Y:S01]  /*e440*/  PRMT R20, RZ, 0x7610, R20 ;  /* 0x00007610ff147816 */ /* 0x000fe20000000014 */
[----:B------:R-:W-:Y:S01]  /*e450*/  IMAD.WIDE R4, R5, 0x2, R28 ;  /* 0x0000000205047825 */ /* 0x000fe200078e021c */
[----:B------:R-:W-:Y:S01]  /*e460*/  PRMT R8, RZ, 0x7610, R8 ;  /* 0x00007610ff087816 */ /* 0x000fe20000000008 */
[----:B------:R-:W-:Y:S01]  /*e470*/  STL [R1+0x13cc], R27 ;  /* 0x0013cc1b01007387 */ /* 0x000fe20000100800 */
[----:B------:R-:W-:Y:S02]  /*e480*/  PRMT R7, RZ, 0x7610, R7 ;  /* 0x00007610ff077816 */ /* 0x000fe40000000007 */
[----:B------:R-:W-:Y:S01]  /*e490*/  PRMT R6, RZ, 0x7610, R6 ;  /* 0x00007610ff067816 */ /* 0x000fe20000000006 */
[----:B------:R-:W-:Y:S01]  /*e4a0*/  STL [R1+0x13d0], R27 ;  /* 0x0013d01b01007387 */ /* 0x000fe20000100800 */
[----:B------:R-:W-:-:S02]  /*e4b0*/  PRMT R24, RZ, 0x7610, R24 ;  /* 0x00007610ff187816 */ /* 0x000fc40000000018 */
[----:B------:R-:W-:Y:S01]  /*e4c0*/  PRMT R13, RZ, 0x7610, R13 ;  /* 0x00007610ff0d7816 */ /* 0x000fe2000000000d */
[----:B------:R-:W-:Y:S01]  /*e4d0*/  STL [R1+0x13d4], R27 ;  /* 0x0013d41b01007387 */ /* 0x000fe20000100800 */
[----:B------:R-:W-:Y:S02]  /*e4e0*/  PRMT R19, RZ, 0x7610, R19 ;  /* 0x00007610ff137816 */ /* 0x000fe40000000013 */
[----:B------:R-:W-:Y:S01]  /*e4f0*/  PRMT R17, RZ, 0x7610, R17 ;  /* 0x00007610ff117816 */ /* 0x000fe20000000011 */
[----:B------:R-:W-:Y:S01]  /*e500*/  STL [R1+0x13d8], R27 ;  /* 0x0013d81b01007387 */ /* 0x000fe20000100800 */
[----:B------:R-:W-:Y:S02]  /*e510*/  PRMT R22, RZ, 0x7610, R22 ;  /* 0x00007610ff167816 */ /* 0x000fe40000000016 */
[----:B------:R-:W-:Y:S01]  /*e520*/  PRMT R15, RZ, 0x7610, R15 ;  /* 0x00007610ff0f7816 */ /* 0x000fe2000000000f */
[----:B------:R-:W-:Y:S01]  /*e530*/  STL [R1+0x13dc], R27 ;  /* 0x0013dc1b01007387 */ /* 0x000fe20000100800 */
[----:B------:R-:W-:-:S03]  /*e540*/  PRMT R14, RZ, 0x7610, R14 ;  /* 0x00007610ff0e7816 */ /* 0x000fc6000000000e */
[----:B------:R-:W-:Y:S04]  /*e550*/  STL [R1+0x13e0], R27 ;  /* 0x0013e01b01007387 */ /* 0x000fe80000100800 */
[----:B------:R-:W-:Y:S04]  /*e560*/  STL [R1+0x13e4], R27 ;  /* 0x0013e41b01007387 */ /* 0x000fe80000100800 */
[----:B------:R-:W-:Y:S04]  /*e570*/  STL [R1+0x13c8], R26 ;  /* 0x0013c81a01007387 */ /* 0x000fe80000100800 */
[----:B------:R-:W-:Y:S04]  /*e580*/  STL [R1+0x13c4], R25 ;  /* 0x0013c41901007387 */ /* 0x000fe80000100800 */
[----:B------:R-:W-:Y:S01]  /*e590*/  STL [R1+0x13c0], R23 ;  /* 0x0013c01701007387 */ /* 0x000fe20000100800 */
[----:B--2---:R-:W-:-:S02]  /*e5a0*/  ISETP.GT.AND P0, PT, R0, 0x1, PT ;  /* 0x000000010000780c */ /* 0x004fc40003f04270 */
[----:B------:R-:W-:-:S11]  /*e5b0*/  ISETP.GT.AND P1, PT, R0, 0x2, PT ;  /* 0x000000020000780c */ /* 0x000fd60003f24270 */
[----:B------:R0:W2:Y:S01]  /*e5c0*/  @P0 LDG.E.U16 R18, [R4.64] ;  /* 0x0000000804120981 */ /* 0x0000a2000c1e1500 */
[----:B------:R-:W-:Y:S01]  /*e5d0*/  ISETP.GT.AND P0, PT, R0, 0x3, PT ;  /* 0x000000030000780c */ /* 0x000fe20003f04270 */
[----:B0-----:R-:W-:-:S05]  /*e5e0*/  IMAD.WIDE R4, R3, 0x2, R28 ;  /* 0x0000000203047825 */ /* 0x001fca00078e021c */
[----:B------:R0:W3:Y:S02]  /*e5f0*/  @P1 LDG.E.U16 R21, [R4.64] ;  /* 0x0000000804151981 */ /* 0x0000e4000c1e1500 */
[----:B0-----:R-:W-:-:S04]  /*e600*/  IMAD.U32 R4, RZ, RZ, UR37 ;  /* 0x00000025ff047e24 */ /* 0x001fc8000f8e00ff */
[----:B------:R-:W-:-:S05]  /*e610*/  IMAD.WIDE R4, R4, 0x2, R28 ;  /* 0x0000000204047825 */ /* 0x000fca00078e021c */
[----:B------:R0:W4:Y:S01]  /*e620*/  @P0 LDG.E.U16 R20, [R4.64] ;  /* 0x0000000804140981 */ /* 0x000122000c1e1500 */
[----:B------:R-:W-:Y:S01]  /*e630*/  ISETP.GT.AND P0, PT, R0, 0x4, PT ;  /* 0x000000040000780c */ /* 0x000fe20003f04270 */
[----:B0-----:R-:W-:-:S04]  /*e640*/  IMAD.U32 R4, RZ, RZ, UR36 ;  /* 0x00000024ff047e24 */ /* 0x001fc8000f8e00ff */
[----:B------:R-:W-:-:S08]  /*e650*/  IMAD.WIDE R4, R4, 0x2, R28 ;  /* 0x0000000204047825 */ /* 0x000fd000078e021c */
[----:B------:R0:W2:Y:S01]  /*e660*/  @P0 LDG.E.U16 R8, [R4.64] ;  /* 0x0000000804080981 */ /* 0x0000a2000c1e1500 */
[----:B------:R-:W-:Y:S01]  /*e670*/  ISETP.GT.AND P0, PT, R0, 0x5, PT ;  /* 0x000000050000780c */ /* 0x000fe20003f04270 */
[----:B0-----:R-:W-:-:S04]  /*e680*/  IMAD.U32 R4, RZ, RZ, UR35 ;  /* 0x00000023ff047e24 */ /* 0x001fc8000f8e00ff */
[----:B------:R-:W-:-:S08]  /*e690*/  IMAD.WIDE R4, R4, 0x2, R28 ;  /* 0x0000000204047825 */ /* 0x000fd000078e021c */
[----:B------:R0:W3:Y:S01]  /*e6a0*/  @P0 LDG.E.U16 R7, [R4.64] ;  /* 0x0000000804070981 */ /* 0x0000e2000c1e1500 */
[----:B------:R-:W-:Y:S01]  /*e6b0*/  ISETP.GT.AND P0, PT, R0, 0x6, PT ;  /* 0x000000060000780c */ /* 0x000fe20003f04270 */
[----:B0-----:R-:W-:-:S04]  /*e6c0*/  IMAD.U32 R4, RZ, RZ, UR34 ;  /* 0x00000022ff047e24 */ /* 0x001fc8000f8e00ff */
[----:B------:R-:W-:-:S08]  /*e6d0*/  IMAD.WIDE R4, R4, 0x2, R28 ;  /* 0x0000000204047825 */ /* 0x000fd000078e021c */
[----:B------:R0:W4:Y:S01]  /*e6e0*/  @P0 LDG.E.U16 R6, [R4.64] ;  /* 0x0000000804060981 */ /* 0x000122000c1e1500 */
        /* <DEDUP_REMOVED lines=28> */
[C---:B------:R-:W-:Y:S02]  /*e8b0*/  ISETP.GT.AND P0, PT, R0.reuse, 0xe, PT ;  /* 0x0000000e0000780c */ /* 0x040fe40003f04270 */
[----:B------:R-:W-:Y:S01]  /*e8c0*/  PRMT R11, RZ, 0x7610, R11 ;  /* 0x00007610ff0b7816 */ /* 0x000fe2000000000b */
[----:B0-----:R-:W-:Y:S01]  /*e8d0*/  IMAD.U32 R4, RZ, RZ, UR26 ;  /* 0x0000001aff047e24 */ /* 0x001fe2000f8e00ff */
[----:B------:R-:W-:-:S03]  /*e8e0*/  ISETP.GT.AND P1, PT, R0, 0xf, PT ;  /* 0x0000000f0000780c */ /* 0x000fc60003f24270 */
[----:B------:R-:W-:Y:S01]  /*e8f0*/  IMAD.WIDE R4, R4, 0x2, R28 ;  /* 0x0000000204047825 */ /* 0x000fe200078e021c */
[----:B------:R-:W-:-:S05]  /*e900*/  PRMT R10, RZ, 0x7610, R10 ;  /* 0x00007610ff0a7816 */ /* 0x000fca000000000a */
[----:B------:R0:W4:Y:S02]  /*e910*/  @P0 LDG.E.U16 R11, [R4.64] ;  /* 0x00000008040b0981 */ /* 0x000124000c1e1500 */
[----:B0-----:R-:W-:-:S04]  /*e920*/  IMAD.U32 R4, RZ, RZ, UR25 ;  /* 0x00000019ff047e24 */ /* 0x001fc8000f8e00ff */
[----:B------:R-:W-:-:S05]  /*e930*/  IMAD.WIDE R4, R4, 0x2, R28 ;  /* 0x0000000204047825 */ /* 0x000fca00078e021c */
[----:B------:R0:W4:Y:S04]  /*e940*/  @P1 LDG.E.U16 R10, [R4.64] ;  /* 0x00000008040a1981 */ /* 0x000128000c1e1500 */
[----:B--2---:R1:W-:Y:S04]  /*e950*/  STL [R1+0x10], R8 ;  /* 0x0000100801007387 */ /* 0x0043e80000100800 */
[----:B-1----:R-:W2:Y:S04]  /*e960*/  LDL.LU R8, [R1+0x1408] ;  /* 0x0014080001087983 */ /* 0x002ea80000300800 */
[----:B---3--:R1:W-:Y:S04]  /*e970*/  STL [R1+0x40], R7 ;  /* 0x0000400701007387 */ /* 0x0083e80000100800 */
[----:B-1----:R-:W3:Y:S04]  /*e980*/  LDL.LU R7, [R1+0x1404] ;  /* 0x0014040001077983 */ /* 0x002ee80000300800 */
[----:B----4-:R1:W-:Y:S04]  /*e990*/  STL [R1+0x54], R6 ;  /* 0x0000540601007387 */ /* 0x0103e80000100800 */
[----:B-1----:R-:W4:Y:S04]  /*e9a0*/  LDL.LU R6, [R1+0x1400] ;  /* 0x0014000001067983 */ /* 0x002f280000300800 */
[----:B------:R1:W-:Y:S04]  /*e9b0*/  STL [R1+0x5c], R24 ;  /* 0x00005c1801007387 */ /* 0x0003e80000100800 */
[----:B-1----:R-:W4:Y:S01]  /*e9c0*/  LDL.LU R24, [R1+0x13fc] ;  /* 0x0013fc0001187983 */ /* 0x002f220000300800 */
[----:B------:R-:W-:-:S02]  /*e9d0*/  ISETP.GT.AND P0, PT, R0, RZ, PT ;  /* 0x000000ff0000720c */ /* 0x000fc40003f04270 */
[----:B------:R-:W-:Y:S01]  /*e9e0*/  PRMT R9, RZ, 0x7610, R9 ;  /* 0x00007610ff097816 */ /* 0x000fe20000000009 */
[----:B0-----:R-:W-:Y:S01]  /*e9f0*/  IMAD.U32 R4, RZ, RZ, UR24 ;  /* 0x00000018ff047e24 */ /* 0x001fe2000f8e00ff */
[----:B------:R-:W-:-:S09]  /*ea00*/  PRMT R16, RZ, 0x7610, R16 ;  /* 0x00007610ff107816 */ /* 0x000fd20000000010 */
[----:B------:R0:W4:Y:S01]  /*ea10*/  @P0 LDG.E.U16 R9, [R28.64] ;  /* 0x000000081c090981 */ /* 0x000122000c1e1500 */
[----:B------:R-:W-:Y:S01]  /*ea20*/  ISETP.GT.AND P0, PT, R0, 0x10, PT ;  /* 0x000000100000780c */ /* 0x000fe20003f04270 */
[----:B------:R-:W-:-:S12]  /*ea30*/  IMAD.WIDE R4, R4, 0x2, R28 ;  /* 0x0000000204047825 */ /* 0x000fd800078e021c */
[----:B------:R1:W4:Y:S01]  /*ea40*/  @P0 LDG.E.U16 R16, [R4.64] ;  /* 0x0000000804100981 */ /* 0x000322000c1e1500 */
[----:B------:R-:W-:Y:S01]  /*ea50*/  ISETP.GT.AND P0, PT, R0, 0x18, PT ;  /* 0x000000180000780c */ /* 0x000fe20003f04270 */
[----:B-1----:R-:W-:-:S04]  /*ea60*/  IMAD.U32 R4, RZ, RZ, UR16 ;  /* 0x00000010ff047e24 */ /* 0x002fc8000f8e00ff */
[----:B------:R-:W-:Y:S01]  /*ea70*/  IMAD.WIDE R4, R4, 0x2, R28 ;  /* 0x0000000204047825 */ /* 0x000fe200078e021c */
[----:B------:R-:W-:Y:S01]  /*ea80*/  PRMT R3, RZ, 0x7610, R3 ;  /* 0x00007610ff037816 */ /* 0x000fe20000000003 */
[----:B------:R1:W-:Y:S04]  /*ea90*/  STL [R1+0x38], R15 ;  /* 0x0000380f01007387 */ /* 0x0003e80000100800 */
[----:B-1----:R-:W4:Y:S04]  /*eaa0*/  LDL.LU R15, [R1+0x13f8] ;  /* 0x0013f800010f7983 */ /* 0x002f280000300800 */
[----:B------:R1:W-:Y:S04]  /*eab0*/  STL [R1+0x3c], R14 ;  /* 0x00003c0e01007387 */ /* 0x0003e80000100800 */
[----:B-1----:R-:W4:Y:S04]  /*eac0*/  LDL.LU R14, [R1+0x13f4] ;  /* 0x0013f400010e7983 */ /* 0x002f280000300800 */
[----:B------:R1:W-:Y:S04]  /*ead0*/  STL [R1+0x58], R10 ;  /* 0x0000580a01007387 */ /* 0x0003e80000100800 */
[----:B------:R0:W-:Y:S01]  /*eae0*/  STL [R1+0x4c], R11 ;  /* 0x00004c0b01007387 */ /* 0x0001e20000100800 */
[----:B-1----:R-:W-:-:S04]  /*eaf0*/  IMAD.U32 R10, RZ, RZ, UR22 ;  /* 0x00000016ff0a7e24 */ /* 0x002fc8000f8e00ff */
[----:B0-----:R-:W-:Y:S01]  /*eb00*/  IMAD.WIDE R10, R10, 0x2, R28 ;  /* 0x000000020a0a7825 */ /* 0x001fe200078e021c */
[----:B------:R-:W-:Y:S02]  /*eb10*/  PRMT R12, RZ, 0x7610, R12 ;  /* 0x00007610ff0c7816 */ /* 0x000fe4000000000c */
[----:B--2---:R-:W-:-:S06]  /*eb20*/  PRMT R8, RZ, 0x7610, R8 ;  /* 0x00007610ff087816 */ /* 0x004fcc0000000008 */
[----:B------:R0:W2:Y:S01]  /*eb30*/  @P0 LDG.E.U16 R8, [R4.64] ;  /* 0x0000000804080981 */ /* 0x0000a2000c1e1500 */
[----:B------:R-:W-:Y:S01]  /*eb40*/  ISETP.GT.AND P0, PT, R0, 0x11, PT ;  /* 0x000000110000780c */ /* 0x000fe20003f04270 */
[----:B0-----:R-:W-:Y:S01]  /*eb50*/  IMAD.U32 R4, RZ, RZ, UR23 ;  /* 0x00000017ff047e24 */ /* 0x001fe2000f8e00ff */
[----:B---3--:R-:W-:-:S03]  /*eb60*/  PRMT R7, RZ, 0x7610, R7 ;  /* 0x00007610ff077816 */ /* 0x008fc60000000007 */
[----:B------:R-:W-:-:S08]  /*eb70*/  IMAD.WIDE R4, R4, 0x2, R28 ;  /* 0x0000000204047825 */ /* 0x000fd000078e021c */
[----:B------:R0:W3:Y:S01]  /*eb80*/  @P0 LDG.E.U16 R7, [R4.64] ;  /* 0x0000000804070981 */ /* 0x0000e2000c1e1500 */
[----:B------:R-:W-:Y:S02]  /*eb90*/  ISETP.GT.AND P0, PT, R0, 0x12, PT ;  /* 0x000000120000780c */ /* 0x000fe40003f04270 */
[----:B0-----:R-:W-:-:S11]  /*eba0*/  PRMT R5, RZ, 0x7610, R5 ;  /* 0x00007610ff057816 */ /* 0x001fd60000000005 */
[----:B------:R0:W2:Y:S01]  /*ebb0*/  @P0 LDG.E.U16 R5, [R10.64] ;  /* 0x000000080a050981 */ /* 0x0000a2000c1e1500 */
[----:B------:R-:W-:Y:S02]  /*ebc0*/  ISETP.GT.AND P0, PT, R0, 0x19, PT ;  /* 0x000000190000780c */ /* 0x000fe40003f04270 */
[----:B----4-:R-:W-:Y:S01]  /*ebd0*/  PRMT R6, RZ, 0x7610, R6 ;  /* 0x00007610ff067816 */ /* 0x010fe20000000006 */
[----:B0-----:R-:W-:-:S04]  /*ebe0*/  IMAD.U32 R10, RZ, RZ, UR15 ;  /* 0x0000000fff0a7e24 */ /* 0x001fc8000f8e00ff */
[----:B------:R-:W-:-:S06]  /*ebf0*/  IMAD.WIDE R10, R10, 0x2, R28 ;  /* 0x000000020a0a7825 */ /* 0x000fcc00078e021c */
[----:B------:R0:W4:Y:S01]  /*ec00*/  @P0 LDG.E.U16 R6, [R10.64] ;  /* 0x000000080a060981 */ /* 0x000122000c1e1500 */
[----:B------:R-:W-:Y:S01]  /*ec10*/  ISETP.GT.AND P0, PT, R0, 0x13, PT ;  /* 0x000000130000780c */ /* 0x000fe20003f04270 */
[----:B0-----:R-:W-:-:S04]  /*ec20*/  IMAD.U32 R10, RZ, RZ, UR21 ;  /* 0x00000015ff0a7e24 */ /* 0x001fc8000f8e00ff */
[----:B------:R-:W-:-:S08]  /*ec30*/  IMAD.WIDE R10, R10, 0x2, R28 ;  /* 0x000000020a0a7825 */ /* 0x000fd000078e021c */
[----:B------:R0:W2:Y:S01]  /*ec40*/  @P0 LDG.E.U16 R3, [R10.64] ;  /* 0x000000080a030981 */ /* 0x0000a2000c1e1500 */
[----:B------:R-:W-:Y:S02]  /*ec50*/  ISETP.GT.AND P0, PT, R0, 0x14, PT ;  /* 0x000000140000780c */ /* 0x000fe40003f04270 */
[----:B------:R-:W-:Y:S01]  /*ec60*/  PRMT R24, RZ, 0x7610, R24 ;  /* 0x00007610ff187816 */ /* 0x000fe20000000018 */
[----:B0-----:R-:W-:-:S04]  /*ec70*/  IMAD.U32 R10, RZ, RZ, UR20 ;  /* 0x00000014ff0a7e24 */ /* 0x001fc8000f8e00ff */
[----:B------:R-:W-:-:S06]  /*ec80*/  IMAD.WIDE R10, R10, 0x2, R28 ;  /* 0x000000020a0a7825 */ /* 0x000fcc00078e021c */
[----:B------:R0:W2:Y:S01]  /*ec90*/  @P0 LDG.E.U16 R24, [R10.64] ;  /* 0x000000080a180981 */ /* 0x0000a2000c1e1500 */
        /* <DEDUP_REMOVED lines=8> */
[----:B------:R0:W3:Y:S01]  /*ed20*/  @P0 LDG.E.U16 R4, [R10.64] ;  /* 0x000000080a040981 */ /* 0x0000e2000c1e1500 */
[----:B------:R-:W-:Y:S01]  /*ed30*/  ISETP.GT.AND P0, PT, R0, 0x16, PT ;  /* 0x000000160000780c */ /* 0x000fe20003f04270 */
[----:B0-----:R-:W-:-:S04]  /*ed40*/  IMAD.U32 R10, RZ, RZ, UR18 ;  /* 0x00000012ff0a7e24 */ /* 0x001fc8000f8e00ff */
[----:B------:R-:W-:Y:S01]  /*ed50*/  IMAD.WIDE R10, R10, 0x2, R28 ;  /* 0x000000020a0a7825 */ /* 0x000fe200078e021c */
[----:B------:R-:W-:-:S07]  /*ed60*/  PRMT R15, RZ, 0x7610, R15 ;  /* 0x00007610ff0f7816 */ /* 0x000fce000000000f */
[----:B------:R0:W3:Y:S01]  /*ed70*/  @P0 LDG.E.U16 R15, [R10.64] ;  /* 0x000000080a0f0981 */ /* 0x0000e2000c1e1500 */
[----:B------:R-:W-:Y:S01]  /*ed80*/  ISETP.GT.AND P0, PT, R0, 0x17, PT ;  /* 0x000000170000780c */ /* 0x000fe20003f04270 */
[----:B0-----:R-:W-:Y:S01]  /*ed90*/  IMAD.U32 R10, RZ, RZ, UR17 ;  /* 0x00000011ff0a7e24 */ /* 0x001fe2000f8e00ff */
[----:B------:R-:W-:-:S03]  /*eda0*/  PRMT R14, RZ, 0x7610, R14 ;  /* 0x00007610ff0e7816 */ /* 0x000fc6000000000e */
[----:B------:R-:W-:-:S08]  /*edb0*/  IMAD.WIDE R10, R10, 0x2, R28 ;  /* 0x000000020a0a7825 */ /* 0x000fd000078e021c */
[----:B------:R0:W3:Y:S04]  /*edc0*/  @P0 LDG.E.U16 R14, [R10.64] ;  /* 0x000000080a0e0981 */ /* 0x0000e8000c1e1500 */
[----:B--2---:R1:W-:Y:S04]  /*edd0*/  STL [R1+0x2c], R12 ;  /* 0x00002c0c01007387 */ /* 0x0043e80000100800 */
[----:B-1----:R-:W2:Y:S01]  /*ede0*/  LDL.LU R12, [R1+0x13f0] ;  /* 0x0013f000010c7983 */ /* 0x002ea20000300800 */
[----:B------:R-:W-:Y:S01]  /*edf0*/  ISETP.GT.AND P0, PT, R0, 0x1b, PT ;  /* 0x0000001b0000780c */ /* 0x000fe20003f04270 */
[----:B0-----:R-:W-:-:S04]  /*ee00*/  IMAD.U32 R10, RZ, RZ, UR13 ;  /* 0x0000000dff0a7e24 */ /* 0x001fc8000f8e00ff */
[----:B------:R-:W-:Y:S01]  /*ee10*/  IMAD.WIDE R10, R10, 0x2, R28 ;  /* 0x000000020a0a7825 */ /* 0x000fe200078e021c */
[----:B------:R-:W-:Y:S01]  /*ee20*/  PRMT R23, RZ, 0x7610, R23 ;  /* 0x00007610ff177816 */ /* 0x000fe20000000017 */
[----:B---3--:R0:W-:Y:S04]  /*ee30*/  STL [R1+0x50], R14 ;  /* 0x0000500e01007387 */ /* 0x0081e80000100800 */
[----:B------:R1:W-:Y:S01]  /*ee40*/  STL [R1+0x34], R15 ;  /* 0x0000340f01007387 */ /* 0x0003e20000100800 */
[----:B0-----:R-:W-:-:S04]  /*ee50*/  IMAD.U32 R14, RZ, RZ, UR12 ;  /* 0x0000000cff0e7e24 */ /* 0x001fc8000f8e00ff */
[----:B-1----:R-:W-:Y:S01]  /*ee60*/  IMAD.WIDE R14, R14, 0x2, R28 ;  /* 0x000000020e0e7825 */ /* 0x002fe200078e021c */
[----:B------:R-:W-:Y:S02]  /*ee70*/  PRMT R2, RZ, 0x7610, R2 ;  /* 0x00007610ff027816 */ /* 0x000fe40000000002 */
[----:B--2---:R-:W-:-:S06]  /*ee80*/  PRMT R12, RZ, 0x7610, R12 ;  /* 0x00007610ff0c7816 */ /* 0x004fcc000000000c */
[----:B------:R0:W2:Y:S01]  /*ee90*/  @P0 LDG.E.U16 R12, [R10.64] ;  /* 0x000000080a0c0981 */ /* 0x0000a2000c1e1500 */
[----:B------:R-:W-:Y:S02]  /*eea0*/  ISETP.GT.AND P0, PT, R0, 0x1c, PT ;  /* 0x0000001c0000780c */ /* 0x000fe40003f04270 */
[----:B0-----:R-:W-:-:S11]  /*eeb0*/  PRMT R11, RZ, 0x7610, R11 ;  /* 0x00007610ff0b7816 */ /* 0x001fd6000000000b */
[----:B------:R0:W3:Y:S01]  /*eec0*/  @P0 LDG.E.U16 R11, [R14.64] ;  /* 0x000000080e0b0981 */ /* 0x0000e2000c1e1500 */
        /* <DEDUP_REMOVED lines=12> */
[----:B------:R-:W3:Y:S01]  /*ef90*/  @P0 LDG.E.U16 R2, [R14.64] ;  /* 0x000000080e020981 */ /* 0x000ee2000c1e1500 */
[----:B------:R-:W-:-:S03]  /*efa0*/  PRMT R27, RZ, 0x7610, R27 ;  /* 0x00007610ff1b7816 */ /* 0x000fc6000000001b */
[----:B------:R-:W-:Y:S06]  /*efb0*/  BAR.SYNC.DEFER_BLOCKING 0x0 ;  /* 0x0000000000007b1d */ /* 0x000fec0000010000 */
[----:B--2---:R-:W-:Y:S04]  /*efc0*/  STL [R1+0x13b8], R10 ;  /* 0x0013b80a01007387 */ /* 0x004fe80000100800 */
[----:B------:R-:W-:Y:S04]  /*efd0*/  STL [R1+0x13bc], R10 ;  /* 0x0013bc0a01007387 */ /* 0x000fe80000100800 */
        /* <DEDUP_REMOVED lines=18> */
[----:B---3--:R-:W-:Y:S04]  /*f100*/  STL [R1+0x4], R23 ;  /* 0x0000041701007387 */ /* 0x008fe80000100800 */
[----:B------:R0:W-:Y:S04]  /*f110*/  STL [R1+0x13a8], R29 ;  /* 0x0013a81d01007387 */ /* 0x0001e80000100800 */
[----:B0-----:R-:W2:Y:S04]  /*f120*/  LDL R29, [R1+0x8bc] ;  /* 0x0008bc00011d7983 */ /* 0x001ea80000100800 */
[----:B------:R0:W-:Y:S04]  /*f130*/  STL [R1+0x30], R2 ;  /* 0x0000300201007387 */ /* 0x0001e80000100800 */
[----:B0-----:R-:W3:Y:S04]  /*f140*/  LDL.LU R2, [R1+0x13ec] ;  /* 0x0013ec0001027983 */ /* 0x001ee80000300800 */
[----:B------:R-:W3:Y:S04]  /*f150*/  LDL R15, [R1+0x76c] ;  /* 0x00076c00010f7983 */ /* 0x000ee80000100800 */
[----:B------:R-:W0:Y:S02]  /*f160*/  S2R R23, SR_TID.X ;  /* 0x0000000000177919 */ /* 0x000e240000002100 */
[----:B0-----:R-:W-:-:S02]  /*f170*/  LOP3.LUT R14, R23, 0x1f, RZ, 0xc0, !PT ;  /* 0x0000001f170e7812 */ /* 0x001fc400078ec0ff */
[----:B------:R-:W2:Y:S02]  /*f180*/  LDL R23, [R1+0x604] ;  /* 0x0006040001177983 */ /* 0x000ea40000100800 */
[----:B------:R-:W-:Y:S02]  /*f190*/  ISETP.GE.AND P0, PT, R14, R0, PT ;  /* 0x000000000e00720c */ /* 0x000fe40003f06270 */
[----:B------:R-:W2:Y:S01]  /*f1a0*/  LDL.LU R0, [R1+0x13e8] ;  /* 0x0013e80001007983 */ /* 0x000ea20000300800 */
[----:B---3--:R-:W-:-:S03]  /*f1b0*/  IADD3 R14, P1, R15, R2, RZ ;  /* 0x000000020f0e7210 */ /* 0x008fc60007f3e0ff */
[----:B------:R-:W2:Y:S02]  /*f1c0*/  LDL R15, [R1+0x614] ;  /* 0x00061400010f7983 */ /* 0x000ea40000100800 */
[----:B--2---:R-:W-:-:S05]  /*f1d0*/  IMAD.X R15, R15, 0x1, R0, P1 ;  /* 0x000000010f0f7824 */ /* 0x004fca00008e0600 */
[----:B------:R-:W2:Y:S04]  /*f1e0*/  @!P0 LDG.E.U16 R27, [R14.64] ;  /* 0x000000080e1b8981 */ /* 0x000ea8000c1e1500 */
[----:B--2---:R0:W-:Y:S04]  /*f1f0*/  STL [R1+0x80], R27 ;  /* 0x0000801b01007387 */ /* 0x0041e80000100800 */
[----:B0-----:R-:W2:Y:S04]  /*f200*/  LDL.LU R27, [R1+0x13e4] ;  /* 0x0013e400011b7983 */ /* 0x001ea80000300800 */
[----:B------:R-:W3:Y:S01]  /*f210*/  LDL R15, [R1+0x768] ;  /* 0x00076800010f7983 */ /* 0x000ee20000100800 */
[----:B------:R-:W-:-:S03]  /*f220*/  IADD3 R14, P1, R29, R2, RZ ;  /* 0x000000021d0e7210 */ /* 0x000fc60007f3e0ff */
[----:B------:R-:W4:Y:S01]  /*f230*/  LDL R29, [R1+0x894] ;  /* 0x00089400011d7983 */ /* 0x000f220000100800 */
[----:B--2---:R-:W-:Y:S01]  /*f240*/  PRMT R27, RZ, 0x7610, R27 ;  /* 0x00007610ff1b7816 */ /* 0x004fe2000000001b */
[----:B---3--:R-:W-:-:S05]  /*f250*/  IMAD.X R15, R15, 0x1, R0, P1 ;  /* 0x000000010f0f7824 */ /* 0x008fca00008e0600 */
[----:B------:R-:W2:Y:S04]  /*f260*/  @!P0 LDG.E.U16 R27, [R14.64] ;  /* 0x000000080e1b8981 */ /* 0x000ea8000c1e1500 */
[----:B--2---:R0:W-:Y:S04]  /*f270*/  STL [R1+0x28], R27 ;  /* 0x0000281b01007387 */ /* 0x0041e80000100800 */
[----:B0-----:R-:W2:Y:S04]  /*f280*/  LDL.LU R27, [R1+0x13e0] ;  /* 0x0013e000011b7983 */ /* 0x001ea80000300800 */
[----:B------:R-:W3:Y:S02]  /*f290*/  LDL R15, [R1+0x8b4] ;  /* 0x0008b400010f7983 */ /* 0x000ee40000100800 */
[----:B---3--:R-:W-:-:S02]  /*f2a0*/  IADD3 R14, P1, R15, R2, RZ ;  /* 0x000000020f0e7210 */ /* 0x008fc40007f3e0ff */
[----:B------:R-:W3:Y:S01]  /*f2b0*/  LDL R15, [R1+0x75c] ;  /* 0x00075c00010f7983 */ /* 0x000ee20000100800 */
[----:B--2---:R-:W-:Y:S02]  /*f2c0*/  PRMT R27, RZ, 0x7610, R27 ;  /* 0x00007610ff1b7816 */ /* 0x004fe4000000001b */
[----:B---3--:R-:W-:-:S05]  /*f2d0*/  IMAD.X R15, R15, 0x1, R0, P1 ;  /* 0x000000010f0f7824 */ /* 0x008fca00008e0600 */
[----:B------:R-:W2:Y:S04]  /*f2e0*/  @!P0 LDG.E.U16 R27, [R14.64] ;  /* 0x000000080e1b8981 */ /* 0x000ea8000c1e1500 */
[----:B--2---:R0:W-:Y:S04]  /*f2f0*/  STL [R1+0x24], R27 ;  /* 0x0000241b01007387 */ /* 0x0041e80000100800 */
[----:B0-----:R-:W2:Y:S04]  /*f300*/  LDL.LU R27, [R1+0x13dc] ;  /* 0x0013dc00011b7983 */ /* 0x001ea80000300800 */
[----:B------:R-:W3:Y:S01]  /*f310*/  LDL R15, [R1+0x750] ;  /* 0x00075000010f7983 */ /* 0x000ee20000100800 */
[----:B--2---:R-:W-:-:S02]  /*f320*/  PRMT R27, RZ, 0x7610, R27 ;  /* 0x00007610ff1b7816 */ /* 0x004fc4000000001b */
[----:B---3--:R-:W-:-:S05]  /*f330*/  IADD3 R14, P1, R15, R2, RZ ;  /* 0x000000020f0e7210 */ /* 0x008fca0007f3e0ff */
[----:B------:R-:W-:-:S05]  /*f340*/  IMAD.X R15, R23, 0x1, R0, P1 ;  /* 0x00000001170f7824 */ /* 0x000fca00008e0600 */
        /* <DEDUP_REMOVED lines=12> */
[----:B----4-:R-:W-:-:S03]  /*f410*/  IADD3 R14, P1, R29, R2, RZ ;  /* 0x000000021d0e7210 */ /* 0x010fc60007f3e0ff */
[----:B------:R-:W0:Y:S01]  /*f420*/  S2R R23, SR_TID.X ;  /* 0x0000000000177919 */ /* 0x000e220000002100 */
[----:B--2---:R-:W-:Y:S01]  /*f430*/  PRMT R27, RZ, 0x7610, R27 ;  /* 0x00007610ff1b7816 */ /* 0x004fe2000000001b */
[----:B---3--:R-:W-:-:S05]  /*f440*/  IMAD.X R15, R15, 0x1, R0, P1 ;  /* 0x000000010f0f7824 */ /* 0x008fca00008e0600 */
[----:B------:R-:W2:Y:S01]  /*f450*/  @!P0 LDG.E.U16 R27, [R14.64] ;  /* 0x000000080e1b8981 */ /* 0x000ea2000c1e1500 */
[----:B0-----:R-:W-:-:S05]  /*f460*/  LOP3.LUT R23, R23, 0x3f, RZ, 0xc0, !PT ;  /* 0x0000003f17177812 */ /* 0x001fca00078ec0ff */
[----:B------:R-:W-:-:S05]  /*f470*/  IMAD.SHL.U32 R29, R23, 0x2, RZ ;  /* 0x00000002171d7824 */ /* 0x000fca00078e00ff */
[----:B------:R-:W-:Y:S04]  /*f480*/  STS.U16 [R29+0x4000], R9 ;  /* 0x004000091d007388 */ /* 0x000fe80000000400 */
[----:B--2---:R0:W-:Y:S04]  /*f490*/  STL [R1+0x18], R27 ;  /* 0x0000181b01007387 */ /* 0x0041e80000100800 */
[----:B0-----:R-:W2:Y:S04]  /*f4a0*/  LDL.LU R27, [R1+0x13d0] ;  /* 0x0013d000011b7983 */ /* 0x001ea80000300800 */
[----:B------:R-:W3:Y:S04]  /*f4b0*/  LDL R15, [R1+0x730] ;  /* 0x00073000010f7983 */ /* 0x000ee80000100800 */
[----:B------:R-:W4:Y:S01]  /*f4c0*/  LDL R9, [R1+0x5f4] ;  /* 0x0005f40001097983 */ /* 0x000f220000100800 */
[----:B--2---:R-:W-:-:S02]  /*f4d0*/  PRMT R27, RZ, 0x7610, R27 ;  /* 0x00007610ff1b7816 */ /* 0x004fc4000000001b */
[----:B---3--:R-:W-:-:S05]  /*f4e0*/  IADD3 R14, P1, R15, R2, RZ ;  /* 0x000000020f0e7210 */ /* 0x008fca0007f3e0ff */
[----:B----4-:R-:W-:Y:S02]  /*f4f0*/  IMAD.X R15, R9, 0x1, R0, P1 ;  /* 0x00000001090f7824 */ /* 0x010fe400008e0600 */
[----:B------:R-:W2:Y:S04]  /*f500*/  LDL R9, [R1+0x710] ;  /* 0x0007100001097983 */ /* 0x000ea80000100800 */
[----:B------:R-:W3:Y:S04]  /*f510*/  @!P0 LDG.E.U16 R27, [R14.64] ;  /* 0x000000080e1b8981 */ /* 0x000ee8000c1e1500 */
[----:B---3--:R0:W-:Y:S04]  /*f520*/  STL [R1+0x14], R27 ;  /* 0x0000141b01007387 */ /* 0x0081e80000100800 */
[----:B0-----:R-:W3:Y:S04]  /*f530*/  LDL.LU R27, [R1+0x13cc] ;  /* 0x0013cc00011b7983 */ /* 0x001ee80000300800 */
[----:B------:R-:W4:Y:S02]  /*f540*/  LDL R15, [R1+0x948] ;  /* 0x00094800010f7983 */ /* 0x000f240000100800 */
[----:B----4-:R-:W-:-:S02]  /*f550*/  IADD3 R14, P1, R15, R2, RZ ;  /* 0x000000020f0e7210 */ /* 0x010fc40007f3e0ff */
[----:B------:R-:W4:Y:S01]  /*f560*/  LDL R15, [R1+0x880] ;  /* 0x00088000010f7983 */ /* 0x000f220000100800 */
[----:B------:R-:W-:Y:S02]  /*f570*/  PRMT R26, RZ, 0x7610, R26 ;  /* 0x00007610ff1a7816 */ /* 0x000fe4000000001a */
[----:B----4-:R-:W-:-:S05]  /*f580*/  IMAD.X R15, R15, 0x1, R0, P1 ;  /* 0x000000010f0f7824 */ /* 0x010fca00008e0600 */
[----:B------:R-:W4:Y:S04]  /*f590*/  @!P0 LDG.E.U16 R26, [R14.64] ;  /* 0x000000080e1a8981 */ /* 0x000f28000c1e1500 */
[----:B----4-:R0:W-:Y:S04]  /*f5a0*/  STL [R1+0xc], R26 ;  /* 0x00000c1a01007387 */ /* 0x0101e80000100800 */
[----:B0-----:R-:W4:Y:S04]  /*f5b0*/  LDL.LU R26, [R1+0x13c8] ;  /* 0x0013c800011a7983 */ /* 0x001f280000300800 */
[----:B------:R-:W2:Y:S02]  /*f5c0*/  LDL R15, [R1+0x874] ;  /* 0x00087400010f7983 */ /* 0x000ea40000100800 */
[----:B--2---:R-:W-:-:S02]  /*f5d0*/  IADD3 R14, P1, R15, R2, RZ ;  /* 0x000000020f0e7210 */ /* 0x004fc40007f3e0ff */
[----:B------:R-:W2:Y:S01]  /*f5e0*/  LDL R15, [R1+0x71c] ;  /* 0x00071c00010f7983 */ /* 0x000ea20000100800 */
[----:B------:R-:W-:Y:S02]  /*f5f0*/  PRMT R25, RZ, 0x7610, R25 ;  /* 0x00007610ff197816 */ /* 0x000fe40000000019 */
[----:B--2---:R-:W-:-:S05]  /*f600*/  IMAD.X R15, R15, 0x1, R0, P1 ;  /* 0x000000010f0f7824 */ /* 0x004fca00008e0600 */
[----:B------:R-:W2:Y:S04]  /*f610*/  @!P0 LDG.E.U16 R25, [R14.64] ;  /* 0x000000080e198981 */ /* 0x000ea8000c1e1500 */
[----:B------:R-:W-:Y:S04]  /*f620*/  STS.U16 [R29+0x4400], R13 ;  /* 0x0044000d1d007388 */ /* 0x000fe80000000400 */
[----:B------:R-:W-:Y:S04]  /*f630*/  STS.U16 [R29+0x4800], R16 ;  /* 0x004800101d007388 */ /* 0x000fe80000000400 */
[----:B------:R0:W-:Y:S02]  /*f640*/  STS.U16 [R29+0x4c00], R8 ;  /* 0x004c00081d007388 */ /* 0x0001e40000000400 */
[----:B0-----:R-:W-:-:S02]  /*f650*/  IADD3 R8, P1, R9, R2, RZ ;  /* 0x0000000209087210 */ /* 0x001fc40007f3e0ff */
[----:B--2---:R0:W-:Y:S04]  /*f660*/  STL [R1+0x8], R25 ;  /* 0x0000081901007387 */ /* 0x0041e80000100800 */
[----:B0-----:R-:W2:Y:S04]  /*f670*/  LDL.LU R25, [R1+0x13c4] ;  /* 0x0013c40001197983 */ /* 0x001ea80000300800 */
[----:B------:R-:W2:Y:S04]  /*f680*/  LDL R14, [R1+0x938] ;  /* 0x00093800010e7983 */ /* 0x000ea80000100800 */
[----:B------:R-:W2:Y:S04]  /*f690*/  LDL R15, [R1+0x860] ;  /* 0x00086000010f7983 */ /* 0x000ea80000100800 */
[----:B------:R0:W-:Y:S04]  /*f6a0*/  STL [R1+0x13b4], R29 ;  /* 0x0013b41d01007387 */ /* 0x0001e80000100800 */
[----:B------:R-:W2:Y:S01]  /*f6b0*/  LDL R9, [R1+0x5e4] ;  /* 0x0005e40001097983 */ /* 0x000ea20000100800 */
[----:B0-----:R-:W-:Y:S01]  /*f6c0*/  PRMT R29, RZ, 0x7610, R29 ;  /* 0x00007610ff1d7816 */ /* 0x001fe2000000001d */
[----:B--2---:R-:W-:-:S05]  /*f6d0*/  IMAD.X R9, R9, 0x1, R0, P1 ;  /* 0x0000000109097824 */ /* 0x004fca00008e0600 */
[----:B------:R0:W2:Y:S02]  /*f6e0*/  @!P0 LDG.E.U16 R29, [R8.64] ;  /* 0x00000008081d8981 */ /* 0x0000a4000c1e1500 */
[----:B0-----:R-:W-:-:S05]  /*f6f0*/  IADD3 R8, P1, R14, R2, RZ ;  /* 0x000000020e087210 */ /* 0x001fca0007f3e0ff */
[----:B------:R-:W-:Y:S01]  /*f700*/  IMAD.X R9, R15, 0x1, R0, P1 ;  /* 0x000000010f097824 */ /* 0x000fe200008e0600 */
[----:B--2---:R0:W-:Y:S04]  /*f710*/  STL [R1], R29 ;  /* 0x0000001d01007387 */ /* 0x0041e80000100800 */
[----:B------:R-:W2:Y:S01]  /*f720*/  LDL R15, [R1+0x6fc] ;  /* 0x0006fc00010f7983 */ /* 0x000ea20000100800 */
[----:B---3--:R-:W-:Y:S02]  /*f730*/  PRMT R27, RZ, 0x7610, R27 ;  /* 0x00007610ff1b7816 */ /* 0x008fe4000000001b */
[----:B----4-:R-:W-:Y:S01]  /*f740*/  PRMT R26, RZ, 0x7610, R26 ;  /* 0x00007610ff1a7816 */ /* 0x010fe2000000001a */
[----:B------:R-:W3:Y:S04]  /*f750*/  LDL R14, [R1+0x6f0] ;  /* 0x0006f000010e7983 */ /* 0x000ee80000100800 */
[----:B0-----:R-:W4:Y:S04]  /*f760*/  LDL R29, [R1+0x854] ;  /* 0x00085400011d7983 */ /* 0x001f280000100800 */
[----:B------:R4:W2:Y:S02]  /*f770*/  @!P0 LDG.E.U16 R27, [R8.64] ;  /* 0x00000008081b8981 */ /* 0x0008a4000c1e1500 */
[----:B----4-:R-:W-:-:S05]  /*f780*/  IADD3 R8, P1, R29, R2, RZ ;  /* 0x000000021d087210 */ /* 0x010fca0007f3e0ff */
[----:B--2---:R-:W-:-:S05]  /*f790*/  IMAD.X R9, R15, 0x1, R0, P1 ;  /* 0x000000010f097824 */ /* 0x004fca00008e0600 */
[----:B------:R-:W2:Y:S01]  /*f7a0*/  @!P0 LDG.E.U16 R26, [R8.64] ;  /* 0x00000008081a8981 */ /* 0x000ea2000c1e1500 */
[----:B------:R-:W-:-:S03]  /*f7b0*/  IMAD.SHL.U32 R23, R23, 0x2, RZ ;  /* 0x0000000217177824 */ /* 0x000fc600078e00ff */
[----:B------:R-:W-:Y:S04]  /*f7c0*/  STL [R1+0x1370], R27 ;  /* 0x0013701b01007387 */ /* 0x000fe80000100800 */
[----:B------:R-:W-:Y:S04]  /*f7d0*/  STL [R1+0x1374], R27 ;  /* 0x0013741b01007387 */ /* 0x000fe80000100800 */
[----:B------:R-:W-:Y:S04]  /*f7e0*/  STL [R1+0x1378], R27 ;  /* 0x0013781b01007387 */ /* 0x000fe80000100800 */
[----:B------:R-:W-:Y:S04]  /*f7f0*/  STL [R1+0x137c], R27 ;  /* 0x00137c1b01007387 */ /* 0x000fe80000100800 */
[----:B------:R-:W-:Y:S01]  /*f800*/  STL [R1+0x1380], R27 ;  /* 0x0013801b01007387 */ /* 0x000fe20000100800 */
[----:B------:R-:W-:-:S03]  /*f810*/  LOP3.LUT R23, R23, 0x10, RZ, 0x3c, !PT ;  /* 0x0000001017177812 */ /* 0x000fc600078e3cff */
        /* <DEDUP_REMOVED lines=8> */
[----:B------:R-:W-:Y:S04]  /*f8a0*/  STS.U16 [R23+0x4080], R18 ;  /* 0x0040801217007388 */ /* 0x000fe80000000400 */
[----:B------:R-:W-:Y:S04]  /*f8b0*/  STL [R1+0x13b0], R27 ;  /* 0x0013b01b01007387 */ /* 0x000fe80000100800 */
[----:B------:R-:W-:Y:S04]  /*f8c0*/  STS.U16 [R23+0x4480], R19 ;  /* 0x0044801317007388 */ /* 0x000fe80000000400 */
[----:B------:R0:W-:Y:S04]  /*f8d0*/  STS.U16 [R23+0x4880], R7 ;  /* 0x0048800717007388 */ /* 0x0001e80000000400 */
[----:B--2---:R-:W-:Y:S04]  /*f8e0*/  STL [R1+0x13a0], R26 ;  /* 0x0013a01a01007387 */ /* 0x004fe80000100800 */
[----:B------:R-:W2:Y:S04]  /*f8f0*/  LDL R9, [R1+0x5d4] ;  /* 0x0005d40001097983 */ /* 0x000ea80000100800 */
[----:B0-----:R-:W4:Y:S01]  /*f900*/  LDL R7, [R1+0x928] ;  /* 0x0009280001077983 */ /* 0x001f220000100800 */
[----:B---3--:R-:W-:-:S03]  /*f910*/  IADD3 R8, P1, R14, R2, RZ ;  /* 0x000000020e087210 */ /* 0x008fc60007f3e0ff */
[----:B------:R-:W3:Y:S04]  /*f920*/  LDL R15, [R1+0x6d0] ;  /* 0x0006d000010f7983 */ /* 0x000ee80000100800 */
[----:B------:R-:W3:Y:S04]  /*f930*/  LDL R14, [R1+0x5c4] ;  /* 0x0005c400010e7983 */ /* 0x000ee80000100800 */
[----:B------:R0:W-:Y:S04]  /*f940*/  STS.U16 [R23+0x4c80], R6 ;  /* 0x004c800617007388 */ /* 0x0001e80000000400 */
[----:B0-----:R-:W3:Y:S01]  /*f950*/  LDL.LU R23, [R1+0x13c0] ;  /* 0x0013c00001177983 */ /* 0x001ee20000300800 */
[----:B--2---:R-:W-:Y:S01]  /*f960*/  IMAD.X R9, R9, 0x1, R0, P1 ;  /* 0x0000000109097824 */ /* 0x004fe200008e0600 */
[----:B----4-:R-:W-:-:S02]  /*f970*/  IADD3 R6, P1, R7, R2, RZ ;  /* 0x0000000207067210 */ /* 0x010fc40007f3e0ff */
[----:B------:R-:W2:Y:S01]  /*f980*/  LDL R7, [R1+0x840] ;  /* 0x0008400001077983 */ /* 0x000ea20000100800 */
[----:B---3--:R-:W-:Y:S02]  /*f990*/  PRMT R23, RZ, 0x7610, R23 ;  /* 0x00007610ff177816 */ /* 0x008fe40000000017 */
[----:B--2---:R-:W-:-:S05]  /*f9a0*/  IMAD.X R7, R7, 0x1, R0, P1 ;  /* 0x0000000107077824 */ /* 0x004fca00008e0600 */
[----:B------:R0:W2:Y:S04]  /*f9b0*/  @!P0 LDG.E.U16 R23, [R6.64] ;  /* 0x0000000806178981 */ /* 0x0000a8000c1e1500 */
[----:B0-----:R-:W3:Y:S04]  /*f9c0*/  LDL R7, [R1+0x834] ;  /* 0x0008340001077983 */ /* 0x001ee80000100800 */
[----:B------:R-:W0:Y:S01]  /*f9d0*/  S2R R29, SR_TID.X ;  /* 0x00000000001d7919 */ /* 0x000e220000002100 */
[----:B---3--:R-:W-:-:S03]  /*f9e0*/  IADD3 R6, P1, R7, R2, RZ ;  /* 0x0000000207067210 */ /* 0x008fc60007f3e0ff */
[----:B------:R-:W3:Y:S01]  /*f9f0*/  LDL R7, [R1+0x6dc] ;  /* 0x0006dc0001077983 */ /* 0x000ee20000100800 */
[----:B0-----:R-:W-:Y:S02]  /*fa00*/  LOP3.LUT R29, R29, 0x3f, RZ, 0xc0, !PT ;  /* 0x0000003f1d1d7812 */ /* 0x001fe400078ec0ff */
[----:B------:R-:W-:-:S03]  /*fa10*/  PRMT R19, RZ, 0x7610, R19 ;  /* 0x00007610ff137816 */ /* 0x000fc60000000013 */
[----:B------:R-:W-:-:S05]  /*fa20*/  IMAD.SHL.U32 R29, R29, 0x2, RZ ;  /* 0x000000021d1d7824 */ /* 0x000fca00078e00ff */
[----:B------:R-:W-:-:S05]  /*fa30*/  LOP3.LUT R29, R29, 0x20, RZ, 0x3c, !PT ;  /* 0x000000201d1d7812 */ /* 0x000fca00078e3cff */
[----:B------:R-:W-:Y:S04]  /*fa40*/  STS.U16 [R29+0x4100], R21 ;  /* 0x004100151d007388 */ /* 0x000fe80000000400 */
[----:B------:R0:W-:Y:S02]  /*fa50*/  STS.U16 [R29+0x4500], R17 ;  /* 0x004500111d007388 */ /* 0x0001e40000000400 */
[----:B0-----:R-:W-:Y:S01]  /*fa60*/  PRMT R17, RZ, 0x7610, R17 ;  /* 0x00007610ff117816 */ /* 0x001fe20000000011 */
[----:B---3--:R-:W-:-:S05]  /*fa70*/  IMAD.X R7, R7, 0x1, R0, P1 ;  /* 0x0000000107077824 */ /* 0x008fca00008e0600 */
[----:B------:R0:W3:Y:S02]  /*fa80*/  @!P0 LDG.E.U16 R19, [R6.64] ;  /* 0x0000000806138981 */ /* 0x0000e4000c1e1500 */
[-C--:B0-----:R-:W-:Y:S02]  /*fa90*/  IADD3 R6, P1, R15, R2.reuse, RZ ;  /* 0x000000020f067210 */ /* 0x081fe40007f3e0ff */
[----:B------:R-:W-:Y:S01]  /*faa0*/  PRMT R18, RZ, 0x7610, R18 ;  /* 0x00007610ff127816 */ /* 0x000fe20000000012 */
[----:B------:R-:W-:Y:S02]  /*fab0*/  STS.U16 [R29+0x4900], R5 ;  /* 0x004900051d007388 */ /* 0x000fe40000000400 */
[----:B------:R-:W-:Y:S02]  /*fac0*/  IMAD.X R7, R14, 0x1, R0, P1 ;  /* 0x000000010e077824 */ /* 0x000fe400008e0600 */
[----:B------:R-:W4:Y:S04]  /*fad0*/  LDL R15, [R1+0x5b4] ;  /* 0x0005b400010f7983 */ /* 0x000f280000100800 */
[----:B------:R0:W2:Y:S04]  /*fae0*/  @!P0 LDG.E.U16 R17, [R6.64] ;  /* 0x0000000806118981 */ /* 0x0000a8000c1e1500 */
[----:B------:R-:W2:Y:S04]  /*faf0*/  LDL R14, [R1+0x908] ;  /* 0x00090800010e7983 */ /* 0x000ea80000100800 */
[----:B0-----:R-:W2:Y:S02]  /*fb00*/  LDL R7, [R1+0x918] ;  /* 0x0009180001077983 */ /* 0x001ea40000100800 */
[----:B--2---:R-:W-:-:S02]  /*fb10*/  IADD3 R6, P1, R7, R2, RZ ;  /* 0x0000000207067210 */ /* 0x004fc40007f3e0ff */
[----:B------:R-:W2:Y:S03]  /*fb20*/  LDL R7, [R1+0x820] ;  /* 0x0008200001077983 */ /* 0x000ea60000100800 */
[----:B--2---:R-:W-:-:S05]  /*fb30*/  IMAD.X R7, R7, 0x1, R0, P1 ;  /* 0x0000000107077824 */ /* 0x004fca00008e0600 */
[----:B------:R0:W2:Y:S04]  /*fb40*/  @!P0 LDG.E.U16 R18, [R6.64] ;  /* 0x0000000806128981 */ /* 0x0000a8000c1e1500 */
[----:B0-----:R-:W0:Y:S02]  /*fb50*/  S2R R7, SR_TID.X ;  /* 0x0000000000077919 */ /* 0x001e240000002100 */
[----:B0-----:R-:W-:-:S05]  /*fb60*/  LOP3.LUT R7, R7, 0x3f, RZ, 0xc0, !PT ;  /* 0x0000003f07077812 */ /* 0x001fca00078ec0ff */
[----:B------:R-:W-:-:S05]  /*fb70*/  IMAD.SHL.U32 R7, R7, 0x2, RZ ;  /* 0x0000000207077824 */ /* 0x000fca00078e00ff */
[----:B------:R-:W-:Y:S02]  /*fb80*/  LOP3.LUT R6, R7, 0x20, RZ, 0x3c, !PT ;  /* 0x0000002007067812 */ /* 0x000fe400078e3cff */
[----:B------:R-:W2:Y:S04]  /*fb90*/  LDL R7, [R1+0x814] ;  /* 0x0008140001077983 */ /* 0x000ea80000100800 */
[----:B------:R2:W-:Y:S02]  /*fba0*/  STS.U16 [R6+0x4d00], R4 ;  /* 0x004d000406007388 */ /* 0x0005e40000000400 */
[----:B--2---:R-:W-:Y:S02]  /*fbb0*/  IADD3 R6, P1, R7, R2, RZ ;  /* 0x0000000207067210 */ /* 0x004fe40007f3e0ff */
[----:B------:R-:W2:Y:S01]  /*fbc0*/  LDL R7, [R1+0x6bc] ;  /* 0x0006bc0001077983 */ /* 0x000ea20000100800 */
[----:B------:R-:W-:-:S02]  /*fbd0*/  PRMT R4, RZ, 0x7610, R4 ;  /* 0x00007610ff047816 */ /* 0x000fc40000000004 */
[----:B--2---:R-:W-:-:S05]  /*fbe0*/  IMAD.X R7, R7, 0x1, R0, P1 ;  /* 0x0000000107077824 */ /* 0x004fca00008e0600 */
[----:B------:R0:W2:Y:S04]  /*fbf0*/  @!P0 LDG.E.U16 R4, [R6.64] ;  /* 0x0000000806048981 */ /* 0x0000a8000c1e1500 */
[----:B0-----:R-:W2:Y:S01]  /*fc00*/  LDL R7, [R1+0x6b0] ;  /* 0x0006b00001077983 */ /* 0x001ea20000100800 */
[----:B------:R-:W-:-:S06]  /*fc10*/  PRMT R25, RZ, 0x7610, R25 ;  /* 0x00007610ff197816 */ /* 0x000fcc0000000019 */
[----:B------:R0:W3:Y:S01]  /*fc20*/  @!P0 LDG.E.U16 R25, [R8.64] ;  /* 0x0000000808198981 */ /* 0x0000e2000c1e1500 */
[----:B--2---:R-:W-:-:S05]  /*fc30*/  IADD3 R6, P1, R7, R2, RZ ;  /* 0x0000000207067210 */ /* 0x004fca0007f3e0ff */
[----:B----4-:R-:W-:Y:S02]  /*fc40*/  IMAD.X R7, R15, 0x1, R0, P1 ;  /* 0x000000010f077824 */ /* 0x010fe400008e0600 */
[----:B------:R-:W2:Y:S01]  /*fc50*/  LDL R15, [R1+0x800] ;  /* 0x00080000010f7983 */ /* 0x000ea20000100800 */
[----:B0-----:R-:W-:Y:S02]  /*fc60*/  PRMT R9, RZ, 0x7610, R9 ;  /* 0x00007610ff097816 */ /* 0x001fe40000000009 */
[----:B------:R-:W-:-:S04]  /*fc70*/  IADD3 R14, P1, R14, R2, RZ ;  /* 0x000000020e0e7210 */ /* 0x000fc80007f3e0ff */
[----:B------:R0:W4:Y:S02]  /*fc80*/  @!P0 LDG.E.U16 R9, [R6.64] ;  /* 0x0000000806098981 */ /* 0x000124000c1e1500 */
[----:B0-----:R-:W-:Y:S01]  /*fc90*/  PRMT R6, RZ, 0x7610, R6 ;  /* 0x00007610ff067816 */ /* 0x001fe20000000006 */
[----:B--2---:R-:W-:-:S05]  /*fca0*/  IMAD.X R15, R15, 0x1, R0, P1 ;  /* 0x000000010f0f7824 */ /* 0x004fca00008e0600 */
[----:B------:R0:W2:Y:S04]  /*fcb0*/  @!P0 LDG.E.U16 R6, [R14.64] ;  /* 0x000000080e068981 */ /* 0x0000a8000c1e1500 */
[----:B0-----:R-:W2:Y:S02]  /*fcc0*/  LDL R15, [R1+0x7f4] ;  /* 0x0007f400010f7983 */ /* 0x001ea40000100800 */
[----:B--2---:R-:W-:Y:S02]  /*fcd0*/  IADD3 R14, P1, R15, R2, RZ ;  /* 0x000000020f0e7210 */ /* 0x004fe40007f3e0ff */
[----:B------:R-:W2:Y:S01]  /*fce0*/  LDL R15, [R1+0x69c] ;  /* 0x00069c00010f7983 */ /* 0x000ea20000100800 */
[----:B------:R-:W-:Y:S02]  /*fcf0*/  PRMT R8, RZ, 0x7610, R8 ;  /* 0x00007610ff087816 */ /* 0x000fe40000000008 */
[----:B--2---:R-:W-:-:S05]  /*fd00*/  IMAD.X R15, R15, 0x1, R0, P1 ;  /* 0x000000010f0f7824 */ /* 0x004fca00008e0600 */
[----:B------:R0:W2:Y:S04]  /*fd10*/  @!P0 LDG.E.U16 R8, [R14.64] ;  /* 0x000000080e088981 */ /* 0x0000a8000c1e1500 */
[----:B0-----:R-:W0:Y:S02]  /*fd20*/  S2R R15, SR_TID.X ;  /* 0x00000000000f7919 */ /* 0x001e240000002100 */
[----:B0-----:R-:W-:-:S05]  /*fd30*/  LOP3.LUT R15, R15, 0x3f, RZ, 0xc0, !PT ;  /* 0x0000003f0f0f7812 */ /* 0x001fca00078ec0ff */
[----:B------:R-:W-:-:S05]  /*fd40*/  IMAD.SHL.U32 R15, R15, 0x2, RZ ;  /* 0x000000020f0f7824 */ /* 0x000fca00078e00ff */
[----:B------:R-:W-:Y:S02]  /*fd50*/  LOP3.LUT R14, R15, 0x30, RZ, 0x3c, !PT ;  /* 0x000000300f0e7812 */ /* 0x000fe400078e3cff */
[----:B------:R-:W2:Y:S04]  /*fd60*/  LDL R15, [R1+0x690] ;  /* 0x00069000010f7983 */ /* 0x000ea80000100800 */
[----:B------:R-:W0:Y:S02]  /*fd70*/  S2R R29, SR_TID.X ;  /* 0x00000000001d7919 */ /* 0x000e240000002100 */
[----:B0-----:R-:W-:-:S05]  /*fd80*/  LOP3.LUT R29, R29, 0x3f, RZ, 0xc0, !PT ;  /* 0x0000003f1d1d7812 */ /* 0x001fca00078ec0ff */
[----:B------:R-:W-:-:S05]  /*fd90*/  IMAD.SHL.U32 R29, R29, 0x2, RZ ;  /* 0x000000021d1d7824 */ /* 0x000fca00078e00ff */
[----:B------:R-:W-:-:S05]  /*fda0*/  LOP3.LUT R29, R29, 0x30, RZ, 0x3c, !PT ;  /* 0x000000301d1d7812 */ /* 0x000fca00078e3cff */
[----:B------:R-:W-:Y:S04]  /*fdb0*/  STS.U16 [R29+0x4180], R20 ;  /* 0x004180141d007388 */ /* 0x000fe80000000400 */
[----:B------:R-:W-:Y:S04]  /*fdc0*/  STS.U16 [R29+0x4580], R22 ;  /* 0x004580161d007388 */ /* 0x000fe80000000400 */
[----:B------:R-:W-:Y:S04]  /*fdd0*/  STS.U16 [R29+0x4980], R3 ;  /* 0x004980031d007388 */ /* 0x000fe80000000400 */
[----:B------:R2:W-:Y:S02]  /*fde0*/  STS.U16 [R14+0x4d80], R12 ;  /* 0x004d800c0e007388 */ /* 0x0005e40000000400 */
[----:B--2---:R-:W-:-:S02]  /*fdf0*/  IADD3 R14, P1, R15, R2, RZ ;  /* 0x000000020f0e7210 */ /* 0x004fc40007f3e0ff */
[----:B------:R-:W2:Y:S01]  /*fe00*/  LDL R15, [R1+0x5a4] ;  /* 0x0005a400010f7983 */ /* 0x000ea20000100800 */
[----:B------:R-:W-:-:S03]  /*fe10*/  PRMT R13, RZ, 0x7610, R13 ;  /* 0x00007610ff0d7816 */ /* 0x000fc6000000000d */
[----:B------:R-:W0:Y:S01]  /*fe20*/  S2R R29, SR_TID.X ;  /* 0x00000000001d7919 */ /* 0x000e220000002100 */
[----:B--2---:R-:W-:-:S05]  /*fe30*/  IMAD.X R15, R15, 0x1, R0, P1 ;  /* 0x000000010f0f7824 */ /* 0x004fca00008e0600 */
[----:B------:R1:W2:Y:S04]  /*fe40*/  @!P0 LDG.E.U16 R13, [R14.64] ;  /* 0x000000080e0d8981 */ /* 0x0002a8000c1e1500 */
[----:B-1----:R-:W2:Y:S04]  /*fe50*/  LDL.LU R14, [R1+0x10] ;  /* 0x00001000010e7983 */ /* 0x002ea80000300800 */
[----:B------:R-:W3:Y:S01]  /*fe60*/  LDL R15, [R1+0x8f8] ;  /* 0x0008f800010f7983 */ /* 0x000ee20000100800 */
[----:B0-----:R-:W-:-:S05]  /*fe70*/  LOP3.LUT R29, R29, 0x3f, RZ, 0xc0, !PT ;  /* 0x0000003f1d1d7812 */ /* 0x001fca00078ec0ff */
[----:B------:R-:W-:-:S05]  /*fe80*/  IMAD.SHL.U32 R29, R29, 0x2, RZ ;  /* 0x000000021d1d7824 */ /* 0x000fca00078e00ff */
[----:B------:R-:W-:-:S05]  /*fe90*/  LOP3.LUT R29, R29, 0x40, RZ, 0x3c, !PT ;  /* 0x000000401d1d7812 */ /* 0x000fca00078e3cff */
[----:B--2---:R3:W-:Y:S02]  /*fea0*/  STS.U16 [R29+0x4200], R14 ;  /* 0x0042000e1d007388 */ /* 0x0047e40000000400 */
[----:B---3--:R-:W-:Y:S02]  /*feb0*/  IADD3 R14, P1, R15, R2, RZ ;  /* 0x000000020f0e7210 */ /* 0x008fe40007f3e0ff */
[----:B------:R-:W2:Y:S01]  /*fec0*/  LDL R15, [R1+0x7e0] ;  /* 0x0007e000010f7983 */ /* 0x000ea20000100800 */
[----:B------:R-:W-:Y:S02]  /*fed0*/  PRMT R12, RZ, 0x7610, R12 ;  /* 0x00007610ff0c7816 */ /* 0x000fe4000000000c */
[----:B--2---:R-:W-:-:S05]  /*fee0*/  IMAD.X R15, R15, 0x1, R0, P1 ;  /* 0x000000010f0f7824 */ /* 0x004fca00008e0600 */
[----:B------:R0:W2:Y:S04]  /*fef0*/  @!P0 LDG.E.U16 R12, [R14.64] ;  /* 0x000000080e0c8981 */ /* 0x0000a8000c1e1500 */
[----:B0-----:R-:W3:Y:S04]  /*ff00*/  LDL.LU R14, [R1+0x38] ;  /* 0x00003800010e7983 */ /* 0x001ee80000300800 */
[----:B------:R-:W2:Y:S04]  /*ff10*/  LDL R15, [R1+0x7d4] ;  /* 0x0007d400010f7983 */ /* 0x000ea80000100800 */
[----:B---3--:R2:W-:Y:S02]  /*ff20*/  STS.U16 [R29+0x4600], R14 ;  /* 0x0046000e1d007388 */ /* 0x0085e40000000400 */
[----:B--2---:R-:W-:-:S02]  /*ff30*/  IADD3 R14, P1, R15, R2, RZ ;  /* 0x000000020f0e7210 */ /* 0x004fc40007f3e0ff */
[----:B------:R-:W2:Y:S01]  /*ff40*/  LDL R15, [R1+0x67c] ;  /* 0x00067c00010f7983 */ /* 0x000ea20000100800 */
[----:B------:R-:W-:Y:S02]  /*ff50*/  PRMT R7, RZ, 0x7610, R7 ;  /* 0x00007610ff077816 */ /* 0x000fe40000000007 */
[----:B--2---:R-:W-:-:S05]  /*ff60*/  IMAD.X R15, R15, 0x1, R0, P1 ;  /* 0x000000010f0f7824 */ /* 0x004fca00008e0600 */
[----:B------:R0:W2:Y:S04]  /*ff70*/  @!P0 LDG.E.U16 R7, [R14.64] ;  /* 0x000000080e078981 */ /* 0x0000a8000c1e1500 */
[----:B0-----:R-:W3:Y:S02]  /*ff80*/  LDL R15, [R1+0x670] ;  /* 0x00067000010f7983 */ /* 0x001ee40000100800 */
[----:B---3--:R-:W-:Y:S02]  /*ff90*/  IADD3 R14, P1, R15, R2, RZ ;  /* 0x000000020f0e7210 */ /* 0x008fe40007f3e0ff */
[----:B------:R-:W3:Y:S01]  /*ffa0*/  LDL R15, [R1+0x594] ;  /* 0x00059400010f7983 */ /* 0x000ee20000100800 */
[----:B------:R-:W-:Y:S02]  /*ffb0*/  PRMT R5, RZ, 0x7610, R5 ;  /* 0x00007610ff057816 */ /* 0x000fe40000000005 */
[----:B---3--:R-:W-:-:S05]  /*ffc0*/  IMAD.X R15, R15, 0x1, R0, P1 ;  /* 0x000000010f0f7824 */ /* 0x008fca00008e0600 */
[----:B------:R0:W3:Y:S04]  /*ffd0*/  @!P0 LDG.E.U16 R5, [R14.64] ;  /* 0x000000080e058981 */ /* 0x0000e8000c1e1500 */
[----:B0-----:R-:W0:Y:S02]  /*ffe0*/  S2R R15, SR_TID.X ;  /* 0x00000000000f7919 */ /* 0x001e240000002100 */
[----:B0-----:R-:W-:-:S05]  /*fff0*/  LOP3.LUT R15, R15, 0x3f, RZ, 0xc0, !PT ;  /* 0x0000003f0f0f7812 */ /* 0x001fca00078ec0ff */
[----:B------:R-:W-:-:S05]  /*10000*/  IMAD.SHL.U32 R15, R15, 0x2, RZ ;  /* 0x000000020f0f7824 */ /* 0x000fca00078e00ff */
[----:B------:R-:W-:Y:S02]  /*10010*/  LOP3.LUT R14, R15, 0x40, RZ, 0x3c, !PT ;  /* 0x000000400f0e7812 */ /* 0x000fe400078e3cff */
[----:B------:R-:W2:Y:S04]  /*10020*/  LDL R15, [R1+0x8e8] ;  /* 0x0008e800010f7983 */ /* 0x000ea80000100800 */
[----:B------:R-:W-:Y:S04]  /*10030*/  STS.U16 [R29+0x4a00], R24 ;  /* 0x004a00181d007388 */ /* 0x000fe80000000400 */
[----:B------:R0:W-:Y:S01]  /*10040*/  STS.U16 [R14+0x4e00], R11 ;  /* 0x004e000b0e007388 */ /* 0x0001e20000000400 */
[----:B------:R-:W-:-:S03]  /*10050*/  PRMT R16, RZ, 0x7610, R16 ;  /* 0x00007610ff107816 */ /* 0x000fc60000000010 */
[----:B0-----:R-:W3:Y:S01]  /*10060*/  LDL R11, [R1+0x7b4] ;  /* 0x0007b400010b7983 */ /* 0x001ee20000100800 */
[----:B--2---:R-:W-:-:S03]  /*10070*/  IADD3 R14, P1, R15, R2, RZ ;  /* 0x000000020f0e7210 */ /* 0x004fc60007f3e0ff */
[----:B------:R-:W2:Y:S04]  /*10080*/  LDL R15, [R1+0x7c0] ;  /* 0x0007c000010f7983 */ /* 0x000ea80000100800 */
[----:B------:R-:W0:Y:S01]  /*10090*/  S2R R29, SR_TID.X ;  /* 0x00000000001d7919 */ /* 0x000e220000002100 */
[----:B--2---:R-:W-:-:S05]  /*100a0*/  IMAD.X R15, R15, 0x1, R0, P1 ;  /* 0x000000010f0f7824 */ /* 0x004fca00008e0600 */
[----:B------:R1:W2:Y:S04]  /*100b0*/  @!P0 LDG.E.U16 R16, [R14.64] ;  /* 0x000000080e108981 */ /* 0x0002a8000c1e1500 */
[----:B-1----:R-:W2:Y:S01]  /*100c0*/  LDL.LU R15, [R1+0x40] ;  /* 0x00004000010f7983 */ /* 0x002ea20000300800 */
[----:B0-----:R-:W-:-:S05]  /*100d0*/  LOP3.LUT R29, R29, 0x3f, RZ, 0xc0, !PT ;  /* 0x0000003f1d1d7812 */ /* 0x001fca00078ec0ff */
[----:B------:R-:W-:-:S05]  /*100e0*/  IMAD.SHL.U32 R29, R29, 0x2, RZ ;  /* 0x000000021d1d7824 */ /* 0x000fca00078e00ff */
[----:B------:R-:W-:-:S05]  /*100f0*/  LOP3.LUT R29, R29, 0x50, RZ, 0x3c, !PT ;  /* 0x000000501d1d7812 */ /* 0x000fca00078e3cff */
[----:B--2---:R0:W-:Y:S04]  /*10100*/  STS.U16 [R29+0x4280], R15 ;  /* 0x0042800f1d007388 */ /* 0x0041e80000000400 */
[----:B0-----:R-:W2:Y:S01]  /*10110*/  LDL R15, [R1+0x65c] ;  /* 0x00065c00010f7983 */ /* 0x001ea20000100800 */
[----:B---3--:R-:W-:Y:S02]  /*10120*/  IADD3 R14, P1, R11, R2, RZ ;  /* 0x000000020b0e7210 */ /* 0x008fe40007f3e0ff */
[----:B------:R-:W-:Y:S01]  /*10130*/  PRMT R10, RZ, 0x7610, R10 ;  /* 0x00007610ff0a7816 */ /* 0x000fe2000000000a */
[----:B------:R-:W3:Y:S02]  /*10140*/  LDL R11, [R1+0x794] ;  /* 0x00079400010b7983 */ /* 0x000ee40000100800 */
[----:B--2---:R-:W-:-:S05]  /*10150*/  IMAD.X R15, R15, 0x1, R0, P1 ;  /* 0x000000010f0f7824 */ /* 0x004fca00008e0600 */
[----:B------:R-:W2:Y:S04]  /*10160*/  @!P0 LDG.E.U16 R10, [R14.64] ;  /* 0x000000080e0a8981 */ /* 0x000ea8000c1e1500 */
[----:B--2---:R0:W-:Y:S04]  /*10170*/  STL [R1+0x40], R10 ;  /* 0x0000400a01007387 */ /* 0x0041e80000100800 */
[----:B0-----:R-:W2:Y:S04]  /*10180*/  LDL.LU R10, [R1+0x13bc] ;  /* 0x0013bc00010a7983 */ /* 0x001ea80000300800 */
[----:B------:R-:W2:Y:S04]  /*10190*/  LDL.LU R14, [R1+0x3c] ;  /* 0x00003c00010e7983 */ /* 0x000ea80000300800 */
[----:B------:R-:W3:Y:S04]  /*101a0*/  LDL R15, [R1+0x650] ;  /* 0x00065000010f7983 */ /* 0x000ee80000100800 */
[----:B--2---:R3:W-:Y:S02]  /*101b0*/  STS.U16 [R29+0x4680], R14 ;  /* 0x0046800e1d007388 */ /* 0x0047e40000000400 */
[----:B---3--:R-:W-:-:S02]  /*101c0*/  IADD3 R14, P1, R15, R2, RZ ;  /* 0x000000020f0e7210 */ /* 0x008fc40007f3e0ff */
        /* <DEDUP_REMOVED lines=11> */
[----:B------:R-:W2:Y:S04]  /*10280*/  @!P0 LDG.E.U16 R10, [R14.64] ;  /* 0x000000080e0a8981 */ /* 0x000ea8000c1e1500 */
[----:B--2---:R0:W-:Y:S04]  /*10290*/  STL [R1+0x44], R10 ;  /* 0x0000440a01007387 */ /* 0x0041e80000100800 */
[----:B0-----:R-:W2:Y:S04]  /*102a0*/  LDL.LU R10, [R1+0x13b8] ;  /* 0x0013b800010a7983 */ /* 0x001ea80000300800 */
[----:B------:R-:W3:Y:S04]  /*102b0*/  LDL R15, [R1+0x574] ;  /* 0x00057400010f7983 */ /* 0x000ee80000100800 */
[----:B------:R-:W3:Y:S04]  /*102c0*/  LDL.LU R14, [R1+0x4] ;  /* 0x00000400010e7983 */ /* 0x000ee80000300800 */
[----:B--2---:R0:W-:Y:S04]  /*102d0*/  STS.U16 [R29+0x4e80], R10 ;  /* 0x004e800a1d007388 */ /* 0x0041e80000000400 */
[----:B0-----:R-:W2:Y:S01]  /*102e0*/  LDL.LU R29, [R1+0x13b4] ;  /* 0x0013b400011d7983 */ /* 0x001ea20000300800 */
[----:B------:R-:W-:-:S03]  /*102f0*/  IADD3 R10, P1, R11, R2, RZ ;  /* 0x000000020b0a7210 */ /* 0x000fc60007f3e0ff */
[----:B------:R-:W2:Y:S01]  /*10300*/  LDL R11, [R1+0x63c] ;  /* 0x00063c00010b7983 */ /* 0x000ea20000100800 */
[----:B------:R-:W-:Y:S01]  /*10310*/  PRMT R27, RZ, 0x7610, R27 ;  /* 0x00007610ff1b7816 */ /* 0x000fe2000000001b */
[----:B--2---:R-:W-:-:S05]  /*10320*/  IMAD.X R11, R11, 0x1, R0, P1 ;  /* 0x000000010b0b7824 */ /* 0x004fca00008e0600 */
[----:B------:R-:W2:Y:S01]  /*10330*/  @!P0 LDG.E.U16 R27, [R10.64] ;  /* 0x000000080a1b8981 */ /* 0x000ea2000c1e1500 */
[----:B------:R-:W-:-:S03]  /*10340*/  LOP3.LUT R29, R29, 0x60, RZ, 0x3c, !PT ;  /* 0x000000601d1d7812 */ /* 0x000fc600078e3cff */
[----:B--2---:R0:W-:Y:S04]  /*10350*/  STL [R1+0x3c], R27 ;  /* 0x00003c1b01007387 */ /* 0x0041e80000100800 */
[----:B0-----:R-:W2:Y:S04]  /*10360*/  LDL.LU R27, [R1+0x13b0] ;  /* 0x0013b000011b7983 */ /* 0x001ea80000300800 */
[----:B------:R-:W2:Y:S04]  /*10370*/  LDL.LU R10, [R1+0x54] ;  /* 0x00005400010a7983 */ /* 0x000ea80000300800 */
[----:B------:R-:W3:Y:S04]  /*10380*/  LDL R11, [R1+0x630] ;  /* 0x00063000010b7983 */ /* 0x000ee80000100800 */
[----:B--2---:R3:W-:Y:S01]  /*10390*/  STS.U16 [R29+0x4300], R10 ;  /* 0x0043000a1d007388 */ /* 0x0047e20000000400 */
[----:B------:R-:W-:-:S02]  /*103a0*/  PRMT R27, RZ, 0x7610, R27 ;  /* 0x00007610ff1b7816 */ /* 0x000fc4000000001b */
[----:B---3--:R-:W-:-:S05]  /*103b0*/  IADD3 R10, P1, R11, R2, RZ ;  /* 0x000000020b0a7210 */ /* 0x008fca0007f3e0ff */
[----:B------:R-:W-:Y:S02]  /*103c0*/  IMAD.X R11, R15, 0x1, R0, P1 ;  /* 0x000000010f0b7824 */ /* 0x000fe400008e0600 */
[----:B------:R-:W2:Y:S04]  /*103d0*/  LDL R15, [R1+0x764] ;  /* 0x00076400010f7983 */ /* 0x000ea80000100800 */
[----:B------:R-:W3:Y:S04]  /*103e0*/  @!P0 LDG.E.U16 R27, [R10.64] ;  /* 0x000000080a1b8981 */ /* 0x000ee8000c1e1500 */
[----:B---3--:R0:W-:Y:S04]  /*103f0*/  STL [R1+0x38], R27 ;  /* 0x0000381b01007387 */ /* 0x0081e80000100800 */
[----:B0-----:R-:W3:Y:S04]  /*10400*/  LDL.LU R27, [R1+0x13ac] ;  /* 0x0013ac00011b7983 */ /* 0x001ee80000300800 */
        /* <DEDUP_REMOVED lines=9> */
[----:B------:R-:W4:Y:S04]  /*104a0*/  LDL R11, [R1+0x774] ;  /* 0x00077400010b7983 */ /* 0x000f280000100800 */
[----:B--2---:R-:W-:Y:S04]  /*104b0*/  STL [R1+0x2c], R27 ;  /* 0x00002c1b01007387 */ /* 0x004fe80000100800 */
[----:B---3--:R0:W-:Y:S04]  /*104c0*/  STS.U16 [R29+0x4b00], R10 ;  /* 0x004b000a1d007388 */ /* 0x0081e80000000400 */
[----:B0-----:R-:W2:Y:S01]  /*104d0*/  LDL.LU R29, [R1+0x13a8] ;  /* 0x0013a800011d7983 */ /* 0x001ea20000300800 */
[----:B----4-:R-:W-:-:S03]  /*104e0*/  IADD3 R10, P1, R11, R2, RZ ;  /* 0x000000020b0a7210 */ /* 0x010fc60007f3e0ff */
[----:B------:R-:W3:Y:S01]  /*104f0*/  LDL R11, [R1+0x61c] ;  /* 0x00061c00010b7983 */ /* 0x000ee20000100800 */
[----:B------:R-:W-:Y:S01]  /*10500*/  PRMT R24, RZ, 0x7610, R24 ;  /* 0x00007610ff187816 */ /* 0x000fe20000000018 */
[----:B---3--:R-:W-:-:S05]  /*10510*/  IMAD.X R11, R11, 0x1, R0, P1 ;  /* 0x000000010b0b7824 */ /* 0x008fca00008e0600 */
[----:B------:R-:W3:Y:S04]  /*10520*/  @!P0 LDG.E.U16 R24, [R10.64] ;  /* 0x000000080a188981 */ /* 0x000ee8000c1e1500 */
[----:B------:R-:W0:Y:S04]  /*10530*/  S2R R27, SR_TID.X ;  /* 0x00000000001b7919 */ /* 0x000e280000002100 */
[----:B---3--:R1:W-:Y:S04]  /*10540*/  STL [R1+0x1360], R24 ;  /* 0x0013601801007387 */ /* 0x0083e80000100800 */
[----:B-1----:R-:W3:Y:S01]  /*10550*/  LDL.LU R24, [R1+0x610] ;  /* 0x0006100001187983 */ /* 0x002ee20000300800 */
[----:B0-----:R-:W-:-:S05]  /*10560*/  LOP3.LUT R27, R27, 0x3f, RZ, 0xc0, !PT ;  /* 0x0000003f1b1b7812 */ /* 0x001fca00078ec0ff */
[----:B------:R-:W-:Y:S01]  /*10570*/  IMAD.SHL.U32 R11, R27, 0x2, RZ ;  /* 0x000000021b0b7824 */ /* 0x000fe200078e00ff */
[----:B------:R-:W-:Y:S02]  /*10580*/  IADD3 R10, P1, R15, R2, RZ ;  /* 0x000000020f0a7210 */ /* 0x000fe40007f3e0ff */
[----:B--2---:R-:W-:Y:S01]  /*10590*/  PRMT R29, RZ, 0x7610, R29 ;  /* 0x00007610ff1d7816 */ /* 0x004fe2000000001d */
[----:B------:R-:W2:Y:S01]  /*105a0*/  LDL R15, [R1+0x744] ;  /* 0x00074400010f7983 */ /* 0x000ea20000100800 */
[----:B------:R-:W-:-:S05]  /*105b0*/  LOP3.LUT R11, R11, 0x60, RZ, 0x3c, !PT ;  /* 0x000000600b0b7812 */ /* 0x000fca00078e3cff */
[----:B------:R0:W-:Y:S04]  /*105c0*/  STS.U16 [R11+0x4f00], R14 ;  /* 0x004f000e0b007388 */ /* 0x0001e80000000400 */
[----:B0-----:R-:W4:Y:S01]  /*105d0*/  LDL R14, [R1+0x95c] ;  /* 0x00095c00010e7983 */ /* 0x001f220000100800 */
[----:B---3--:R-:W-:-:S05]  /*105e0*/  IMAD.X R11, R24, 0x1, R0, P1 ;  /* 0x00000001180b7824 */ /* 0x008fca00008e0600 */
[----:B------:R-:W3:Y:S04]  /*105f0*/  @!P0 LDG.E.U16 R29, [R10.64] ;  /* 0x000000080a1d8981 */ /* 0x000ee8000c1e1500 */
[----:B------:R-:W-:Y:S04]  /*10600*/  STL [R1+0x1364], R24 ;  /* 0x0013641801007387 */ /* 0x000fe80000100800 */
[----:B------:R0:W-:Y:S04]  /*10610*/  STL [R1+0x1368], R24 ;  /* 0x0013681801007387 */ /* 0x0001e80000100800 */
[----:B0-----:R-:W2:Y:S04]  /*10620*/  LDL R24, [R1+0x608] ;  /* 0x0006080001187983 */ /* 0x001ea80000100800 */
[----:B------:R-:W0:Y:S04]  /*10630*/  S2R R27, SR_TID.X ;  /* 0x00000000001b7919 */ /* 0x000e280000002100 */
[----:B---3--:R1:W-:Y:S04]  /*10640*/  STL [R1+0x34], R29 ;  /* 0x0000341d01007387 */ /* 0x0083e80000100800 */
[----:B-1----:R-:W3:Y:S04]  /*10650*/  LDL.LU R29, [R1+0x13a4] ;  /* 0x0013a400011d7983 */ /* 0x002ee80000300800 */
[----:B------:R-:W2:Y:S04]  /*10660*/  LDL.LU R10, [R1+0x5c] ;  /* 0x00005c00010a7983 */ /* 0x000ea80000300800 */
[----:B------:R-:W4:Y:S01]  /*10670*/  LDL R11, [R1+0x758] ;  /* 0x00075800010b7983 */ /* 0x000f220000100800 */
[----:B0-----:R-:W-:-:S05]  /*10680*/  LOP3.LUT R27, R27, 0x3f, RZ, 0xc0, !PT ;  /* 0x0000003f1b1b7812 */ /* 0x001fca00078ec0ff */
[----:B------:R-:W-:-:S05]  /*10690*/  IMAD.SHL.U32 R27, R27, 0x2, RZ ;  /* 0x000000021b1b7824 */ /* 0x000fca00078e00ff */
[----:B------:R-:W-:-:S05]  /*106a0*/  LOP3.LUT R27, R27, 0x70, RZ, 0x3c, !PT ;  /* 0x000000701b1b7812 */ /* 0x000fca00078e3cff */
[----:B--2---:R4:W-:Y:S01]  /*106b0*/  STS.U16 [R27+0x4380], R10 ;  /* 0x0043800a1b007388 */ /* 0x0049e20000000400 */
[----:B---3--:R-:W-:Y:S02]  /*106c0*/  PRMT R29, RZ, 0x7610, R29 ;  /* 0x00007610ff1d7816 */ /* 0x008fe4000000001d */
[----:B----4-:R-:W-:-:S05]  /*106d0*/  IADD3 R10, P1, R11, R2, RZ ;  /* 0x000000020b0a7210 */ /* 0x010fca0007f3e0ff */
[----:B------:R-:W-:Y:S02]  /*106e0*/  IMAD.X R11, R24, 0x1, R0, P1 ;  /* 0x00000001180b7824 */ /* 0x000fe400008e0600 */
[----:B------:R-:W2:Y:S04]  /*106f0*/  LDL R24, [R1+0x738] ;  /* 0x0007380001187983 */ /* 0x000ea80000100800 */
[----:B------:R0:W3:Y:S04]  /*10700*/  @!P0 LDG.E.U16 R29, [R10.64] ;  /* 0x000000080a1d8981 */ /* 0x0000e8000c1e1500 */
[----:B0-----:R-:W4:Y:S04]  /*10710*/  LDL.LU R11, [R1+0x58] ;  /* 0x00005800010b7983 */ /* 0x001f280000300800 */
[----:B---3--:R-:W-:Y:S04]  /*10720*/  STL [R1+0x136c], R29 ;  /* 0x00136c1d01007387 */ /* 0x008fe80000100800 */
[----:B----4-:R0:W-:Y:S04]  /*10730*/  STS.U16 [R27+0x4780], R11 ;  /* 0x0047800b1b007388 */ /* 0x0101e80000000400 */
[----:B0-----:R-:W3:Y:S01]  /*10740*/  LDL R11, [R1+0x8a8] ;  /* 0x0008a800010b7983 */ /* 0x001ee20000100800 */
[----:B------:R-:W-:-:S02]  /*10750*/  IADD3 R10, P1, R14, R2, RZ ;  /* 0x000000020e0a7210 */ /* 0x000fc40007f3e0ff */
[----:B------:R-:W-:Y:S01]  /*10760*/  PRMT R26, RZ, 0x7610, R26 ;  /* 0x00007610ff1a7816 */ /* 0x000fe2000000001a */
[----:B------:R-:W4:Y:S02]  /*10770*/  LDL R14, [R1+0x94c] ;  /* 0x00094c00010e7983 */ /* 0x000f240000100800 */
[----:B---3--:R-:W-:-:S05]  /*10780*/  IMAD.X R11, R11, 0x1, R0, P1 ;  /* 0x000000010b0b7824 */ /* 0x008fca00008e0600 */
[----:B------:R-:W3:Y:S04]  /*10790*/  @!P0 LDG.E.U16 R26, [R10.64] ;  /* 0x000000080a1a8981 */ /* 0x000ee8000c1e1500 */
[----:B---3--:R0:W-:Y:S04]  /*107a0*/  STL [R1+0x54], R26 ;  /* 0x0000541a01007387 */ /* 0x0081e80000100800 */
[----:B0-----:R-:W3:Y:S04]  /*107b0*/  LDL.LU R26, [R1+0x13a0] ;  /* 0x0013a000011a7983 */ /* 0x001ee80000300800 */
[----:B------:R-:W2:Y:S04]  /*107c0*/  LDL.LU R10, [R1+0x50] ;  /* 0x00005000010a7983 */ /* 0x000ea80000300800 */
[----:B------:R-:W3:Y:S04]  /*107d0*/  LDL R11, [R1+0x89c] ;  /* 0x00089c00010b7983 */ /* 0x000ee80000100800 */
[----:B--2---:R0:W-:Y:S04]  /*107e0*/  STS.U16 [R27+0x4b80], R10 ;  /* 0x004b800a1b007388 */ /* 0x0041e80000000400 */
[----:B0-----:R-:W2:Y:S01]  /*107f0*/  LDL.LU R27, [R1+0x139c] ;  /* 0x00139c00011b7983 */ /* 0x001ea20000300800 */
[----:B---3--:R-:W-:-:S05]  /*10800*/  IADD3 R10, P1, R11, R2, RZ ;  /* 0x000000020b0a7210 */ /* 0x008fca0007f3e0ff */
[----:B------:R-:W-:Y:S01]  /*10810*/  IMAD.X R11, R15, 0x1, R0, P1 ;  /* 0x000000010f0b7824 */ /* 0x000fe200008e0600 */
[----:B--2---:R-:W-:-:S06]  /*10820*/  PRMT R27, RZ, 0x7610, R27 ;  /* 0x00007610ff1b7816 */ /* 0x004fcc000000001b */
[----:B------:R0:W2:Y:S04]  /*10830*/  @!P0 LDG.E.U16 R27, [R10.64] ;  /* 0x000000080a1b8981 */ /* 0x0000a8000c1e1500 */
[----:B0-----:R-:W0:Y:S02]  /*10840*/  S2R R11, SR_TID.X ;  /* 0x00000000000b7919 */ /* 0x001e240000002100 */
[----:B0-----:R-:W-:-:S05]  /*10850*/  LOP3.LUT R11, R11, 0x3f, RZ, 0xc0, !PT ;  /* 0x0000003f0b0b7812 */ /* 0x001fca00078ec0ff */
[----:B------:R-:W-:-:S05]  /*10860*/  IMAD.SHL.U32 R11, R11, 0x2, RZ ;  /* 0x000000020b0b7824 */ /* 0x000fca00078e00ff */
[----:B------:R-:W-:Y:S01]  /*10870*/  LOP3.LUT R10, R11, 0x70, RZ, 0x3c, !PT ;  /* 0x000000700b0a7812 */ /* 0x000fe200078e3cff */
[----:B--2---:R0:W-:Y:S04]  /*10880*/  STL [R1+0x58], R27 ;  /* 0x0000581b01007387 */ /* 0x0041e80000100800 */
[----:B0-----:R-:W2:Y:S04]  /*10890*/  LDL.LU R27, [R1+0x1398] ;  /* 0x00139800011b7983 */ /* 0x001ea80000300800 */
[----:B------:R-:W3:Y:S04]  /*108a0*/  LDL.LU R11, [R1+0x30] ;  /* 0x00003000010b7983 */ /* 0x000ee80000300800 */
[----:B---3--:R0:W-:Y:S04]  /*108b0*/  STS.U16 [R10+0x4f80], R11 ;  /* 0x004f800b0a007388 */ /* 0x0081e80000000400 */
[----:B0-----:R-:W3:Y:S01]  /*108c0*/  LDL R11, [R1+0x5f8] ;  /* 0x0005f800010b7983 */ /* 0x001ee20000100800 */
[----:B------:R-:W-:-:S02]  /*108d0*/  IADD3 R10, P1, R24, R2, RZ ;  /* 0x00000002180a7210 */ /* 0x000fc40007f3e0ff */
[----:B--2---:R-:W-:Y:S01]  /*108e0*/  PRMT R27, RZ, 0x7610, R27 ;  /* 0x00007610ff1b7816 */ /* 0x004fe2000000001b */
[----:B------:R-:W0:Y:S02]  /*108f0*/  S2R R15, SR_TID.X ;  /* 0x00000000000f7919 */ /* 0x000e240000002100 */
[----:B---3--:R-:W-:-:S05]  /*10900*/  IMAD.X R11, R11, 0x1, R0, P1 ;  /* 0x000000010b0b7824 */ /* 0x008fca00008e0600 */
[----:B------:R-:W2:Y:S01]  /*10910*/  @!P0 LDG.E.U16 R27, [R10.64] ;  /* 0x000000080a1b8981 */ /* 0x000ea2000c1e1500 */
[----:B0-----:R-:W-:-:S05]  /*10920*/  LOP3.LUT R15, R15, 0x3f, RZ, 0xc0, !PT ;  /* 0x0000003f0f0f7812 */ /* 0x001fca00078ec0ff */
[----:B------:R-:W-:Y:S02]  /*10930*/  IMAD.SHL.U32 R24, R15, 0x2, RZ ;  /* 0x000000020f187824 */ /* 0x000fe400078e00ff */
[----:B------:R-:W3:Y:S04]  /*10940*/  LDL.LU R15, [R1+0x14] ;  /* 0x00001400010f7983 */ /* 0x000ee80000300800 */
[----:B--2---:R0:W-:Y:S04]  /*10950*/  STL [R1+0x50], R27 ;  /* 0x0000501b01007387 */ /* 0x0041e80000100800 */
[----:B0-----:R-:W2:Y:S04]  /*10960*/  LDL.LU R27, [R1+0x1394] ;  /* 0x00139400011b7983 */ /* 0x001ea80000300800 */
[----:B------:R-:W2:Y:S01]  /*10970*/  LDL.LU R11, [R1+0x28] ;  /* 0x00002800010b7983 */ /* 0x000ea20000300800 */
[----:B----4-:R-:W-:-:S03]  /*10980*/  IADD3 R10, P1, R14, R2, RZ ;  /* 0x000000020e0a7210 */ /* 0x010fc60007f3e0ff */
[----:B--2---:R0:W-:Y:S04]  /*10990*/  STS.U16 [R24], R11 ;  /* 0x0000000b18007388 */ /* 0x0041e80000000400 */
[----:B0-----:R-:W2:Y:S01]  /*109a0*/  LDL R11, [R1+0x888] ;  /* 0x00088800010b7983 */ /* 0x001ea20000100800 */
[----:B------:R-:W-:-:S03]  /*109b0*/  PRMT R27, RZ, 0x7610, R27 ;  /* 0x00007610ff1b7816 */ /* 0x000fc6000000001b */
[----:B------:R-:W4:Y:S01]  /*109c0*/  LDL.LU R14, [R1+0xc] ;  /* 0x00000c00010e7983 */ /* 0x000f220000300800 */
        /* <DEDUP_REMOVED lines=11> */
[----:B------:R-:W2:Y:S04]  /*10a80*/  @!P0 LDG.E.U16 R27, [R10.64] ;  /* 0x000000080a1b8981 */ /* 0x000ea8000c1e1500 */
[----:B--2---:R0:W-:Y:S04]  /*10a90*/  STL [R1+0x24], R27 ;  /* 0x0000241b01007387 */ /* 0x0041e80000100800 */
[----:B0-----:R-:W2:Y:S04]  /*10aa0*/  LDL.LU R27, [R1+0x138c] ;  /* 0x00138c00011b7983 */ /* 0x001ea80000300800 */
[----:B------:R-:W3:Y:S04]  /*10ab0*/  LDL.LU R10, [R1+0x20] ;  /* 0x00002000010a7983 */ /* 0x000ee80000300800 */
        /* <DEDUP_REMOVED lines=35> */
[----:B------:R0:W-:Y:S04]  /*10cf0*/  STS.U16 [R24+0xa00], R15 ;  /* 0x000a000f18007388 */ /* 0x0001e80000000400 */
[----:B0-----:R-:W3:Y:S04]  /*10d00*/  LDL R15, [R1+0x6d8] ;  /* 0x0006d800010f7983 */ /* 0x001ee80000100800 */
[----:B--2---:R0:W-:Y:S04]  /*10d10*/  STL [R1+0x10], R27 ;  /* 0x0000101b01007387 */ /* 0x0041e80000100800 */
[----:B0-----:R-:W2:Y:S04]  /*10d20*/  LDL.LU R27, [R1+0x137c] ;  /* 0x00137c00011b7983 */ /* 0x001ea80000300800 */
[----:B------:R-:W2:Y:S02]  /*10d30*/  LDL R11, [R1+0x92c] ;  /* 0x00092c00010b7983 */ /* 0x000ea40000100800 */
[----:B--2---:R-:W-:-:S02]  /*10d40*/  IADD3 R10, P1, R11, R2, RZ ;  /* 0x000000020b0a7210 */ /* 0x004fc40007f3e0ff */
[----:B------:R-:W2:Y:S01]  /*10d50*/  LDL R11, [R1+0x848] ;  /* 0x00084800010b7983 */ /* 0x000ea20000100800 */
[----:B------:R-:W-:Y:S02]  /*10d60*/  PRMT R27, RZ, 0x7610, R27 ;  /* 0x00007610ff1b7816 */ /* 0x000fe4000000001b */
[----:B--2---:R-:W-:-:S05]  /*10d70*/  IMAD.X R11, R11, 0x1, R0, P1 ;  /* 0x000000010b0b7824 */ /* 0x004fca00008e0600 */
[----:B------:R-:W2:Y:S04]  /*10d80*/  @!P0 LDG.E.U16 R27, [R10.64] ;  /* 0x000000080a1b8981 */ /* 0x000ea8000c1e1500 */
[----:B----4-:R0:W-:Y:S04]  /*10d90*/  STS.U16 [R24+0xc00], R14 ;  /* 0x000c000e18007388 */ /* 0x0101e80000000400 */
[----:B0-----:R-:W4:Y:S04]  /*10da0*/  LDL R14, [R1+0x91c] ;  /* 0x00091c00010e7983 */ /* 0x001f280000100800 */
        /* <DEDUP_REMOVED lines=12> */
[----:B------:R-:W3:Y:S01]  /*10e70*/  LDL.LU R11, [R1] ;  /* 0x00000000010b7983 */ /* 0x000ee20000300800 */
[----:B------:R-:W-:-:S03]  /*10e80*/  IADD3 R10, P1, R15, R2, RZ ;  /* 0x000000020f0a7210 */ /* 0x000fc60007f3e0ff */
[----:B------:R-:W2:Y:S04]  /*10e90*/  LDL R15, [R1+0x5b8] ;  /* 0x0005b800010f7983 */ /* 0x000ea80000100800 */
[----:B---3--:R0:W-:Y:S04]  /*10ea0*/  STS.U16 [R24+0x1000], R11 ;  /* 0x0010000b18007388 */ /* 0x0081e80000000400 */
[----:B0-----:R-:W3:Y:S01]  /*10eb0*/  LDL R11, [R1+0x5c8] ;  /* 0x0005c800010b7983 */ /* 0x001ee20000100800 */
[----:B--2---:R-:W-:Y:S01]  /*10ec0*/  PRMT R27, RZ, 0x7610, R27 ;  /* 0x00007610ff1b7816 */ /* 0x004fe2000000001b */
[----:B---3--:R-:W-:-:S05]  /*10ed0*/  IMAD.X R11, R11, 0x1, R0, P1 ;  /* 0x000000010b0b7824 */ /* 0x008fca00008e0600 */
[----:B------:R-:W2:Y:S04]  /*10ee0*/  @!P0 LDG.E.U16 R27, [R10.64] ;  /* 0x000000080a1b8981 */ /* 0x000ea8000c1e1500 */
[----:B--2---:R0:W-:Y:S04]  /*10ef0*/  STL [R1], R27 ;  /* 0x0000001b01007387 */ /* 0x0041e80000100800 */
[----:B0-----:R-:W2:Y:S04]  /*10f00*/  LDL.LU R27, [R1+0x1370] ;  /* 0x00137000011b7983 */ /* 0x001ea80000300800 */
[----:B------:R-:W3:Y:S01]  /*10f10*/  LDL R11, [R1+0x828] ;  /* 0x00082800010b7983 */ /* 0x000ee20000100800 */
[----:B----4-:R-:W-:-:S03]  /*10f20*/  IADD3 R10, P1, R14, R2, RZ ;  /* 0x000000020e0a7210 */ /* 0x010fc60007f3e0ff */
[----:B------:R-:W4:Y:S04]  /*10f30*/  LDL R14, [R1+0x808] ;  /* 0x00080800010e7983 */ /* 0x000f280000100800 */
[----:B--2---:R0:W-:Y:S01]  /*10f40*/  STS.U16 [R24+0x1200], R27 ;  /* 0x0012001b18007388 */ /* 0x0041e20000000400 */
[----:B---3--:R-:W-:Y:S01]  /*10f50*/  IMAD.X R11, R11, 0x1, R0, P1 ;  /* 0x000000010b0b7824 */ /* 0x008fe200008e0600 */
[----:B0-----:R-:W-:-:S06]  /*10f60*/  PRMT R27, RZ, 0x7610, R27 ;  /* 0x00007610ff1b7816 */ /* 0x001fcc000000001b */
[----:B------:R0:W2:Y:S04]  /*10f70*/  @!P0 LDG.E.U16 R27, [R10.64] ;  /* 0x000000080a1b8981 */ /* 0x0000a8000c1e1500 */
[----:B0-----:R-:W3:Y:S02]  /*10f80*/  LDL R11, [R1+0x81c] ;  /* 0x00081c00010b7983 */ /* 0x001ee40000100800 */
[----:B---3--:R-:W-:Y:S02]  /*10f90*/  IADD3 R10, P1, R11, R2, RZ ;  /* 0x000000020b0a7210 */ /* 0x008fe40007f3e0ff */
[----:B------:R-:W3:Y:S04]  /*10fa0*/  LDL R11, [R1+0x6c4] ;  /* 0x0006c400010b7983 */ /* 0x000ee80000100800 */
[----:B------:R0:W-:Y:S02]  /*10fb0*/  STS.U16 [R24+0x1400], R26 ;  /* 0x0014001a18007388 */ /* 0x0001e40000000400 */
[----:B0-----:R-:W-:Y:S01]  /*10fc0*/  PRMT R26, RZ, 0x7610, R26 ;  /* 0x00007610ff1a7816 */ /* 0x001fe2000000001a */
[----:B---3--:R-:W-:-:S05]  /*10fd0*/  IMAD.X R11, R11, 0x1, R0, P1 ;  /* 0x000000010b0b7824 */ /* 0x008fca00008e0600 */
[----:B------:R0:W3:Y:S04]  /*10fe0*/  @!P0 LDG.E.U16 R26, [R10.64] ;  /* 0x000000080a1a8981 */ /* 0x0000e8000c1e1500 */
[----:B0-----:R-:W2:Y:S04]  /*10ff0*/  LDL R11, [R1+0x6b8] ;  /* 0x0006b800010b7983 */ /* 0x001ea80000100800 */
[----:B------:R0:W-:Y:S02]  /*11000*/  STS.U16 [R24+0x1600], R25 ;  /* 0x0016001918007388 */ /* 0x0001e40000000400 */
[----:B0-----:R-:W-:-:S02]  /*11010*/  PRMT R25, RZ, 0x7610, R25 ;  /* 0x00007610ff197816 */ /* 0x001fc40000000019 */
[----:B--2---:R-:W-:-:S05]  /*11020*/  IADD3 R10, P1, R11, R2, RZ ;  /* 0x000000020b0a7210 */ /* 0x004fca0007f3e0ff */
[----:B------:R-:W-:Y:S01]  /*11030*/  IMAD.X R11, R15, 0x1, R0, P1 ;  /* 0x000000010f0b7824 */ /* 0x000fe200008e0600 */
[----:B------:R-:W-:Y:S01]  /*11040*/  PRMT R22, RZ, 0x7610, R22 ;  /* 0x00007610ff167816 */ /* 0x000fe20000000016 */
[----:B------:R-:W2:Y:S04]  /*11050*/  LDL R15, [R1+0x5a8] ;  /* 0x0005a800010f7983 */ /* 0x000ea80000100800 */
[----:B------:R0:W2:Y:S04]  /*11060*/  @!P0 LDG.E.U16 R25, [R10.64] ;  /* 0x000000080a198981 */ /* 0x0000a8000c1e1500 */
[----:B0-----:R-:W2:Y:S02]  /*11070*/  LDL R11, [R1+0x90c] ;  /* 0x00090c00010b7983 */ /* 0x001ea40000100800 */
[----:B--2---:R-:W-:-:S05]  /*11080*/  IADD3 R10, P1, R11, R2, RZ ;  /* 0x000000020b0a7210 */ /* 0x004fca0007f3e0ff */
[----:B----4-:R-:W-:Y:S01]  /*11090*/  IMAD.X R11, R14, 0x1, R0, P1 ;  /* 0x000000010e0b7824 */ /* 0x010fe200008e0600 */
[----:B------:R-:W-:Y:S01]  /*110a0*/  PRMT R21, RZ, 0x7610, R21 ;  /* 0x00007610ff157816 */ /* 0x000fe20000000015 */
[----:B------:R-:W2:Y:S04]  /*110b0*/  LDL R14, [R1+0x7e8] ;  /* 0x0007e800010e7983 */ /* 0x000ea80000100800 */
[----:B------:R0:W4:Y:S04]  /*110c0*/  @!P0 LDG.E.U16 R22, [R10.64] ;  /* 0x000000080a168981 */ /* 0x000128000c1e1500 */
[----:B0-----:R-:W2:Y:S02]  /*110d0*/  LDL R11, [R1+0x7fc] ;  /* 0x0007fc00010b7983 */ /* 0x001ea40000100800 */
[----:B--2---:R-:W-:-:S02]  /*110e0*/  IADD3 R10, P1, R11, R2, RZ ;  /* 0x000000020b0a7210 */ /* 0x004fc40007f3e0ff */
[----:B------:R-:W2:Y:S03]  /*110f0*/  LDL R11, [R1+0x6a4] ;  /* 0x0006a400010b7983 */ /* 0x000ea60000100800 */
[----:B--2---:R-:W-:-:S05]  /*11100*/  IMAD.X R11, R11, 0x1, R0, P1 ;  /* 0x000000010b0b7824 */ /* 0x004fca00008e0600 */
[----:B------:R0:W2:Y:S04]  /*11110*/  @!P0 LDG.E.U16 R21, [R10.64] ;  /* 0x000000080a158981 */ /* 0x0000a8000c1e1500 */
[----:B0-----:R-:W3:Y:S01]  /*11120*/  LDL R11, [R1+0x698] ;  /* 0x00069800010b7983 */ /* 0x001ee20000100800 */
[----:B------:R-:W-:-:S03]  /*11130*/  PRMT R20, RZ, 0x7610, R20 ;  /* 0x00007610ff147816 */ /* 0x000fc60000000014 */
[----:B--2---:R-:W-:Y:S01]  /*11140*/  STL [R1+0x1320], R21 ;  /* 0x0013201501007387 */ /* 0x004fe20000100800 */
[----:B---3--:R-:W-:-:S05]  /*11150*/  IADD3 R10, P1, R11, R2, RZ ;  /* 0x000000020b0a7210 */ /* 0x008fca0007f3e0ff */
[----:B------:R-:W-:Y:S01]  /*11160*/  IMAD.X R11, R15, 0x1, R0, P1 ;  /* 0x000000010f0b7824 */ /* 0x000fe200008e0600 */
[----:B------:R-:W-:Y:S04]  /*11170*/  STS.U16 [R24+0x1800], R23 ;  /* 0x0018001718007388 */ /* 0x000fe80000000400 */
[----:B------:R0:W2:Y:S04]  /*11180*/  @!P0 LDG.E.U16 R20, [R10.64] ;  /* 0x000000080a148981 */ /* 0x0000a8000c1e1500 */
[----:B------:R-:W3:Y:S04]  /*11190*/  LDL R15, [R1+0x598] ;  /* 0x00059800010f7983 */ /* 0x000ee80000100800 */
[----:B0-----:R-:W2:Y:S04]  /*111a0*/  LDL R11, [R1+0x8fc] ;  /* 0x0008fc00010b7983 */ /* 0x001ea80000100800 */
[----:B------:R0:W-:Y:S02]  /*111b0*/  STS.U16 [R24+0x1a00], R19 ;  /* 0x001a001318007388 */ /* 0x0001e40000000400 */
[----:B0-----:R-:W-:-:S02]  /*111c0*/  PRMT R19, RZ, 0x7610, R19 ;  /* 0x00007610ff137816 */ /* 0x001fc40000000013 */
[----:B--2---:R-:W-:-:S05]  /*111d0*/  IADD3 R10, P1, R11, R2, RZ ;  /* 0x000000020b0a7210 */ /* 0x004fca0007f3e0ff */
[----:B------:R-:W-:Y:S02]  /*111e0*/  IMAD.X R11, R14, 0x1, R0, P1 ;  /* 0x000000010e0b7824 */ /* 0x000fe400008e0600 */
[----:B------:R-:W2:Y:S04]  /*111f0*/  LDL R14, [R1+0x8ec] ;  /* 0x0008ec00010e7983 */ /* 0x000ea80000100800 */
[----:B------:R0:W2:Y:S04]  /*11200*/  @!P0 LDG.E.U16 R19, [R10.64] ;  /* 0x000000080a138981 */ /* 0x0000a8000c1e1500 */
[----:B0-----:R-:W3:Y:S04]  /*11210*/  LDL R11, [R1+0x7dc] ;  /* 0x0007dc00010b7983 */ /* 0x001ee80000100800 */
[----:B--2---:R-:W-:Y:S01]  /*11220*/  STL [R1+0x131c], R19 ;  /* 0x00131c1301007387 */ /* 0x004fe20000100800 */
[----:B---3--:R-:W-:-:S03]  /*11230*/  IADD3 R10, P1, R11, R2, RZ ;  /* 0x000000020b0a7210 */ /* 0x008fc60007f3e0ff */
[----:B------:R-:W2:Y:S04]  /*11240*/  LDL R11, [R1+0x684] ;  /* 0x00068400010b7983 */ /* 0x000ea80000100800 */
[----:B------:R-:W-:Y:S04]  /*11250*/  STS.U16 [R24+0x1c00], R17 ;  /* 0x001c001118007388 */ /* 0x000fe80000000400 */
[----:B------:R-:W-:Y:S04]  /*11260*/  STS.U16 [R24+0x1e00], R18 ;  /* 0x001e001218007388 */ /* 0x000fe80000000400 */
[----:B------:R0:W-:Y:S02]  /*11270*/  STS.U16 [R24+0x2000], R4 ;  /* 0x0020000418007388 */ /* 0x0001e40000000400 */
[----:B0-----:R-:W-:Y:S01]  /*11280*/  PRMT R4, RZ, 0x7610, R4 ;  /* 0x00007610ff047816 */ /* 0x001fe20000000004 */
[----:B--2---:R-:W-:-:S05]  /*11290*/  IMAD.X R11, R11, 0x1, R0, P1 ;  /* 0x000000010b0b7824 */ /* 0x004fca00008e0600 */
[----:B------:R0:W2:Y:S04]  /*112a0*/  @!P0 LDG.E.U16 R4, [R10.64] ;  /* 0x000000080a048981 */ /* 0x0000a8000c1e1500 */
[----:B0-----:R-:W3:Y:S01]  /*112b0*/  LDL R11, [R1+0x678] ;  /* 0x00067800010b7983 */ /* 0x001ee20000100800 */
[----:B------:R-:W-:Y:S02]  /*112c0*/  PRMT R3, RZ, 0x7610, R3 ;  /* 0x00007610ff037816 */ /* 0x000fe40000000003 */
[----:B---3--:R-:W-:-:S05]  /*112d0*/  IADD3 R10, P1, R11, R2, RZ ;  /* 0x000000020b0a7210 */ /* 0x008fca0007f3e0ff */
[----:B------:R-:W-:-:S05]  /*112e0*/  IMAD.X R11, R15, 0x1, R0, P1 ;  /* 0x000000010f0b7824 */ /* 0x000fca00008e0600 */
[----:B------:R-:W3:Y:S04]  /*112f0*/  @!P0 LDG.E.U16 R3, [R10.64] ;  /* 0x000000080a038981 */ /* 0x000ee8000c1e1500 */
[----:B------:R0:W-:Y:S04]  /*11300*/  STS.U16 [R24+0x2200], R9 ;  /* 0x0022000918007388 */ /* 0x0001e80000000400 */
[----:B0-----:R-:W2:Y:S04]  /*11310*/  LDL R9, [R1+0x7bc] ;  /* 0x0007bc0001097983 */ /* 0x001ea80000100800 */
[----:B------:R0:W-:Y:S04]  /*11320*/  STS.U16 [R24+0x2400], R6 ;  /* 0x0024000618007388 */ /* 0x0001e80000000400 */
[----:B---3--:R-:W-:Y:S04]  /*11330*/  STL [R1+0x1318], R3 ;  /* 0x0013180301007387 */ /* 0x008fe80000100800 */
[----:B------:R-:W3:Y:S04]  /*11340*/  LDL R15, [R1+0x7c8] ;  /* 0x0007c800010f7983 */ /* 0x000ee80000100800 */
[----:B0-----:R-:W4:Y:S01]  /*11350*/  LDL R6, [R1+0x664] ;  /* 0x0006640001067983 */ /* 0x001f220000100800 */
[----:B------:R-:W-:-:S02]  /*11360*/  IADD3 R14, P1, R14, R2, RZ ;  /* 0x000000020e0e7210 */ /* 0x000fc40007f3e0ff */
[----:B------:R-:W-:Y:S01]  /*11370*/  PRMT R11, RZ, 0x7610, R11 ;  /* 0x00007610ff0b7816 */ /* 0x000fe2000000000b */
[----:B------:R2:W-:Y:S01]  /*11380*/  STS.U16 [R24+0x2600], R8 ;  /* 0x0026000818007388 */ /* 0x0005e20000000400 */
[----:B------:R-:W-:Y:S01]  /*11390*/  PRMT R17, RZ, 0x7610, R17 ;  /* 0x00007610ff117816 */ /* 0x000fe20000000011 */
[----:B---3--:R-:W-:Y:S01]  /*113a0*/  IMAD.X R15, R15, 0x1, R0, P1 ;  /* 0x000000010f0f7824 */ /* 0x008fe200008e0600 */
[----:B--2---:R-:W-:-:S04]  /*113b0*/  IADD3 R8, P1, R9, R2, RZ ;  /* 0x0000000209087210 */ /* 0x004fc80007f3e0ff */
[----:B------:R-:W2:Y:S01]  /*113c0*/  @!P0 LDG.E.U16 R11, [R14.64] ;  /* 0x000000080e0b8981 */ /* 0x000ea2000c1e1500 */
[----:B----4-:R-:W-:-:S05]  /*113d0*/  IMAD.X R9, R6, 0x1, R0, P1 ;  /* 0x0000000106097824 */ /* 0x010fca00008e0600 */
[----:B------:R0:W3:Y:S04]  /*113e0*/  @!P0 LDG.E.U16 R17, [R8.64] ;  /* 0x0000000808118981 */ /* 0x0000e8000c1e1500 */
[----:B------:R1:W-:Y:S04]  /*113f0*/  STS.U16 [R24+0x2800], R13 ;  /* 0x0028000d18007388 */ /* 0x0003e80000000400 */
[----:B--2---:R-:W-:Y:S04]  /*11400*/  STL [R1+0x1314], R11 ;  /* 0x0013140b01007387 */ /* 0x004fe80000100800 */
[----:B0-----:R-:W2:Y:S04]  /*11410*/  LDL R9, [R1+0x658] ;  /* 0x0006580001097983 */ /* 0x001ea80000100800 */
[----:B------:R-:W4:Y:S04]  /*11420*/  LDL R6, [R1+0x79c] ;  /* 0x00079c0001067983 */ /* 0x000f280000100800 */
[----:B---3--:R-:W-:Y:S04]  /*11430*/  STL [R1+0x1310], R17 ;  /* 0x0013101101007387 */ /* 0x008fe80000100800 */
[----:B-1----:R-:W3:Y:S01]  /*11440*/  LDL R13, [R1+0x588] ;  /* 0x00058800010d7983 */ /* 0x002ee20000100800 */
[----:B------:R-:W-:-:S02]  /*11450*/  PRMT R18, RZ, 0x7610, R18 ;  /* 0x00007610ff127816 */ /* 0x000fc40000000012 */
[----:B--2---:R-:W-:-:S05]  /*11460*/  IADD3 R8, P1, R9, R2, RZ ;  /* 0x0000000209087210 */ /* 0x004fca0007f3e0ff */
[----:B---3--:R-:W-:Y:S02]  /*11470*/  IMAD.X R9, R13, 0x1, R0, P1 ;  /* 0x000000010d097824 */ /* 0x008fe400008e0600 */
[----:B------:R-:W2:Y:S04]  /*11480*/  LDL R13, [R1+0x8cc] ;  /* 0x0008cc00010d7983 */ /* 0x000ea80000100800 */
[----:B------:R0:W3:Y:S04]  /*11490*/  @!P0 LDG.E.U16 R18, [R8.64] ;  /* 0x0000000808128981 */ /* 0x0000e8000c1e1500 */
[----:B0-----:R-:W2:Y:S04]  /*114a0*/  LDL R9, [R1+0x8dc] ;  /* 0x0008dc0001097983 */ /* 0x001ea80000100800 */
[----:B---3--:R-:W-:Y:S01]  /*114b0*/  STL [R1+0x130c], R18 ;  /* 0x00130c1201007387 */ /* 0x008fe20000100800 */
[----:B--2---:R-:W-:-:S03]  /*114c0*/  IADD3 R8, P1, R9, R2, RZ ;  /* 0x0000000209087210 */ /* 0x004fc60007f3e0ff */
[----:B------:R-:W2:Y:S01]  /*114d0*/  LDL R9, [R1+0x7a8] ;  /* 0x0007a80001097983 */ /* 0x000ea20000100800 */
[----:B------:R-:W-:Y:S01]  /*114e0*/  PRMT R10, RZ, 0x7610, R10 ;  /* 0x00007610ff0a7816 */ /* 0x000fe2000000000a */
[----:B--2---:R-:W-:-:S05]  /*114f0*/  IMAD.X R9, R9, 0x1, R0, P1 ;  /* 0x0000000109097824 */ /* 0x004fca00008e0600 */
[----:B------:R-:W2:Y:S04]  /*11500*/  @!P0 LDG.E.U16 R10, [R8.64] ;  /* 0x00000008080a8981 */ /* 0x000ea8000c1e1500 */
[----:B------:R0:W-:Y:S04]  /*11510*/  STS.U16 [R24+0x2a00], R12 ;  /* 0x002a000c18007388 */ /* 0x0001e80000000400 */
[----:B------:R1:W-:Y:S04]  /*11520*/  STS.U16 [R24+0x2c00], R7 ;  /* 0x002c000718007388 */ /* 0x0003e80000000400 */
[----:B0-----:R-:W3:Y:S04]  /*11530*/  LDL R12, [R1+0x578] ;  /* 0x00057800010c7983 */ /* 0x001ee80000100800 */
[----:B--2---:R-:W-:Y:S04]  /*11540*/  STL [R1+0x1308], R10 ;  /* 0x0013080a01007387 */ /* 0x004fe80000100800 */
[----:B-1----:R-:W2:Y:S01]  /*11550*/  LDL R7, [R1+0x644] ;  /* 0x0006440001077983 */ /* 0x002ea20000100800 */
[----:B----4-:R-:W-:-:S02]  /*11560*/  IADD3 R6, P1, R6, R2, RZ ;  /* 0x0000000206067210 */ /* 0x010fc40007f3e0ff */
[----:B------:R-:W-:-:S03]  /*11570*/  PRMT R9, RZ, 0x7610, R9 ;  /* 0x00007610ff097816 */ /* 0x000fc60000000009 */
[----:B--2---:R-:W-:-:S05]  /*11580*/  IMAD.X R7, R7, 0x1, R0, P1 ;  /* 0x0000000107077824 */ /* 0x004fca00008e0600 */
[----:B------:R0:W2:Y:S04]  /*11590*/  @!P0 LDG.E.U16 R9, [R6.64] ;  /* 0x0000000806098981 */ /* 0x0000a8000c1e1500 */
[----:B0-----:R-:W4:Y:S01]  /*115a0*/  LDL R7, [R1+0x638] ;  /* 0x0006380001077983 */ /* 0x001f220000100800 */
[----:B------:R-:W-:Y:S02]  /*115b0*/  PRMT R8, RZ, 0x7610, R8 ;  /* 0x00007610ff087816 */ /* 0x000fe40000000008 */
[----:B----4-:R-:W-:-:S05]  /*115c0*/  IADD3 R6, P1, R7, R2, RZ ;  /* 0x0000000207067210 */ /* 0x010fca0007f3e0ff */
[--C-:B---3--:R-:W-:Y:S01]  /*115d0*/  IMAD.X R7, R12, 0x1, R0.reuse, P1 ;  /* 0x000000010c077824 */ /* 0x108fe200008e0600 */
[----:B------:R-:W-:Y:S02]  /*115e0*/  IADD3 R12, P1, R13, R2, RZ ;  /* 0x000000020d0c7210 */ /* 0x000fe40007f3e0ff */
[----:B------:R-:W3:Y:S04]  /*115f0*/  LDL R13, [R1+0x788] ;  /* 0x00078800010d7983 */ /* 0x000ee80000100800 */
[----:B------:R0:W4:Y:S02]  /*11600*/  @!P0 LDG.E.U16 R8, [R6.64] ;  /* 0x0000000806088981 */ /* 0x000124000c1e1500 */
[----:B0-----:R-:W-:Y:S01]  /*11610*/  PRMT R7, RZ, 0x7610, R7 ;  /* 0x00007610ff077816 */ /* 0x001fe20000000007 */
[----:B---3--:R-:W-:-:S05]  /*11620*/  IMAD.X R13, R13, 0x1, R0, P1 ;  /* 0x000000010d0d7824 */ /* 0x008fca00008e0600 */
[----:B------:R0:W3:Y:S04]  /*11630*/  @!P0 LDG.E.U16 R7, [R12.64] ;  /* 0x000000080c078981 */ /* 0x0000e8000c1e1500 */
[----:B0-----:R-:W2:Y:S04]  /*11640*/  LDL.LU R12, [R1+0x40] ;  /* 0x00004000010c7983 */ /* 0x001ea80000300800 */
[----:B------:R-:W4:Y:S04]  /*11650*/  LDL R13, [R1+0x77c] ;  /* 0x00077c00010d7983 */ /* 0x000f280000100800 */
[----:B------:R-:W-:Y:S04]  /*11660*/  STS.U16 [R24+0x2e00], R5 ;  /* 0x002e000518007388 */ /* 0x000fe80000000400 */
[----:B------:R-:W-:Y:S04]  /*11670*/  STS.U16 [R24+0x3000], R16 ;  /* 0x0030001018007388 */ /* 0x000fe80000000400 */
[----:B---3--:R-:W-:Y:S04]  /*11680*/  STL [R1+0x1304], R7 ;  /* 0x0013040701007387 */ /* 0x008fe80000100800 */
[----:B--2---:R4:W-:Y:S02]  /*11690*/  STS.U16 [R24+0x3200], R12 ;  /* 0x0032000c18007388 */ /* 0x0049e40000000400 */
[----:B----4-:R-:W-:-:S02]  /*116a0*/  IADD3 R12, P1, R13, R2, RZ ;  /* 0x000000020d0c7210 */ /* 0x010fc40007f3e0ff */
[----:B------:R-:W2:Y:S01]  /*116b0*/  LDL R13, [R1+0x624] ;  /* 0x00062400010d7983 */ /* 0x000ea20000100800 */
[----:B------:R-:W-:Y:S02]  /*116c0*/  PRMT R6, RZ, 0x7610, R6 ;  /* 0x00007610ff067816 */ /* 0x000fe40000000006 */
[----:B--2---:R-:W-:-:S05]  /*116d0*/  IMAD.X R13, R13, 0x1, R0, P1 ;  /* 0x000000010d0d7824 */ /* 0x004fca00008e0600 */
[----:B------:R0:W2:Y:S04]  /*116e0*/  @!P0 LDG.E.U16 R6, [R12.64] ;  /* 0x000000080c068981 */ /* 0x0000a8000c1e1500 */
[----:B0-----:R-:W3:Y:S04]  /*116f0*/  LDL R13, [R1+0x618] ;  /* 0x00061800010d7983 */ /* 0x001ee80000100800 */
[----:B------:R0:W-:Y:S04]  /*11700*/  STS.U16 [R24+0x3400], R28 ;  /* 0x0034001c18007388 */ /* 0x0001e80000000400 */
[----:B--2---:R-:W-:Y:S04]  /*11710*/  STL [R1+0x1300], R6 ;  /* 0x0013000601007387 */ /* 0x004fe80000100800 */
[----:B0-----:R-:W2:Y:S01]  /*11720*/  LDL.LU R28, [R1+0x8a4] ;  /* 0x0008a400011c7983 */ /* 0x001ea20000300800 */
[----:B---3--:R-:W-:-:S03]  /*11730*/  IADD3 R12, P1, R13, R2, RZ ;  /* 0x000000020d0c7210 */ /* 0x008fc60007f3e0ff */
[----:B------:R-:W3:Y:S01]  /*11740*/  LDL R13, [R1+0x568] ;  /* 0x00056800010d7983 */ /* 0x000ee20000100800 */
[----:B------:R-:W-:Y:S01]  /*11750*/  PRMT R5, RZ, 0x7610, R5 ;  /* 0x00007610ff057816 */ /* 0x000fe20000000005 */
[----:B---3--:R-:W-:-:S05]  /*11760*/  IMAD.X R13, R13, 0x1, R0, P1 ;  /* 0x000000010d0d7824 */ /* 0x008fca00008e0600 */
[----:B------:R0:W3:Y:S04]  /*11770*/  @!P0 LDG.E.U16 R5, [R12.64] ;  /* 0x000000080c058981 */ /* 0x0000e8000c1e1500 */
[----:B0-----:R-:W4:Y:S04]  /*11780*/  LDL.LU R12, [R1+0x44] ;  /* 0x00004400010c7983 */ /* 0x001f280000300800 */
[----:B------:R-:W2:Y:S04]  /*11790*/  LDL R13, [R1+0x760] ;  /* 0x00076000010d7983 */ /* 0x000ea80000100800 */
[----:B---3--:R-:W-:Y:S04]  /*117a0*/  STL [R1+0x12fc], R5 ;  /* 0x0012fc0501007387 */ /* 0x008fe80000100800 */
[----:B----4-:R2:W-:Y:S02]  /*117b0*/  STS.U16 [R24+0x3600], R12 ;  /* 0x0036000c18007388 */ /* 0x0105e40000000400 */
        /* <DEDUP_REMOVED lines=8> */
[----:B------:R-:W4:Y:S04]  /*11840*/  LDL R13, [R1+0x960] ;  /* 0x00096000010d7983 */ /* 0x000f280000100800 */
[----:B---3--:R0:W-:Y:S04]  /*11850*/  STS.U16 [R24+0x3800], R12 ;  /* 0x0038000c18007388 */ /* 0x0081e80000000400 */
[----:B0-----:R-:W3:Y:S01]  /*11860*/  LDL.LU R24, [R1+0x1368] ;  /* 0x0013680001187983 */ /* 0x001ee20000300800 */
[----:B----4-:R-:W-:-:S03]  /*11870*/  IADD3 R12, P1, R13, R2, RZ ;  /* 0x000000020d0c7210 */ /* 0x010fc60007f3e0ff */
[----:B------:R-:W4:Y:S01]  /*11880*/  LDL R13, [R1+0x8b0] ;  /* 0x0008b000010d7983 */ /* 0x000f220000100800 */
[----:B---3--:R-:W-:Y:S01]  /*11890*/  PRMT R24, RZ, 0x7610, R24 ;  /* 0x00007610ff187816 */ /* 0x008fe20000000018 */
[----:B----4-:R-:W-:-:S05]  /*118a0*/  IMAD.X R13, R13, 0x1, R0, P1 ;  /* 0x000000010d0d7824 */ /* 0x010fca00008e0600 */
[----:B------:R0:W3:Y:S04]  /*118b0*/  @!P0 LDG.E.U16 R24, [R12.64] ;  /* 0x000000080c188981 */ /* 0x0000e8000c1e1500 */
[----:B0-----:R-:W0:Y:S02]  /*118c0*/  S2R R13, SR_TID.X ;  /* 0x00000000000d7919 */ /* 0x001e240000002100 */
[----:B0-----:R-:W-:-:S05]  /*118d0*/  LOP3.LUT R13, R13, 0x3f, RZ, 0xc0, !PT ;  /* 0x0000003f0d0d7812 */ /* 0x001fca00078ec0ff */
[----:B------:R-:W-:Y:S01]  /*118e0*/  IMAD.SHL.U32 R12, R13, 0x2, RZ ;  /* 0x000000020d0c7824 */ /* 0x000fe200078e00ff */
[----:B---3--:R0:W-:Y:S04]  /*118f0*/  STL [R1+0x7c], R24 ;  /* 0x00007c1801007387 */ /* 0x0081e80000100800 */
[----:B0-----:R-:W3:Y:S04]  /*11900*/  LDL.LU R24, [R1+0x1364] ;  /* 0x0013640001187983 */ /* 0x001ee80000300800 */
[----:B------:R-:W4:Y:S04]  /*11910*/  LDL.LU R13, [R1+0x38] ;  /* 0x00003800010d7983 */ /* 0x000f280000300800 */
[----:B----4-:R0:W-:Y:S04]  /*11920*/  STS.U16 [R12+0x3a00], R13 ;  /* 0x003a000d0c007388 */ /* 0x0101e80000000400 */
[----:B0-----:R-:W4:Y:S01]  /*11930*/  LDL R13, [R1+0x74c] ;  /* 0x00074c00010d7983 */ /* 0x001f220000100800 */
[----:B------:R-:W-:-:S02]  /*11940*/  IADD3 R12, P1, R28, R2, RZ ;  /* 0x000000021c0c7210 */ /* 0x000fc40007f3e0ff */
[----:B------:R-:W-:Y:S01]  /*11950*/  PRMT R23, RZ, 0x7610, R23 ;  /* 0x00007610ff177816 */ /* 0x000fe20000000017 */
[----:B------:R3:W-:Y:S02]  /*11960*/  STL [R1+0x9e0], R28 ;  /* 0x0009e01c01007387 */ /* 0x0007e40000100800 */
[----:B---3--:R-:W-:Y:S02]  /*11970*/  IMAD.MOV.U32 R28, RZ, RZ, R24 ;  /* 0x000000ffff1c7224 */ /* 0x008fe400078e0018 */
[----:B------:R-:W3:Y:S01]  /*11980*/  LDL.LU R24, [R1+0x1360] ;  /* 0x0013600001187983 */ /* 0x000ee20000300800 */
[----:B----4-:R-:W-:-:S05]  /*11990*/  IMAD.X R13, R13, 0x1, R0, P1 ;  /* 0x000000010d0d7824 */ /* 0x010fca00008e0600 */
[----:B------:R0:W4:Y:S04]  /*119a0*/  @!P0 LDG.E.U16 R23, [R12.64] ;  /* 0x000000080c178981 */ /* 0x000128000c1e1500 */
[----:B0-----:R-:W2:Y:S04]  /*119b0*/  LDL.LU R12, [R1+0x2c] ;  /* 0x00002c00010c7983 */ /* 0x001ea80000300800 */
[----:B------:R-:W2:Y:S04]  /*119c0*/  LDL R13, [R1+0x740] ;  /* 0x00074000010d7983 */ /* 0x000ea80000100800 */
[----:B----4-:R0:W-:Y:S04]  /*119d0*/  STL [R1+0x12ec], R23 ;  /* 0x0012ec1701007387 */ /* 0x0101e80000100800 */
[----:B0-----:R-:W0:Y:S02]  /*119e0*/  S2R R23, SR_TID.X ;  /* 0x0000000000177919 */ /* 0x001e240000002100 */
[----:B0-----:R-:W-:-:S05]  /*119f0*/  LOP3.LUT R23, R23, 0x3f, RZ, 0xc0, !PT ;  /* 0x0000003f17177812 */ /* 0x001fca00078ec0ff */
[----:B------:R-:W-:-:S05]  /*11a00*/  IMAD.SHL.U32 R23, R23, 0x2, RZ ;  /* 0x0000000217177824 */ /* 0x000fca00078e00ff */
[----:B--2---:R0:W-:Y:S02]  /*11a10*/  STS.U16 [R23+0x3c00], R12 ;  /* 0x003c000c17007388 */ /* 0x0041e40000000400 */
[----:B0-----:R-:W-:Y:S02]  /*11a20*/  IADD3 R12, P1, R13, R2, RZ ;  /* 0x000000020d0c7210 */ /* 0x001fe40007f3e0ff */
[----:B------:R-:W2:Y:S01]  /*11a30*/  LDL R13, [R1+0x5fc] ;  /* 0x0005fc00010d7983 */ /* 0x000ea20000100800 */
[----:B------:R-:W-:Y:S02]  /*11a40*/  PRMT R16, RZ, 0x7610, R16 ;  /* 0x00007610ff107816 */ /* 0x000fe40000000010 */
[----:B--2---:R-:W-:-:S05]  /*11a50*/  IMAD.X R13, R13, 0x1, R0, P1 ;  /* 0x000000010d0d7824 */ /* 0x004fca00008e0600 */
[----:B------:R0:W2:Y:S04]  /*11a60*/  @!P0 LDG.E.U16 R16, [R12.64] ;  /* 0x000000080c108981 */ /* 0x0000a8000c1e1500 */
[----:B0-----:R-:W4:Y:S04]  /*11a70*/  LDL R13, [R1+0x950] ;  /* 0x00095000010d7983 */ /* 0x001f280000100800 */
[----:B------:R-:W0:Y:S02]  /*11a80*/  S2R R12, SR_TID.X ;  /* 0x00000000000c7919 */ /* 0x000e240000002100 */
[----:B0-----:R-:W-:-:S02]  /*11a90*/  LOP3.LUT R12, R12, 0x3f, RZ, 0xc0, !PT ;  /* 0x0000003f0c0c7812 */ /* 0x001fc400078ec0ff */
[----:B--2---:R-:W-:Y:S04]  /*11aa0*/  STL [R1+0x12e8], R16 ;  /* 0x0012e81001007387 */ /* 0x004fe80000100800 */
[----:B------:R-:W-:Y:S04]  /*11ab0*/  STL [R1+0x12f0], R16 ;  /* 0x0012f01001007387 */ /* 0x000fe80000100800 */
[----:B------:R-:W-:Y:S04]  /*11ac0*/  STL [R1+0x12f4], R16 ;  /* 0x0012f41001007387 */ /* 0x000fe80000100800 */
[----:B------:R0:W-:Y:S02]  /*11ad0*/  STL [R1+0x12f8], R16 ;  /* 0x0012f81001007387 */ /* 0x0001e40000100800 */
[----:B0-----:R-:W-:Y:S01]  /*11ae0*/  IMAD.SHL.U32 R16, R12, 0x2, RZ ;  /* 0x000000020c107824 */ /* 0x001fe200078e00ff */
[----:B----4-:R-:W-:-:S02]  /*11af0*/  IADD3 R12, P1, R13, R2, RZ ;  /* 0x000000020d0c7210 */ /* 0x010fc40007f3e0ff */
[----:B------:R-:W2:Y:S01]  /*11b00*/  LDL R13, [R1+0x890] ;  /* 0x00089000010d7983 */ /* 0x000ea20000100800 */
[----:B------:R-:W-:Y:S02]  /*11b10*/  PRMT R15, RZ, 0x7610, R15 ;  /* 0x00007610ff0f7816 */ /* 0x000fe4000000000f */
[----:B--2---:R-:W-:-:S05]  /*11b20*/  IMAD.X R13, R13, 0x1, R0, P1 ;  /* 0x000000010d0d7824 */ /* 0x004fca00008e0600 */
[----:B------:R0:W2:Y:S04]  /*11b30*/  @!P0 LDG.E.U16 R15, [R12.64] ;  /* 0x000000080c0f8981 */ /* 0x0000a8000c1e1500 */
[----:B0-----:R-:W4:Y:S04]  /*11b40*/  LDL.LU R12, [R1+0x34] ;  /* 0x00003400010c7983 */ /* 0x001f280000300800 */
[----:B------:R-:W2:Y:S01]  /*11b50*/  LDL R13, [R1+0x884] ;  /* 0x00088400010d7983 */ /* 0x000ea20000100800 */
[----:B------:R-:W-:-:S03]  /*11b60*/  LOP3.LUT R16, R16, 0x10, RZ, 0x3c, !PT ;  /* 0x0000001010107812 */ /* 0x000fc600078e3cff */
[----:B---3--:R-:W-:Y:S04]  /*11b70*/  STS.U16 [R23+0x3e00], R24 ;  /* 0x003e001817007388 */ /* 0x008fe80000000400 */
[----:B----4-:R2:W-:Y:S02]  /*11b80*/  STS.U16 [R16+0x80], R12 ;  /* 0x0000800c10007388 */ /* 0x0105e40000000400 */
[----:B--2---:R-:W-:Y:S02]  /*11b90*/  IADD3 R12, P1, R13, R2, RZ ;  /* 0x000000020d0c7210 */ /* 0x004fe40007f3e0ff */
[----:B------:R-:W2:Y:S01]  /*11ba0*/  LDL R13, [R1+0x72c] ;  /* 0x00072c00010d7983 */ /* 0x000ea20000100800 */
[----:B------:R-:W-:Y:S02]  /*11bb0*/  PRMT R14, RZ, 0x7610, R14 ;  /* 0x00007610ff0e7816 */ /* 0x000fe4000000000e */
[----:B--2---:R-:W-:-:S05]  /*11bc0*/  IMAD.X R13, R13, 0x1, R0, P1 ;  /* 0x000000010d0d7824 */ /* 0x004fca00008e0600 */
[----:B------:R0:W2:Y:S04]  /*11bd0*/  @!P0 LDG.E.U16 R14, [R12.64] ;  /* 0x000000080c0e8981 */ /* 0x0000a8000c1e1500 */
[----:B0-----:R-:W3:Y:S04]  /*11be0*/  LDL R13, [R1+0x720] ;  /* 0x00072000010d7983 */ /* 0x001ee80000100800 */
[----:B------:R0:W-:Y:S04]  /*11bf0*/  STS.U16 [R16+0x280], R29 ;  /* 0x0002801d10007388 */ /* 0x0001e80000000400 */
[----:B0-----:R-:W4:Y:S01]  /*11c00*/  LDL.LU R29, [R1+0x135c] ;  /* 0x00135c00011d7983 */ /* 0x001f220000300800 */
[----:B---3--:R-:W-:-:S03]  /*11c10*/  IADD3 R12, P1, R13, R2, RZ ;  /* 0x000000020d0c7210 */ /* 0x008fc60007f3e0ff */
[----:B------:R-:W3:Y:S01]  /*11c20*/  LDL R13, [R1+0x5ec] ;  /* 0x0005ec00010d7983 */ /* 0x000ee20000100800 */
[----:B------:R-:W-:Y:S01]  /*11c30*/  PRMT R24, RZ, 0x7610, R24 ;  /* 0x00007610ff187816 */ /* 0x000fe20000000018 */
[----:B---3--:R-:W-:-:S05]  /*11c40*/  IMAD.X R13, R13, 0x1, R0, P1 ;  /* 0x000000010d0d7824 */ /* 0x008fca00008e0600 */
[----:B------:R0:W3:Y:S04]  /*11c50*/  @!P0 LDG.E.U16 R24, [R12.64] ;  /* 0x000000080c188981 */ /* 0x0000e8000c1e1500 */
[----:B0-----:R-:W2:Y:S04]  /*11c60*/  LDL.LU R12, [R1+0x54] ;  /* 0x00005400010c7983 */ /* 0x001ea80000300800 */
[----:B------:R-:W3:Y:S04]  /*11c70*/  LDL R13, [R1+0x940] ;  /* 0x00094000010d7983 */ /* 0x000ee80000100800 */
[----:B--2---:R3:W-:Y:S02]  /*11c80*/  STS.U16 [R16+0x480], R12 ;  /* 0x0004800c10007388 */ /* 0x0047e40000000400 */
[----:B---3--:R-:W-:-:S02]  /*11c90*/  IADD3 R12, P1, R13, R2, RZ ;  /* 0x000000020d0c7210 */ /* 0x008fc40007f3e0ff */
[----:B------:R-:W2:Y:S01]  /*11ca0*/  LDL R13, [R1+0x870] ;  /* 0x00087000010d7983 */ /* 0x000ea20000100800 */
[----:B----4-:R-:W-:Y:S02]  /*11cb0*/  PRMT R29, RZ, 0x7610, R29 ;  /* 0x00007610ff1d7816 */ /* 0x010fe4000000001d */
[----:B--2---:R-:W-:-:S05]  /*11cc0*/  IMAD.X R13, R13, 0x1, R0, P1 ;  /* 0x000000010d0d7824 */ /* 0x004fca00008e0600 */
[----:B------:R-:W2:Y:S04]  /*11cd0*/  @!P0 LDG.E.U16 R29, [R12.64] ;  /* 0x000000080c1d8981 */ /* 0x000ea8000c1e1500 */
[----:B--2---:R0:W-:Y:S04]  /*11ce0*/  STL [R1+0x28], R29 ;  /* 0x0000281d01007387 */ /* 0x0041e80000100800 */
[----:B0-----:R-:W2:Y:S04]  /*11cf0*/  LDL.LU R29, [R1+0x1358] ;  /* 0x00135800011d7983 */ /* 0x001ea80000300800 */
[----:B------:R-:W3:Y:S04]  /*11d00*/  LDL.LU R12, [R1+0x58] ;  /* 0x00005800010c7983 */ /* 0x000ee80000300800 */
[----:B------:R-:W4:Y:S04]  /*11d10*/  LDL R13, [R1+0x864] ;  /* 0x00086400010d7983 */ /* 0x000f280000100800 */
[----:B---3--:R4:W-:Y:S02]  /*11d20*/  STS.U16 [R16+0x680], R12 ;  /* 0x0006800c10007388 */ /* 0x0089e40000000400 */
[----:B----4-:R-:W-:-:S02]  /*11d30*/  IADD3 R12, P1, R13, R2, RZ ;  /* 0x000000020d0c7210 */ /* 0x010fc40007f3e0ff */
[----:B------:R-:W3:Y:S01]  /*11d40*/  LDL R13, [R1+0x70c] ;  /* 0x00070c00010d7983 */ /* 0x000ee20000100800 */
[----:B--2---:R-:W-:Y:S02]  /*11d50*/  PRMT R29, RZ, 0x7610, R29 ;  /* 0x00007610ff1d7816 */ /* 0x004fe4000000001d */
[----:B---3--:R-:W-:-:S05]  /*11d60*/  IMAD.X R13, R13, 0x1, R0, P1 ;  /* 0x000000010d0d7824 */ /* 0x008fca00008e0600 */
        /* <DEDUP_REMOVED lines=93> */
[----:B------:R-:W3:Y:S04]  /*12340*/  LDL.LU R12, [R1] ;  /* 0x00000000010c7983 */ /* 0x000ee80000300800 */
        /* <DEDUP_REMOVED lines=30> */
[----:B------:R0:W2:Y:S04]  /*12530*/  @!P0 LDG.E.U16 R29, [R12.64] ;  /* 0x000000080c1d8981 */ /* 0x0000a8000c1e1500 */
[----:B0-----:R-:W3:Y:S04]  /*12540*/  LDL R13, [R1+0x8f0] ;  /* 0x0008f000010d7983 */ /* 0x001ee80000100800 */
[----:B--2---:R0:W-:Y:S01]  /*12550*/  STL [R1+0x44], R29 ;  /* 0x0000441d01007387 */ /* 0x0041e20000100800 */
[----:B---3--:R-:W-:-:S03]  /*12560*/  IADD3 R12, P1, R13, R2, RZ ;  /* 0x000000020d0c7210 */ /* 0x008fc60007f3e0ff */
[----:B0-----:R-:W2:Y:S04]  /*12570*/  LDL R29, [R1+0x7b0] ;  /* 0x0007b000011d7983 */ /* 0x001ea80000100800 */
[----:B------:R-:W3:Y:S01]  /*12580*/  LDL R13, [R1+0x7d0] ;  /* 0x0007d000010d7983 */ /* 0x000ee20000100800 */
[----:B------:R-:W-:Y:S01]  /*12590*/  PRMT R21, RZ, 0x7610, R21 ;  /* 0x00007610ff157816 */ /* 0x000fe20000000015 */
[----:B---3--:R-:W-:-:S05]  /*125a0*/  IMAD.X R13, R13, 0x1, R0, P1 ;  /* 0x000000010d0d7824 */ /* 0x008fca00008e0600 */
[----:B------:R-:W3:Y:S04]  /*125b0*/  @!P0 LDG.E.U16 R21, [R12.64] ;  /* 0x000000080c158981 */ /* 0x000ee8000c1e1500 */
[----:B---3--:R0:W-:Y:S04]  /*125c0*/  STL [R1+0x40], R21 ;  /* 0x0000401501007387 */ /* 0x0081e80000100800 */
[----:B0-----:R-:W3:Y:S04]  /*125d0*/  LDL.LU R21, [R1+0x1320] ;  /* 0x0013200001157983 */ /* 0x001ee80000300800 */
[----:B------:R-:W4:Y:S04]  /*125e0*/  LDL R13, [R1+0x7c4] ;  /* 0x0007c400010d7983 */ /* 0x000f280000100800 */
[----:B------:R-:W-:Y:S01]  /*125f0*/  STS.U16 [R16+0x1c80], R27 ;  /* 0x001c801b10007388 */ /* 0x000fe20000000400 */
[----:B----4-:R-:W-:-:S03]  /*12600*/  IADD3 R12, P1, R13, R2, RZ ;  /* 0x000000020d0c7210 */ /* 0x010fc60007f3e0ff */
[----:B------:R-:W4:Y:S04]  /*12610*/  LDL R13, [R1+0x66c] ;  /* 0x00066c00010d7983 */ /* 0x000f280000100800 */
[----:B------:R-:W-:Y:S04]  /*12620*/  STS.U16 [R16+0x1e80], R26 ;  /* 0x001e801a10007388 */ /* 0x000fe80000000400 */
[----:B------:R-:W-:Y:S04]  /*12630*/  STS.U16 [R16+0x2080], R25 ;  /* 0x0020801910007388 */ /* 0x000fe80000000400 */
[----:B------:R0:W-:Y:S02]  /*12640*/  STS.U16 [R16+0x2280], R22 ;  /* 0x0022801610007388 */ /* 0x0001e40000000400 */
[----:B0-----:R-:W-:Y:S01]  /*12650*/  PRMT R22, RZ, 0x7610, R22 ;  /* 0x00007610ff167816 */ /* 0x001fe20000000016 */
[----:B----4-:R-:W-:-:S05]  /*12660*/  IMAD.X R13, R13, 0x1, R0, P1 ;  /* 0x000000010d0d7824 */ /* 0x010fca00008e0600 */
[----:B------:R0:W4:Y:S04]  /*12670*/  @!P0 LDG.E.U16 R22, [R12.64] ;  /* 0x000000080c168981 */ /* 0x000128000c1e1500 */
[----:B0-----:R-:W2:Y:S02]  /*12680*/  LDL R13, [R1+0x660] ;  /* 0x00066000010d7983 */ /* 0x001ea40000100800 */
[----:B--2---:R-:W-:Y:S02]  /*12690*/  IADD3 R12, P1, R13, R2, RZ ;  /* 0x000000020d0c7210 */ /* 0x004fe40007f3e0ff */
[----:B------:R-:W2:Y:S01]  /*126a0*/  LDL R13, [R1+0x58c] ;  /* 0x00058c00010d7983 */ /* 0x000ea20000100800 */
[----:B------:R-:W-:Y:S02]  /*126b0*/  PRMT R19, RZ, 0x7610, R19 ;  /* 0x00007610ff137816 */ /* 0x000fe40000000013 */
[----:B--2---:R-:W-:-:S05]  /*126c0*/  IMAD.X R13, R13, 0x1, R0, P1 ;  /* 0x000000010d0d7824 */ /* 0x004fca00008e0600 */
[----:B------:R-:W2:Y:S04]  /*126d0*/  @!P0 LDG.E.U16 R19, [R12.64] ;  /* 0x000000080c138981 */ /* 0x000ea8000c1e1500 */
[----:B--2---:R0:W-:Y:S04]  /*126e0*/  STL [R1+0x3c], R19 ;  /* 0x00003c1301007387 */ /* 0x0041e80000100800 */
[----:B0-----:R-:W2:Y:S04]  /*126f0*/  LDL.LU R19, [R1+0x131c] ;  /* 0x00131c0001137983 */ /* 0x001ea80000300800 */
[----:B------:R-:W2:Y:S01]  /*12700*/  LDL R13, [R1+0x8e0] ;  /* 0x0008e000010d7983 */ /* 0x000ea20000100800 */
[----:B------:R-:W-:-:S02]  /*12710*/  PRMT R26, RZ, 0x7610, R26 ;  /* 0x00007610ff1a7816 */ /* 0x000fc4000000001a */
[----:B--2---:R-:W-:-:S05]  /*12720*/  IADD3 R12, P1, R13, R2, RZ ;  /* 0x000000020d0c7210 */ /* 0x004fca0007f3e0ff */
[----:B------:R-:W-:Y:S01]  /*12730*/  IMAD.X R13, R29, 0x1, R0, P1 ;  /* 0x000000011d0d7824 */ /* 0x000fe200008e0600 */
[----:B------:R-:W-:Y:S01]  /*12740*/  PRMT R3, RZ, 0x7610, R3 ;  /* 0x00007610ff037816 */ /* 0x000fe20000000003 */
[----:B---3--:R-:W-:Y:S04]  /*12750*/  STS.U16 [R16+0x2480], R21 ;  /* 0x0024801510007388 */ /* 0x008fe80000000400 */
[----:B------:R0:W2:Y:S04]  /*12760*/  @!P0 LDG.E.U16 R26, [R12.64] ;  /* 0x000000080c1a8981 */ /* 0x0000a8000c1e1500 */
[----:B------:R-:W3:Y:S04]  /*12770*/  LDL R29, [R1+0x790] ;  /* 0x00079000011d7983 */ /* 0x000ee80000100800 */
[----:B0-----:R-:W2:Y:S02]  /*12780*/  LDL R13, [R1+0x7a4] ;  /* 0x0007a400010d7983 */ /* 0x001ea40000100800 */
[----:B--2---:R-:W-:-:S02]  /*12790*/  IADD3 R12, P1, R13, R2, RZ ;  /* 0x000000020d0c7210 */ /* 0x004fc40007f3e0ff */
[----:B------:R-:W2:Y:S03]  /*127a0*/  LDL R13, [R1+0x64c] ;  /* 0x00064c00010d7983 */ /* 0x000ea60000100800 */
[----:B--2---:R-:W-:-:S05]  /*127b0*/  IMAD.X R13, R13, 0x1, R0, P1 ;  /* 0x000000010d0d7824 */ /* 0x004fca00008e0600 */
[----:B------:R-:W2:Y:S04]  /*127c0*/  @!P0 LDG.E.U16 R3, [R12.64] ;  /* 0x000000080c038981 */ /* 0x000ea8000c1e1500 */
[----:B------:R-:W-:Y:S04]  /*127d0*/  STS.U16 [R16+0x2680], R20 ;  /* 0x0026801410007388 */ /* 0x000fe80000000400 */
[----:B------:R-:W-:Y:S04]  /*127e0*/  STS.U16 [R16+0x2880], R19 ;  /* 0x0028801310007388 */ /* 0x000fe80000000400 */
[----:B------:R0:W-:Y:S04]  /*127f0*/  STS.U16 [R16+0x2a80], R4 ;  /* 0x002a800410007388 */ /* 0x0001e80000000400 */
[----:B0-----:R-:W3:Y:S04]  /*12800*/  LDL R4, [R1+0x57c] ;  /* 0x00057c0001047983 */ /* 0x001ee80000100800 */
[----:B--2---:R0:W-:Y:S04]  /*12810*/  STL [R1+0x38], R3 ;  /* 0x0000380301007387 */ /* 0x0041e80000100800 */
[----:B0-----:R-:W2:Y:S04]  /*12820*/  LDL.LU R3, [R1+0x1318] ;  /* 0x0013180001037983 */ /* 0x001ea80000300800 */
[----:B------:R-:W2:Y:S01]  /*12830*/  LDL R13, [R1+0x640] ;  /* 0x00064000010d7983 */ /* 0x000ea20000100800 */
[----:B------:R-:W-:-:S02]  /*12840*/  PRMT R11, RZ, 0x7610, R11 ;  /* 0x00007610ff0b7816 */ /* 0x000fc4000000000b */
[----:B--2---:R-:W-:-:S05]  /*12850*/  IADD3 R12, P1, R13, R2, RZ ;  /* 0x000000020d0c7210 */ /* 0x004fca0007f3e0ff */
[----:B---3--:R-:W-:Y:S02]  /*12860*/  IMAD.X R13, R4, 0x1, R0, P1 ;  /* 0x00000001040d7824 */ /* 0x008fe400008e0600 */
[----:B------:R-:W2:Y:S04]  /*12870*/  LDL R4, [R1+0x56c] ;  /* 0x00056c0001047983 */ /* 0x000ea80000100800 */
[----:B------:R-:W3:Y:S04]  /*12880*/  @!P0 LDG.E.U16 R11, [R12.64] ;  /* 0x000000080c0b8981 */ /* 0x000ee8000c1e1500 */
[----:B---3--:R0:W-:Y:S04]  /*12890*/  STL [R1+0x34], R11 ;  /* 0x0000340b01007387 */ /* 0x0081e80000100800 */
[----:B0-----:R-:W3:Y:S04]  /*128a0*/  LDL.LU R11, [R1+0x1314] ;  /* 0x00131400010b7983 */ /* 0x001ee80000300800 */
[----:B------:R-:W2:Y:S01]  /*128b0*/  LDL R13, [R1+0x8d0] ;  /* 0x0008d000010d7983 */ /* 0x000ea20000100800 */
[----:B------:R-:W-:-:S02]  /*128c0*/  PRMT R17, RZ, 0x7610, R17 ;  /* 0x00007610ff117816 */ /* 0x000fc40000000011 */
[----:B--2---:R-:W-:-:S05]  /*128d0*/  IADD3 R12, P1, R13, R2, RZ ;  /* 0x000000020d0c7210 */ /* 0x004fca0007f3e0ff */
[----:B------:R-:W-:-:S05]  /*128e0*/  IMAD.X R13, R29, 0x1, R0, P1 ;  /* 0x000000011d0d7824 */ /* 0x000fca00008e0600 */
[----:B------:R-:W2:Y:S04]  /*128f0*/  @!P0 LDG.E.U16 R17, [R12.64] ;  /* 0x000000080c118981 */ /* 0x000ea8000c1e1500 */
[----:B------:R-:W-:Y:S04]  /*12900*/  STS.U16 [R16+0x2c80], R3 ;  /* 0x002c800310007388 */ /* 0x000fe80000000400 */
[----:B---3--:R0:W-:Y:S04]  /*12910*/  STS.U16 [R16+0x2e80], R11 ;  /* 0x002e800b10007388 */ /* 0x0081e80000000400 */
[----:B0-----:R-:W3:Y:S04]  /*12920*/  LDL R11, [R1+0x8c0] ;  /* 0x0008c000010b7983 */ /* 0x001ee80000100800 */
[----:B------:R-:W3:Y:S04]  /*12930*/  LDL.LU R29, [R1+0x964] ;  /* 0x00096400011d7983 */ /* 0x000ee80000300800 */
        /* <DEDUP_REMOVED lines=13> */
[----:B------:R-:W-:Y:S02]  /*12a10*/  IMAD.X R13, R4, 0x1, R0, P1 ;  /* 0x00000001040d7824 */ /* 0x000fe400008e0600 */
[----:B------:R-:W2:Y:S04]  /*12a20*/  LDL R4, [R1+0x8ac] ;  /* 0x0008ac0001047983 */ /* 0x000ea80000100800 */
[----:B------:R-:W2:Y:S04]  /*12a30*/  @!P0 LDG.E.U16 R10, [R12.64] ;  /* 0x000000080c0a8981 */ /* 0x000ea8000c1e1500 */
[----:B--2---:R0:W-:Y:S04]  /*12a40*/  STL [R1+0x24], R10 ;  /* 0x0000240a01007387 */ /* 0x0041e80000100800 */
[----:B0-----:R-:W2:Y:S04]  /*12a50*/  LDL.LU R10, [R1+0x1308] ;  /* 0x00130800010a7983 */ /* 0x001ea80000300800 */
[----:B------:R-:W-:Y:S04]  /*12a60*/  STS.U16 [R16+0x3080], R17 ;  /* 0x0030801110007388 */ /* 0x000fe80000000400 */
[----:B------:R-:W-:Y:S04]  /*12a70*/  STS.U16 [R16+0x3280], R18 ;  /* 0x0032801210007388 */ /* 0x000fe80000000400 */
[----:B--2---:R3:W-:Y:S02]  /*12a80*/  STS.U16 [R16+0x3480], R10 ;  /* 0x0034800a10007388 */ /* 0x0047e40000000400 */
[----:B---3--:R-:W-:-:S02]  /*12a90*/  IADD3 R10, P1, R11, R2, RZ ;  /* 0x000000020b0a7210 */ /* 0x008fc40007f3e0ff */
[----:B------:R-:W2:Y:S01]  /*12aa0*/  LDL R11, [R1+0x770] ;  /* 0x00077000010b7983 */ /* 0x000ea20000100800 */
[----:B------:R-:W-:Y:S02]  /*12ab0*/  PRMT R13, RZ, 0x7610, R13 ;  /* 0x00007610ff0d7816 */ /* 0x000fe4000000000d */
[----:B--2---:R-:W-:-:S05]  /*12ac0*/  IMAD.X R11, R11, 0x1, R0, P1 ;  /* 0x000000010b0b7824 */ /* 0x004fca00008e0600 */
[----:B------:R-:W2:Y:S04]  /*12ad0*/  @!P0 LDG.E.U16 R13, [R10.64] ;  /* 0x000000080a0d8981 */ /* 0x000ea8000c1e1500 */
[----:B--2---:R0:W-:Y:S04]  /*12ae0*/  STL [R1+0x20], R13 ;  /* 0x0000200d01007387 */ /* 0x0041e80000100800 */
[----:B------:R-:W2:Y:S01]  /*12af0*/  LDL R11, [R1+0x8b8] ;  /* 0x0008b800010b7983 */ /* 0x000ea20000100800 */
[----:B------:R-:W-:-:S03]  /*12b00*/  IADD3 R10, P1, R29, R2, RZ ;  /* 0x000000021d0a7210 */ /* 0x000fc60007f3e0ff */
[----:B------:R1:W-:Y:S04]  /*12b10*/  STS.U16 [R16+0x3680], R9 ;  /* 0x0036800910007388 */ /* 0x0003e80000000400 */
[----:B0-----:R-:W3:Y:S01]  /*12b20*/  LDL R13, [R1+0x748] ;  /* 0x00074800010d7983 */ /* 0x001ee20000100800 */
[----:B-1----:R-:W-:Y:S01]  /*12b30*/  PRMT R9, RZ, 0x7610, R9 ;  /* 0x00007610ff097816 */ /* 0x002fe20000000009 */
[----:B--2---:R-:W-:-:S05]  /*12b40*/  IMAD.X R11, R11, 0x1, R0, P1 ;  /* 0x000000010b0b7824 */ /* 0x004fca00008e0600 */
[----:B------:R-:W2:Y:S04]  /*12b50*/  @!P0 LDG.E.U16 R9, [R10.64] ;  /* 0x000000080a098981 */ /* 0x000ea8000c1e1500 */
[----:B------:R0:W-:Y:S04]  /*12b60*/  STL [R1+0x9e4], R29 ;  /* 0x0009e41d01007387 */ /* 0x0001e80000100800 */
[----:B0-----:R-:W3:Y:S04]  /*12b70*/  LDL.LU R29, [R1+0x764] ;  /* 0x00076400011d7983 */ /* 0x001ee80000300800 */
[----:B--2---:R0:W-:Y:S04]  /*12b80*/  STL [R1+0x1c], R9 ;  /* 0x00001c0901007387 */ /* 0x0041e80000100800 */
[----:B0-----:R-:W2:Y:S04]  /*12b90*/  LDL R9, [R1+0x754] ;  /* 0x0007540001097983 */ /* 0x001ea80000100800 */
[----:B------:R0:W-:Y:S01]  /*12ba0*/  STS.U16 [R16+0x3880], R8 ;  /* 0x0038800810007388 */ /* 0x0001e20000000400 */
[----:B------:R-:W-:-:S02]  /*12bb0*/  PRMT R7, RZ, 0x7610, R7 ;  /* 0x00007610ff077816 */ /* 0x000fc40000000007 */
[----:B0-----:R-:W-:Y:S02]  /*12bc0*/  IADD3 R8, P1, R4, R2, RZ ;  /* 0x0000000204087210 */ /* 0x001fe40007f3e0ff */
[----:B------:R-:W3:Y:S03]  /*12bd0*/  LDL R4, [R1+0x88c] ;  /* 0x00088c0001047983 */ /* 0x000ee60000100800 */
[----:B--2---:R-:W-:-:S05]  /*12be0*/  IMAD.X R9, R9, 0x1, R0, P1 ;  /* 0x0000000109097824 */ /* 0x004fca00008e0600 */
[----:B------:R-:W2:Y:S04]  /*12bf0*/  @!P0 LDG.E.U16 R7, [R8.64] ;  /* 0x0000000808078981 */ /* 0x000ea8000c1e1500 */
[----:B--2---:R0:W-:Y:S04]  /*12c00*/  STL [R1+0x18], R7 ;  /* 0x0000180701007387 */ /* 0x0041e80000100800 */
[----:B0-----:R-:W2:Y:S04]  /*12c10*/  LDL.LU R7, [R1+0x1304] ;  /* 0x0013040001077983 */ /* 0x001ea80000300800 */
[----:B------:R-:W2:Y:S01]  /*12c20*/  LDL R9, [R1+0x600] ;  /* 0x0006000001097983 */ /* 0x000ea20000100800 */
[----:B---3--:R-:W-:-:S02]  /*12c30*/  IADD3 R8, P1, R13, R2, RZ ;  /* 0x000000020d087210 */ /* 0x008fc40007f3e0ff */
[----:B------:R-:W-:Y:S01]  /*12c40*/  PRMT R6, RZ, 0x7610, R6 ;  /* 0x00007610ff067816 */ /* 0x000fe20000000006 */
[----:B------:R-:W3:Y:S02]  /*12c50*/  LDL R13, [R1+0x5f0] ;  /* 0x0005f000010d7983 */ /* 0x000ee40000100800 */
[----:B--2---:R-:W-:-:S05]  /*12c60*/  IMAD.X R9, R9, 0x1, R0, P1 ;  /* 0x0000000109097824 */ /* 0x004fca00008e0600 */
[----:B------:R-:W2:Y:S04]  /*12c70*/  @!P0 LDG.E.U16 R6, [R8.64] ;  /* 0x0000000808068981 */ /* 0x000ea8000c1e1500 */
[----:B------:R0:W-:Y:S04]  /*12c80*/  STS.U16 [R16+0x3a80], R7 ;  /* 0x003a800710007388 */ /* 0x0001e80000000400 */
[----:B0-----:R-:W3:Y:S04]  /*12c90*/  LDL R7, [R1+0x954] ;  /* 0x0009540001077983 */ /* 0x001ee80000100800 */
[----:B--2---:R0:W-:Y:S04]  /*12ca0*/  STL [R1+0x14], R6 ;  /* 0x0000140601007387 */ /* 0x0041e80000100800 */
[----:B0-----:R-:W2:Y:S04]  /*12cb0*/  LDL.LU R6, [R1+0x1300] ;  /* 0x0013000001067983 */ /* 0x001ea80000300800 */
[----:B--2---:R3:W-:Y:S02]  /*12cc0*/  STS.U16 [R16+0x3c80], R6 ;  /* 0x003c800610007388 */ /* 0x0047e40000000400 */
[----:B---3--:R-:W-:-:S02]  /*12cd0*/  IADD3 R6, P1, R7, R2, RZ ;  /* 0x0000000207067210 */ /* 0x008fc40007f3e0ff */
[----:B------:R-:W2:Y:S01]  /*12ce0*/  LDL R7, [R1+0x898] ;  /* 0x0008980001077983 */ /* 0x000ea20000100800 */
[----:B------:R-:W-:Y:S02]  /*12cf0*/  PRMT R5, RZ, 0x7610, R5 ;  /* 0x00007610ff057816 */ /* 0x000fe40000000005 */
[----:B--2---:R-:W-:-:S05]  /*12d00*/  IMAD.X R7, R7, 0x1, R0, P1 ;  /* 0x0000000107077824 */ /* 0x004fca00008e0600 */
[----:B------:R-:W2:Y:S04]  /*12d10*/  @!P0 LDG.E.U16 R5, [R6.64] ;  /* 0x0000000806058981 */ /* 0x000ea8000c1e1500 */
[----:B--2---:R0:W-:Y:S04]  /*12d20*/  STL [R1+0x10], R5 ;  /* 0x0000100501007387 */ /* 0x0041e80000100800 */
[----:B0-----:R-:W2:Y:S01]  /*12d30*/  LDL.LU R5, [R1+0x12fc] ;  /* 0x0012fc0001057983 */ /* 0x001ea20000300800 */
[----:B------:R-:W-:-:S03]  /*12d40*/  IADD3 R4, P1, R4, R2, RZ ;  /* 0x0000000204047210 */ /* 0x000fc60007f3e0ff */
[----:B--2---:R0:W-:Y:S04]  /*12d50*/  STS.U16 [R16+0x3e80], R5 ;  /* 0x003e800510007388 */ /* 0x0041e80000000400 */
[----:B0-----:R-:W2:Y:S04]  /*12d60*/  LDL.LU R16, [R1+0x12f8] ;  /* 0x0012f80001107983 */ /* 0x001ea80000300800 */
[----:B------:R-:W3:Y:S01]  /*12d70*/  LDL R5, [R1+0x734] ;  /* 0x0007340001057983 */ /* 0x000ee20000100800 */
[----:B--2---:R-:W-:Y:S01]  /*12d80*/  PRMT R16, RZ, 0x7610, R16 ;  /* 0x00007610ff107816 */ /* 0x004fe20000000010 */
[----:B---3--:R-:W-:-:S05]  /*12d90*/  IMAD.X R5, R5, 0x1, R0, P1 ;  /* 0x0000000105057824 */ /* 0x008fca00008e0600 */
[----:B------:R-:W2:Y:S01]  /*12da0*/  @!P0 LDG.E.U16 R16, [R4.64] ;  /* 0x0000000804108981 */ /* 0x000ea2000c1e1500 */
[----:B------:R-:W-:-:S03]  /*12db0*/  LOP3.LUT R23, R23, 0x20, RZ, 0x3c, !PT ;  /* 0x0000002017177812 */ /* 0x000fc600078e3cff */
[----:B--2---:R0:W-:Y:S04]  /*12dc0*/  STL [R1+0xc], R16 ;  /* 0x00000c1001007387 */ /* 0x0041e80000100800 */
[----:B0-----:R-:W2:Y:S04]  /*12dd0*/  LDL.LU R16, [R1+0x12f4] ;  /* 0x0012f40001107983 */ /* 0x001ea80000300800 */
[----:B------:R-:W3:Y:S04]  /*12de0*/  LDL.LU R4, [R1+0x8] ;  /* 0x0000080001047983 */ /* 0x000ee80000300800 */
[----:B------:R-:W4:Y:S04]  /*12df0*/  LDL R5, [R1+0x728] ;  /* 0x0007280001057983 */ /* 0x000f280000100800 */
[----:B---3--:R4:W-:Y:S01]  /*12e00*/  STS.U16 [R23+0x100], R4 ;  /* 0x0001000417007388 */ /* 0x0089e20000000400 */
[----:B--2---:R-:W-:-:S02]  /*12e10*/  PRMT R16, RZ, 0x7610, R16 ;  /* 0x00007610ff107816 */ /* 0x004fc40000000010 */
[----:B----4-:R-:W-:-:S05]  /*12e20*/  IADD3 R4, P1, R5, R2, RZ ;  /* 0x0000000205047210 */ /* 0x010fca0007f3e0ff */
[----:B------:R-:W-:-:S05]  /*12e30*/  IMAD.X R5, R13, 0x1, R0, P1 ;  /* 0x000000010d057824 */ /* 0x000fca00008e0600 */
        /* <DEDUP_REMOVED lines=9> */
[----:B------:R-:W-:-:S03]  /*12ed0*/  PRMT R12, RZ, 0x7610, R12 ;  /* 0x00007610ff0c7816 */ /* 0x000fc6000000000c */
[----:B------:R-:W0:Y:S01]  /*12ee0*/  S2R R13, SR_TID.X ;  /* 0x00000000000d7919 */ /* 0x000e220000002100 */
[----:B----4-:R-:W-:-:S05]  /*12ef0*/  IMAD.X R5, R5, 0x1, R0, P1 ;  /* 0x0000000105057824 */ /* 0x010fca00008e0600 */
[----:B------:R1:W4:Y:S04]  /*12f00*/  @!P0 LDG.E.U16 R12, [R4.64] ;  /* 0x00000008040c8981 */ /* 0x000328000c1e1500 */
[----:B-1----:R-:W2:Y:S01]  /*12f10*/  LDL R5, [R1+0x86c] ;  /* 0x00086c0001057983 */ /* 0x002ea20000100800 */
[----:B0-----:R-:W-:-:S05]  /*12f20*/  LOP3.LUT R13, R13, 0x3f, RZ, 0xc0, !PT ;  /* 0x0000003f0d0d7812 */ /* 0x001fca00078ec0ff */
[----:B------:R-:W-:-:S05]  /*12f30*/  IMAD.SHL.U32 R13, R13, 0x2, RZ ;  /* 0x000000020d0d7824 */ /* 0x000fca00078e00ff */
[----:B------:R-:W-:Y:S02]  /*12f40*/  LOP3.LUT R4, R13, 0x20, RZ, 0x3c, !PT ;  /* 0x000000200d047812 */ /* 0x000fe400078e3cff */
[----:B------:R-:W2:Y:S04]  /*12f50*/  LDL R13, [R1+0x934] ;  /* 0x00093400010d7983 */ /* 0x000ea80000100800 */
[----:B---3--:R2:W-:Y:S04]  /*12f60*/  STS.U16 [R4+0x500], R23 ;  /* 0x0005001704007388 */ /* 0x0085e80000000400 */
[----:B----4-:R0:W-:Y:S01]  /*12f70*/  STL [R1+0x4], R12 ;  /* 0x0000040c01007387 */ /* 0x0101e20000100800 */
[----:B--2---:R-:W-:-:S03]  /*12f80*/  IADD3 R4, P1, R5, R2, RZ ;  /* 0x0000000205047210 */ /* 0x004fc60007f3e0ff */
[----:B0-----:R-:W2:Y:S04]  /*12f90*/  LDL R12, [R1+0x858] ;  /* 0x00085800010c7983 */ /* 0x001ea80000100800 */
[----:B------:R-:W3:Y:S01]  /*12fa0*/  LDL R5, [R1+0x714] ;  /* 0x0007140001057983 */ /* 0x000ee20000100800 */
[----:B------:R-:W-:Y:S01]  /*12fb0*/  PRMT R16, RZ, 0x7610, R16 ;  /* 0x00007610ff107816 */ /* 0x000fe20000000010 */
[----:B---3--:R-:W-:-:S05]  /*12fc0*/  IMAD.X R5, R5, 0x1, R0, P1 ;  /* 0x0000000105057824 */ /* 0x008fca00008e0600 */
[----:B------:R0:W3:Y:S04]  /*12fd0*/  @!P0 LDG.E.U16 R16, [R4.64] ;  /* 0x0000000804108981 */ /* 0x0000e8000c1e1500 */
[----:B0-----:R-:W0:Y:S02]  /*12fe0*/  S2R R5, SR_TID.X ;  /* 0x0000000000057919 */ /* 0x001e240000002100 */
[----:B0-----:R-:W-:-:S05]  /*12ff0*/  LOP3.LUT R5, R5, 0x3f, RZ, 0xc0, !PT ;  /* 0x0000003f05057812 */ /* 0x001fca00078ec0ff */
[----:B------:R-:W-:-:S05]  /*13000*/  IMAD.SHL.U32 R5, R5, 0x2, RZ ;  /* 0x0000000205057824 */ /* 0x000fca00078e00ff */
[----:B------:R-:W-:Y:S01]  /*13010*/  LOP3.LUT R4, R5, 0x20, RZ, 0x3c, !PT ;  /* 0x0000002005047812 */ /* 0x000fe200078e3cff */
[----:B---3--:R0:W-:Y:S04]  /*13020*/  STL [R1], R16 ;  /* 0x0000001001007387 */ /* 0x0081e80000100800 */
[----:B0-----:R-:W3:Y:S04]  /*13030*/  LDL.LU R16, [R1+0x12e8] ;  /* 0x0012e80001107983 */ /* 0x001ee80000300800 */
[----:B------:R-:W4:Y:S04]  /*13040*/  LDL R5, [R1+0x708] ;  /* 0x0007080001057983 */ /* 0x000f280000100800 */
[----:B---3--:R4:W-:Y:S02]  /*13050*/  STS.U16 [R4+0x700], R16 ;  /* 0x0007001004007388 */ /* 0x0089e40000000400 */
[----:B----4-:R-:W-:-:S02]  /*13060*/  IADD3 R4, P1, R5, R2, RZ ;  /* 0x0000000205047210 */ /* 0x010fc40007f3e0ff */
[----:B------:R-:W3:Y:S01]  /*13070*/  LDL R5, [R1+0x5e0] ;  /* 0x0005e00001057983 */ /* 0x000ee20000100800 */
[----:B------:R-:W-:Y:S02]  /*13080*/  PRMT R27, RZ, 0x7610, R27 ;  /* 0x00007610ff1b7816 */ /* 0x000fe4000000001b */
[----:B---3--:R-:W-:-:S05]  /*13090*/  IMAD.X R5, R5, 0x1, R0, P1 ;  /* 0x0000000105057824 */ /* 0x008fca00008e0600 */
[----:B------:R0:W3:Y:S04]  /*130a0*/  @!P0 LDG.E.U16 R27, [R4.64] ;  /* 0x00000008041b8981 */ /* 0x0000e8000c1e1500 */
[----:B0-----:R-:W0:Y:S02]  /*130b0*/  S2R R5, SR_TID.X ;  /* 0x0000000000057919 */ /* 0x001e240000002100 */
[----:B0-----:R-:W-:-:S05]  /*130c0*/  LOP3.LUT R5, R5, 0x3f, RZ, 0xc0, !PT ;  /* 0x0000003f05057812 */ /* 0x001fca00078ec0ff */
[----:B------:R-:W-:-:S05]  /*130d0*/  IMAD.SHL.U32 R5, R5, 0x2, RZ ;  /* 0x0000000205057824 */ /* 0x000fca00078e00ff */
[----:B------:R-:W-:-:S05]  /*130e0*/  LOP3.LUT R5, R5, 0x20, RZ, 0x3c, !PT ;  /* 0x0000002005057812 */ /* 0x000fca00078e3cff */
[----:B------:R2:W-:Y:S01]  /*130f0*/  STS.U16 [R5+0x900], R15 ;  /* 0x0009000f05007388 */ /* 0x0005e20000000400 */
[----:B------:R-:W-:Y:S02]  /*13100*/  IADD3 R4, P1, R13, R2, RZ ;  /* 0x000000020d047210 */ /* 0x000fe40007f3e0ff */
[----:B------:R-:W-:-:S03]  /*13110*/  PRMT R25, RZ, 0x7610, R25 ;  /* 0x00007610ff197816 */ /* 0x000fc60000000019 */
[----:B--2---:R-:W-:-:S05]  /*13120*/  IMAD.X R5, R12, 0x1, R0, P1 ;  /* 0x000000010c057824 */ /* 0x004fca00008e0600 */
[----:B------:R0:W2:Y:S04]  /*13130*/  @!P0 LDG.E.U16 R25, [R4.64] ;  /* 0x0000000804198981 */ /* 0x0000a8000c1e1500 */
[----:B---3--:R1:W-:Y:S04]  /*13140*/  STL [R1+0x12b0], R27 ;  /* 0x0012b01b01007387 */ /* 0x0083e80000100800 */
[----:B------:R-:W3:Y:S04]  /*13150*/  LDL R15, [R1+0x84c] ;  /* 0x00084c00010f7983 */ /* 0x000ee80000100800 */
[----:B------:R-:W4:Y:S04]  /*13160*/  LDL R13, [R1+0x6e8] ;  /* 0x0006e800010d7983 */ /* 0x000f280000100800 */
[----:B-1----:R-:W4:Y:S04]  /*13170*/  LDL R27, [R1+0x6f4] ;  /* 0x0006f400011b7983 */ /* 0x002f280000100800 */
[----:B------:R-:W4:Y:S04]  /*13180*/  LDL R12, [R1+0x5d0] ;  /* 0x0005d000010c7983 */ /* 0x000f280000100800 */
[----:B0-----:R-:W0:Y:S01]  /*13190*/  S2R R5, SR_TID.X ;  /* 0x0000000000057919 */ /* 0x001e220000002100 */
[----:B------:R-:W-:-:S02]  /*131a0*/  PRMT R23, RZ, 0x7610, R23 ;  /* 0x00007610ff177816 */ /* 0x000fc40000000017 */
[----:B0-----:R-:W-:-:S05]  /*131b0*/  LOP3.LUT R5, R5, 0x3f, RZ, 0xc0, !PT ;  /* 0x0000003f05057812 */ /* 0x001fca00078ec0ff */
[----:B------:R-:W-:-:S05]  /*131c0*/  IMAD.SHL.U32 R5, R5, 0x2, RZ ;  /* 0x0000000205057824 */ /* 0x000fca00078e00ff */
[----:B------:R-:W-:-:S05]  /*131d0*/  LOP3.LUT R5, R5, 0x20, RZ, 0x3c, !PT ;  /* 0x0000002005057812 */ /* 0x000fca00078e3cff */
[----:B------:R-:W-:Y:S01]  /*131e0*/  STS.U16 [R5+0xb00], R14 ;  /* 0x000b000e05007388 */ /* 0x000fe20000000400 */
[----:B------:R-:W-:-:S03]  /*131f0*/  PRMT R21, RZ, 0x7610, R21 ;  /* 0x00007610ff157816 */ /* 0x000fc60000000015 */
[----:B--2---:R0:W-:Y:S04]  /*13200*/  STL [R1+0x12b4], R25 ;  /* 0x0012b41901007387 */ /* 0x0041e80000100800 */
[----:B0-----:R-:W2:Y:S04]  /*13210*/  LDL.LU R25, [R1+0x78] ;  /* 0x0000780001197983 */ /* 0x001ea80000300800 */
[----:B------:R-:W2:Y:S01]  /*13220*/  LDL R14, [R1+0x838] ;  /* 0x00083800010e7983 */ /* 0x000ea20000100800 */
[----:B---3--:R-:W-:-:S03]  /*13230*/  IADD3 R4, P1, R15, R2, RZ ;  /* 0x000000020f047210 */ /* 0x008fc60007f3e0ff */
[----:B------:R-:W3:Y:S02]  /*13240*/  LDL R15, [R1+0x924] ;  /* 0x00092400010f7983 */ /* 0x000ee40000100800 */
[----:B----4-:R-:W-:Y:S02]  /*13250*/  IMAD.X R5, R27, 0x1, R0, P1 ;  /* 0x000000011b057824 */ /* 0x010fe400008e0600 */
[----:B------:R-:W4:Y:S04]  /*13260*/  LDL.LU R27, [R1+0x74] ;  /* 0x00007400011b7983 */ /* 0x000f280000300800 */
[----:B------:R0:W2:Y:S04]  /*13270*/  @!P0 LDG.E.U16 R23, [R4.64] ;  /* 0x0000000804178981 */ /* 0x0000a8000c1e1500 */
[----:B0-----:R-:W0:Y:S01]  /*13280*/  S2R R5, SR_TID.X ;  /* 0x0000000000057919 */ /* 0x001e220000002100 */
[----:B------:R-:W-:-:S02]  /*13290*/  IADD3 R4, P1, R13, R2, RZ ;  /* 0x000000020d047210 */ /* 0x000fc40007f3e0ff */
[----:B0-----:R-:W-:-:S05]  /*132a0*/  LOP3.LUT R5, R5, 0x3f, RZ, 0xc0, !PT ;  /* 0x0000003f05057812 */ /* 0x001fca00078ec0ff */
[----:B------:R-:W-:-:S05]  /*132b0*/  IMAD.SHL.U32 R5, R5, 0x2, RZ ;  /* 0x0000000205057824 */ /* 0x000fca00078e00ff */
[----:B------:R-:W-:-:S05]  /*132c0*/  LOP3.LUT R5, R5, 0x20, RZ, 0x3c, !PT ;  /* 0x0000002005057812 */ /* 0x000fca00078e3cff */
[----:B------:R0:W-:Y:S02]  /*132d0*/  STS.U16 [R5+0xd00], R24 ;  /* 0x000d001805007388 */ /* 0x0001e40000000400 */
[----:B0-----:R-:W-:-:S05]  /*132e0*/  IMAD.X R5, R12, 0x1, R0, P1 ;  /* 0x000000010c057824 */ /* 0x001fca00008e0600 */
[----:B------:R0:W4:Y:S04]  /*132f0*/  @!P0 LDG.E.U16 R21, [R4.64] ;  /* 0x0000000804158981 */ /* 0x000128000c1e1500 */
[----:B0-----:R-:W0:Y:S01]  /*13300*/  S2R R5, SR_TID.X ;  /* 0x0000000000057919 */ /* 0x001e220000002100 */
[----:B------:R-:W-:Y:S02]  /*13310*/  PRMT R19, RZ, 0x7610, R19 ;  /* 0x00007610ff137816 */ /* 0x000fe40000000013 */
[----:B0-----:R-:W-:-:S05]  /*13320*/  LOP3.LUT R5, R5, 0x3f, RZ, 0xc0, !PT ;  /* 0x0000003f05057812 */ /* 0x001fca00078ec0ff */
[----:B------:R-:W-:Y:S01]  /*13330*/  IMAD.SHL.U32 R5, R5, 0x2, RZ ;  /* 0x0000000205057824 */ /* 0x000fe200078e00ff */
[----:B---3--:R-:W-:Y:S01]  /*13340*/  IADD3 R4, P1, R15, R2, RZ ;  /* 0x000000020f047210 */ /* 0x008fe20007f3e0ff */
[----:B--2---:R0:W-:Y:S04]  /*13350*/  STL [R1+0x12b8], R23 ;  /* 0x0012b81701007387 */ /* 0x0041e80000100800 */
[----:B0-----:R-:W2:Y:S04]  /*13360*/  LDL.LU R23, [R1+0x28] ;  /* 0x0000280001177983 */ /* 0x001ea80000300800 */
[----:B------:R-:W3:Y:S04]  /*13370*/  LDL R13, [R1+0x82c] ;  /* 0x00082c00010d7983 */ /* 0x000ee80000100800 */
[----:B------:R-:W3:Y:S04]  /*13380*/  LDL R12, [R1+0x6d4] ;  /* 0x0006d400010c7983 */ /* 0x000ee80000100800 */
[----:B----4-:R0:W-:Y:S04]  /*13390*/  STL [R1+0x12bc], R21 ;  /* 0x0012bc1501007387 */ /* 0x0101e80000100800 */
[----:B------:R-:W4:Y:S01]  /*133a0*/  LDL R15, [R1+0x6c8] ;  /* 0x0006c800010f7983 */ /* 0x000f220000100800 */
[----:B0-----:R-:W-:Y:S01]  /*133b0*/  LOP3.LUT R21, R5, 0x20, RZ, 0x3c, !PT ;  /* 0x0000002005157812 */ /* 0x001fe200078e3cff */
[----:B------:R-:W-:-:S02]  /*133c0*/  IMAD.X R5, R14, 0x1, R0, P1 ;  /* 0x000000010e057824 */ /* 0x000fc400008e0600 */
[----:B------:R-:W4:Y:S04]  /*133d0*/  LDL R14, [R1+0x5c0] ;  /* 0x0005c000010e7983 */ /* 0x000f280000100800 */
[----:B------:R3:W4:Y:S01]  /*133e0*/  @!P0 LDG.E.U16 R19, [R4.64] ;  /* 0x0000000804138981 */ /* 0x000722000c1e1500 */
[----:B------:R-:W-:Y:S02]  /*133f0*/  PRMT R17, RZ, 0x7610, R17 ;  /* 0x00007610ff117816 */ /* 0x000fe40000000011 */
[----:B------:R-:W-:Y:S01]  /*13400*/  PRMT R11, RZ, 0x7610, R11 ;  /* 0x00007610ff0b7816 */ /* 0x000fe2000000000b */
[----:B--2---:R0:W-:Y:S01]  /*13410*/  STS.U16 [R21+0xf00], R23 ;  /* 0x000f001715007388 */ /* 0x0041e20000000400 */
[----:B---3--:R-:W-:-:S03]  /*13420*/  IADD3 R4, P1, R13, R2, RZ ;  /* 0x000000020d047210 */ /* 0x008fc60007f3e0ff */
[----:B0-----:R-:W2:Y:S02]  /*13430*/  LDL.LU R23, [R1+0x6c] ;  /* 0x00006c0001177983 */ /* 0x001ea40000300800 */
[----:B------:R-:W-:-:S05]  /*13440*/  IMAD.X R5, R12, 0x1, R0, P1 ;  /* 0x000000010c057824 */ /* 0x000fca00008e0600 */
[----:B------:R0:W3:Y:S04]  /*13450*/  @!P0 LDG.E.U16 R17, [R4.64] ;  /* 0x0000000804118981 */ /* 0x0000e8000c1e1500 */
[----:B----4-:R1:W-:Y:S04]  /*13460*/  STL [R1+0x12c0], R19 ;  /* 0x0012c01301007387 */ /* 0x0103e80000100800 */
[----:B-1----:R-:W4:Y:S04]  /*13470*/  LDL.LU R19, [R1+0x70] ;  /* 0x0000700001137983 */ /* 0x002f280000300800 */
[----:B------:R-:W2:Y:S04]  /*13480*/  LDL R13, [R1+0x914] ;  /* 0x00091400010d7983 */ /* 0x000ea80000100800 */
[----:B------:R-:W4:Y:S01]  /*13490*/  LDL R12, [R1+0x818] ;  /* 0x00081800010c7983 */ /* 0x000f220000100800 */
[----:B0-----:R-:W-:-:S05]  /*134a0*/  IADD3 R4, P1, R15, R2, RZ ;  /* 0x000000020f047210 */ /* 0x001fca0007f3e0ff */
[----:B------:R-:W-:-:S05]  /*134b0*/  IMAD.X R5, R14, 0x1, R0, P1 ;  /* 0x000000010e057824 */ /* 0x000fca00008e0600 */
[----:B------:R2:W4:Y:S01]  /*134c0*/  @!P0 LDG.E.U16 R11, [R4.64] ;  /* 0x00000008040b8981 */ /* 0x000522000c1e1500 */
[----:B------:R-:W-:-:S03]  /*134d0*/  PRMT R10, RZ, 0x7610, R10 ;  /* 0x00007610ff0a7816 */ /* 0x000fc6000000000a */
[----:B------:R0:W-:Y:S04]  /*134e0*/  STS.U16 [R21+0x1100], R25 ;  /* 0x0011001915007388 */ /* 0x0001e80000000400 */
[----:B0-----:R-:W4:Y:S04]  /*134f0*/  LDL.LU R25, [R1+0x68] ;  /* 0x0000680001197983 */ /* 0x001f280000300800 */
[----:B------:R0:W-:Y:S04]  /*13500*/  STS.U16 [R21+0x1300], R27 ;  /* 0x0013001b15007388 */ /* 0x0001e80000000400 */
[----:B---3--:R1:W-:Y:S04]  /*13510*/  STL [R1+0x12c4], R17 ;  /* 0x0012c41101007387 */ /* 0x0083e80000100800 */
[----:B------:R-:W3:Y:S04]  /*13520*/  LDL R15, [R1+0x80c] ;  /* 0x00080c00010f7983 */ /* 0x000ee80000100800 */
[----:B------:R-:W3:Y:S04]  /*13530*/  LDL R14, [R1+0x6b4] ;  /* 0x0006b400010e7983 */ /* 0x000ee80000100800 */
[----:B0-----:R-:W3:Y:S01]  /*13540*/  LDL.LU R27, [R1+0x64] ;  /* 0x00006400011b7983 */ /* 0x001ee20000300800 */
[----:B--2---:R-:W-:-:S05]  /*13550*/  IADD3 R4, P1, R13, R2, RZ ;  /* 0x000000020d047210 */ /* 0x004fca0007f3e0ff */
[----:B----4-:R-:W-:-:S05]  /*13560*/  IMAD.X R5, R12, 0x1, R0, P1 ;  /* 0x000000010c057824 */ /* 0x010fca00008e0600 */
[----:B------:R3:W2:Y:S04]  /*13570*/  @!P0 LDG.E.U16 R10, [R4.64] ;  /* 0x00000008040a8981 */ /* 0x0006a8000c1e1500 */
[----:B------:R0:W-:Y:S04]  /*13580*/  STL [R1+0x12c8], R11 ;  /* 0x0012c80b01007387 */ /* 0x0001e80000100800 */
[----:B-1----:R-:W4:Y:S04]  /*13590*/  LDL R17, [R1+0x6a8] ;  /* 0x0006a80001117983 */ /* 0x002f280000100800 */
[----:B0-----:R-:W4:Y:S04]  /*135a0*/  LDL R11, [R1+0x5b0] ;  /* 0x0005b000010b7983 */ /* 0x001f280000100800 */
[----:B------:R-:W4:Y:S01]  /*135b0*/  LDL.LU R12, [R1+0x60] ;  /* 0x00006000010c7983 */ /* 0x000f220000300800 */
[----:B------:R-:W-:-:S02]  /*135c0*/  PRMT R9, RZ, 0x7610, R9 ;  /* 0x00007610ff097816 */ /* 0x000fc40000000009 */
[----:B------:R-:W-:Y:S02]  /*135d0*/  PRMT R8, RZ, 0x7610, R8 ;  /* 0x00007610ff087816 */ /* 0x000fe40000000008 */
[----:B---3--:R-:W-:-:S05]  /*135e0*/  IADD3 R4, P1, R15, R2, RZ ;  /* 0x000000020f047210 */ /* 0x008fca0007f3e0ff */
[----:B------:R-:W-:-:S05]  /*135f0*/  IMAD.X R5, R14, 0x1, R0, P1 ;  /* 0x000000010e057824 */ /* 0x000fca00008e0600 */
[----:B------:R4:W3:Y:S04]  /*13600*/  @!P0 LDG.E.U16 R9, [R4.64] ;  /* 0x0000000804098981 */ /* 0x0008e8000c1e1500 */
[----:B--2---:R-:W-:Y:S04]  /*13610*/  STL [R1+0x12cc], R10 ;  /* 0x0012cc0a01007387 */ /* 0x004fe80000100800 */
[----:B------:R-:W2:Y:S04]  /*13620*/  LDL R15, [R1+0x904] ;  /* 0x00090400010f7983 */ /* 0x000ea80000100800 */
[----:B------:R-:W2:Y:S01]  /*13630*/  LDL R14, [R1+0x7f8] ;  /* 0x0007f800010e7983 */ /* 0x000ea20000100800 */
[----:B----4-:R-:W-:-:S05]  /*13640*/  IADD3 R4, P1, R17, R2, RZ ;  /* 0x0000000211047210 */ /* 0x010fca0007f3e0ff */
[----:B------:R-:W-:-:S05]  /*13650*/  IMAD.X R5, R11, 0x1, R0, P1 ;  /* 0x000000010b057824 */ /* 0x000fca00008e0600 */
[----:B------:R2:W4:Y:S04]  /*13660*/  @!P0 LDG.E.U16 R8, [R4.64] ;  /* 0x0000000804088981 */ /* 0x000528000c1e1500 */
[----:B------:R-:W0:Y:S01]  /*13670*/  S2R R13, SR_TID.X ;  /* 0x00000000000d7919 */ /* 0x000e220000002100 */
[----:B------:R-:W-:-:S03]  /*13680*/  PRMT R7, RZ, 0x7610, R7 ;  /* 0x00007610ff077816 */ /* 0x000fc60000000007 */
[----:B------:R-:W-:Y:S04]  /*13690*/  STS.U16 [R21+0x1500], R19 ;  /* 0x0015001315007388 */ /* 0x000fe80000000400 */
[----:B------:R0:W-:Y:S02]  /*136a0*/  STS.U16 [R21+0x1700], R23 ;  /* 0x0017001715007388 */ /* 0x0001e40000000400 */
[----:B0-----:R-:W-:Y:S02]  /*136b0*/  LOP3.LUT R23, R13, 0x3f, RZ, 0xc0, !PT ;  /* 0x0000003f0d177812 */ /* 0x001fe400078ec0ff */
[----:B------:R-:W4:Y:S03]  /*136c0*/  LDL.LU R13, [R1+0x5c] ;  /* 0x00005c00010d7983 */ /* 0x000f260000300800 */
[----:B------:R-:W-:Y:S01]  /*136d0*/  IMAD.SHL.U32 R23, R23, 0x2, RZ ;  /* 0x0000000217177824 */ /* 0x000fe200078e00ff */
[----:B---3--:R0:W-:Y:S04]  /*136e0*/  STL [R1+0x12d0], R9 ;  /* 0x0012d00901007387 */ /* 0x0081e80000100800 */
[----:B------:R-:W3:Y:S04]  /*136f0*/  LDL R11, [R1+0x7ec] ;  /* 0x0007ec00010b7983 */ /* 0x000ee80000100800 */
[----:B------:R-:W3:Y:S01]  /*13700*/  LDL R10, [R1+0x694] ;  /* 0x00069400010a7983 */ /* 0x000ee20000100800 */
[----:B0-----:R-:W-:-:S05]  /*13710*/  LOP3.LUT R9, R23, 0x20, RZ, 0x3c, !PT ;  /* 0x0000002017097812 */ /* 0x001fca00078e3cff */
[----:B------:R0:W-:Y:S01]  /*13720*/  STS.U16 [R9+0x1900], R25 ;  /* 0x0019001909007388 */ /* 0x0001e20000000400 */
[----:B--2---:R-:W-:-:S03]  /*13730*/  IADD3 R4, P1, R15, R2, RZ ;  /* 0x000000020f047210 */ /* 0x004fc60007f3e0ff */
[----:B0-----:R-:W2:Y:S02]  /*13740*/  LDL.LU R25, [R1+0x58] ;  /* 0x0000580001197983 */ /* 0x001ea40000300800 */
[----:B------:R-:W-:-:S05]  /*13750*/  IMAD.X R5, R14, 0x1, R0, P1 ;  /* 0x000000010e057824 */ /* 0x000fca00008e0600 */
[----:B------:R3:W2:Y:S04]  /*13760*/  @!P0 LDG.E.U16 R7, [R4.64] ;  /* 0x0000000804078981 */ /* 0x0006a8000c1e1500 */
[----:B----4-:R0:W-:Y:S04]  /*13770*/  STL [R1+0x12d4], R8 ;  /* 0x0012d40801007387 */ /* 0x0101e80000100800 */
[----:B------:R1:W-:Y:S04]  /*13780*/  STS.U16 [R9+0x1b00], R27 ;  /* 0x001b001b09007388 */ /* 0x0003e80000000400 */
[----:B0-----:R-:W4:Y:S04]  /*13790*/  LDL R8, [R1+0x688] ;  /* 0x0006880001087983 */ /* 0x001f280000100800 */
[----:B-1----:R-:W4:Y:S04]  /*137a0*/  LDL.LU R27, [R1+0x54] ;  /* 0x00005400011b7983 */ /* 0x002f280000300800 */
[----:B------:R-:W4:Y:S01]  /*137b0*/  LDL R17, [R1+0x5a0] ;  /* 0x0005a00001117983 */ /* 0x000f220000100800 */
[----:B------:R-:W-:-:S03]  /*137c0*/  PRMT R6, RZ, 0x7610, R6 ;  /* 0x00007610ff067816 */ /* 0x000fc60000000006 */
[----:B------:R4:W-:Y:S04]  /*137d0*/  STS.U16 [R9+0x1d00], R12 ;  /* 0x001d000c09007388 */ /* 0x0009e80000000400 */
[----:B------:R0:W-:Y:S01]  /*137e0*/  STS.U16 [R9+0x1f00], R13 ;  /* 0x001f000d09007388 */ /* 0x0001e20000000400 */
[----:B---3--:R-:W-:-:S05]  /*137f0*/  IADD3 R4, P1, R11, R2, RZ ;  /* 0x000000020b047210 */ /* 0x008fca0007f3e0ff */
[----:B------:R-:W-:-:S05]  /*13800*/  IMAD.X R5, R10, 0x1, R0, P1 ;  /* 0x000000010a057824 */ /* 0x000fca00008e0600 */
[----:B------:R1:W3:Y:S02]  /*13810*/  @!P0 LDG.E.U16 R6, [R4.64] ;  /* 0x0000000804068981 */ /* 0x0002e4000c1e1500 */
[----:B-1----:R-:W-:Y:S02]  /*13820*/  PRMT R5, RZ, 0x7610, R5 ;  /* 0x00007610ff057816 */ /* 0x002fe40000000005 */
[----:B--2---:R1:W-:Y:S04]  /*13830*/  STL [R1+0x12d8], R7 ;  /* 0x0012d80701007387 */ /* 0x0043e80000100800 */
[----:B------:R-:W2:Y:S04]  /*13840*/  LDL R14, [R1+0x8f4] ;  /* 0x0008f400010e7983 */ /* 0x000ea80000100800 */
[----:B------:R-:W2:Y:S01]  /*13850*/  LDL R11, [R1+0x7d8] ;  /* 0x0007d800010b7983 */ /* 0x000ea20000100800 */
[----:B----4-:R-:W-:-:S03]  /*13860*/  IADD3 R12, P1, R8, R2, RZ ;  /* 0x00000002080c7210 */ /* 0x010fc60007f3e0ff */
[----:B------:R-:W4:Y:S02]  /*13870*/  LDL.LU R15, [R1+0x50] ;  /* 0x00005000010f7983 */ /* 0x000f240000300800 */
[----:B0-----:R-:W-:-:S05]  /*13880*/  IMAD.X R13, R17, 0x1, R0, P1 ;  /* 0x00000001110d7824 */ /* 0x001fca00008e0600 */
[----:B------:R2:W4:Y:S01]  /*13890*/  @!P0 LDG.E.U16 R5, [R12.64] ;  /* 0x000000080c058981 */ /* 0x000522000c1e1500 */
[----:B------:R-:W-:-:S03]  /*138a0*/  PRMT R4, RZ, 0x7610, R4 ;  /* 0x00007610ff047816 */ /* 0x000fc60000000004 */
[----:B---3--:R0:W-:Y:S04]  /*138b0*/  STL [R1+0x12dc], R6 ;  /* 0x0012dc0601007387 */ /* 0x0081e80000100800 */
[----:B------:R-:W3:Y:S04]  /*138c0*/  LDL R10, [R1+0x7cc] ;  /* 0x0007cc00010a7983 */ /* 0x000ee80000100800 */
[----:B------:R-:W3:Y:S04]  /*138d0*/  LDL R8, [R1+0x674] ;  /* 0x0006740001087983 */ /* 0x000ee80000100800 */
[----:B-1----:R-:W3:Y:S01]  /*138e0*/  LDL.LU R7, [R1+0x4c] ;  /* 0x00004c0001077983 */ /* 0x002ee20000300800 */
[----:B--2---:R-:W-:-:S05]  /*138f0*/  IADD3 R12, P1, R14, R2, RZ ;  /* 0x000000020e0c7210 */ /* 0x004fca0007f3e0ff */
[----:B------:R-:W-:-:S05]  /*13900*/  IMAD.X R13, R11, 0x1, R0, P1 ;  /* 0x000000010b0d7824 */ /* 0x000fca00008e0600 */
[----:B------:R3:W2:Y:S04]  /*13910*/  @!P0 LDG.E.U16 R4, [R12.64] ;  /* 0x000000080c048981 */ /* 0x0006a8000c1e1500 */
[----:B----4-:R1:W-:Y:S04]  /*13920*/  STL [R1+0x12e0], R5 ;  /* 0x0012e00501007387 */ /* 0x0103e80000100800 */
[----:B0-----:R-:W4:Y:S04]  /*13930*/  LDL R6, [R1+0x668] ;  /* 0x0006680001067983 */ /* 0x001f280000100800 */
[----:B-1----:R-:W4:Y:S04]  /*13940*/  LDL R5, [R1+0x590] ;  /* 0x0005900001057983 */ /* 0x002f280000100800 */
[----:B------:R0:W-:Y:S04]  /*13950*/  STS.U16 [R9+0x2100], R25 ;  /* 0x0021001909007388 */ /* 0x0001e80000000400 */
[----:B------:R-:W4:Y:S04]  /*13960*/  LDL.LU R23, [R1+0x48] ;  /* 0x0000480001177983 */ /* 0x000f280000300800 */
[----:B------:R1:W-:Y:S04]  /*13970*/  STS.U16 [R9+0x2300], R27 ;  /* 0x0023001b09007388 */ /* 0x0003e80000000400 */
[----:B0-----:R-:W4:Y:S04]  /*13980*/  LDL.LU R25, [R1+0x44] ;  /* 0x0000440001197983 */ /* 0x001f280000300800 */
[----:B------:R-:W-:Y:S01]  /*13990*/  STS.U16 [R9+0x2500], R15 ;  /* 0x0025000f09007388 */ /* 0x000fe20000000400 */
[----:B---3--:R-:W-:-:S05]  /*139a0*/  IADD3 R12, P1, R10, R2, RZ ;  /* 0x000000020a0c7210 */ /* 0x008fca0007f3e0ff */
[----:B------:R-:W-:Y:S01]  /*139b0*/  IMAD.X R13, R8, 0x1, R0, P1 ;  /* 0x00000001080d7824 */ /* 0x000fe200008e0600 */
[----:B------:R0:W-:Y:S04]  /*139c0*/  STS.U16 [R9+0x2700], R7 ;  /* 0x0027000709007388 */ /* 0x0001e80000000400 */
[----:B--2---:R2:W-:Y:S04]  /*139d0*/  STL [R1+0x12e4], R4 ;  /* 0x0012e40401007387 */ /* 0x0045e80000100800 */
[----:B-1----:R-:W3:Y:S04]  /*139e0*/  LDL.LU R27, [R1+0x40] ;  /* 0x00004000011b7983 */ /* 0x002ee80000300800 */
[----:B------:R-:W3:Y:S04]  /*139f0*/  LDL R21, [R1+0x8e4] ;  /* 0x0008e40001157983 */ /* 0x000ee80000100800 */
[----:B------:R-:W3:Y:S04]  /*13a00*/  LDL R19, [R1+0x7b8] ;  /* 0x0007b80001137983 */ /* 0x000ee80000100800 */
[----:B------:R-:W3:Y:S04]  /*13a10*/  LDL R17, [R1+0x7ac] ;  /* 0x0007ac0001117983 */ /* 0x000ee80000100800 */
[----:B------:R-:W3:Y:S04]  /*13a20*/  LDL R11, [R1+0x654] ;  /* 0x00065400010b7983 */ /* 0x000ee80000100800 */
[----:B------:R-:W3:Y:S04]  /*13a30*/  LDL R10, [R1+0x648] ;  /* 0x00064800010a7983 */ /* 0x000ee80000100800 */
[----:B------:R-:W3:Y:S04]  /*13a40*/  LDL R8, [R1+0x580] ;  /* 0x0005800001087983 */ /* 0x000ee80000100800 */
[----:B0-----:R-:W3:Y:S01]  /*13a50*/  LDL R7, [R1+0x8d4] ;  /* 0x0008d40001077983 */ /* 0x001ee20000100800 */
[----:B----4-:R-:W-:-:S03]  /*13a60*/  IADD3 R14, P1, R6, R2, RZ ;  /* 0x00000002060e7210 */ /* 0x010fc60007f3e0ff */
[----:B------:R-:W4:Y:S02]  /*13a70*/  LDL R6, [R1+0x798] ;  /* 0x0007980001067983 */ /* 0x000f240000100800 */
[----:B------:R-:W-:Y:S02]  /*13a80*/  IMAD.X R15, R5, 0x1, R0, P1 ;  /* 0x00000001050f7824 */ /* 0x000fe400008e0600 */
[----:B------:R-:W4:Y:S04]  /*13a90*/  LDL R5, [R1+0x78c] ;  /* 0x00078c0001057983 */ /* 0x000f280000100800 */
[----:B--2---:R-:W2:Y:S01]  /*13aa0*/  LDL R4, [R1+0x634] ;  /* 0x0006340001047983 */ /* 0x004ea20000100800 */
[----:B------:R-:W-:-:S06]  /*13ab0*/  PRMT R3, RZ, 0x7610, R3 ;  /* 0x00007610ff037816 */ /* 0x000fcc0000000003 */
[----:B------:R0:W2:Y:S02]  /*13ac0*/  @!P0 LDG.E.U16 R3, [R12.64] ;  /* 0x000000080c038981 */ /* 0x0000a4000c1e1500 */
[----:B0-----:R-:W-:-:S06]  /*13ad0*/  PRMT R12, RZ, 0x7610, R12 ;  /* 0x00007610ff0c7816 */ /* 0x001fcc000000000c */
[----:B------:R3:W2:Y:S01]  /*13ae0*/  @!P0 LDG.E.U16 R12, [R14.64] ;  /* 0x000000080e0c8981 */ /* 0x0006a2000c1e1500 */
[----:B------:R-:W-:Y:S02]  /*13af0*/  PRMT R13, RZ, 0x7610, R13 ;  /* 0x00007610ff0d7816 */ /* 0x000fe4000000000d */
[----:B------:R-:W-:Y:S02]  /*13b00*/  PRMT R16, RZ, 0x7610, R16 ;  /* 0x00007610ff107816 */ /* 0x000fe40000000010 */
[----:B------:R-:W-:Y:S02]  /*13b10*/  PRMT R18, RZ, 0x7610, R18 ;  /* 0x00007610ff127816 */ /* 0x000fe40000000012 */
[----:B------:R-:W-:Y:S01]  /*13b20*/  PRMT R20, RZ, 0x7610, R20 ;  /* 0x00007610ff147816 */ /* 0x000fe20000000014 */
[----:B------:R-:W-:Y:S04]  /*13b30*/  STS.U16 [R9+0x2900], R23 ;  /* 0x0029001709007388 */ /* 0x000fe80000000400 */
[----:B------:R-:W-:Y:S01]  /*13b40*/  STS.U16 [R9+0x2b00], R25 ;  /* 0x002b001909007388 */ /* 0x000fe20000000400 */
[----:B---3--:R-:W-:-:S05]  /*13b50*/  IADD3 R14, P1, R21, R2, RZ ;  /* 0x00000002150e7210 */ /* 0x008fca0007f3e0ff */
[----:B------:R-:W-:-:S05]  /*13b60*/  IMAD.X R15, R19, 0x1, R0, P1 ;  /* 0x00000001130f7824 */ /* 0x000fca00008e0600 */
[----:B------:R0:W3:Y:S02]  /*13b70*/  @!P0 LDG.E.U16 R13, [R14.64] ;  /* 0x000000080e0d8981 */ /* 0x0000e4000c1e1500 */
[----:B0-----:R-:W-:-:S05]  /*13b80*/  IADD3 R14, P1, R17, R2, RZ ;  /* 0x00000002110e7210 */ /* 0x001fca0007f3e0ff */
[----:B------:R-:W-:-:S05]  /*13b90*/  IMAD.X R15, R11, 0x1, R0, P1 ;  /* 0x000000010b0f7824 */ /* 0x000fca00008e0600 */
[----:B------:R0:W3:Y:S02]  /*13ba0*/  @!P0 LDG.E.U16 R16, [R14.64] ;  /* 0x000000080e108981 */ /* 0x0000e4000c1e1500 */
[----:B0-----:R-:W-:-:S05]  /*13bb0*/  IADD3 R14, P1, R10, R2, RZ ;  /* 0x000000020a0e7210 */ /* 0x001fca0007f3e0ff */
[----:B------:R-:W-:-:S05]  /*13bc0*/  IMAD.X R15, R8, 0x1, R0, P1 ;  /* 0x00000001080f7824 */ /* 0x000fca00008e0600 */
[----:B------:R0:W3:Y:S02]  /*13bd0*/  @!P0 LDG.E.U16 R18, [R14.64] ;  /* 0x000000080e128981 */ /* 0x0000e4000c1e1500 */
[----:B0-----:R-:W-:-:S05]  /*13be0*/  IADD3 R14, P1, R7, R2, RZ ;  /* 0x00000002070e7210 */ /* 0x001fca0007f3e0ff */
[----:B----4-:R-:W-:-:S05]  /*13bf0*/  IMAD.X R15, R6, 0x1, R0, P1 ;  /* 0x00000001060f7824 */ /* 0x010fca00008e0600 */
[----:B------:R0:W4:Y:S02]  /*13c00*/  @!P0 LDG.E.U16 R20, [R14.64] ;  /* 0x000000080e148981 */ /* 0x000124000c1e1500 */
[----:B0-----:R-:W-:-:S05]  /*13c10*/  IADD3 R14, P1, R5, R2, RZ ;  /* 0x00000002050e7210 */ /* 0x001fca0007f3e0ff */
[----:B--2---:R-:W-:Y:S02]  /*13c20*/  IMAD.X R15, R4, 0x1, R0, P1 ;  /* 0x00000001040f7824 */ /* 0x004fe400008e0600 */
[----:B------:R-:W2:Y:S04]  /*13c30*/  LDL.LU R4, [R1+0x38] ;  /* 0x0000380001047983 */ /* 0x000ea80000300800 */
[----:B------:R-:W2:Y:S04]  /*13c40*/  LDL.LU R5, [R1+0x34] ;  /* 0x0000340001057983 */ /* 0x000ea80000300800 */
[----:B------:R-:W2:Y:S04]  /*13c50*/  LDL.LU R6, [R1+0x30] ;  /* 0x0000300001067983 */ /* 0x000ea80000300800 */
[----:B------:R-:W2:Y:S04]  /*13c60*/  LDL.LU R7, [R1+0x2c] ;  /* 0x00002c0001077983 */ /* 0x000ea80000300800 */
[----:B------:R-:W-:Y:S04]  /*13c70*/  STS.U16 [R9+0x2d00], R27 ;  /* 0x002d001b09007388 */ /* 0x000fe80000000400 */
[----:B------:R-:W2:Y:S04]  /*13c80*/  LDL.LU R8, [R1+0x24] ;  /* 0x0000240001087983 */ /* 0x000ea80000300800 */
[----:B------:R0:W-:Y:S04]  /*13c90*/  STS.U16 [R9+0x2f00], R22 ;  /* 0x002f001609007388 */ /* 0x0001e80000000400 */
[----:B------:R-:W2:Y:S04]  /*13ca0*/  LDL.LU R10, [R1+0x20] ;  /* 0x00002000010a7983 */ /* 0x000ea80000300800 */
[----:B------:R-:W2:Y:S01]  /*13cb0*/  LDL.LU R11, [R1+0x80] ;  /* 0x00008000010b7983 */ /* 0x000ea20000300800 */
[----:B0-----:R-:W-:-:S03]  /*13cc0*/  PRMT R22, RZ, 0x7610, R22 ;  /* 0x00007610ff167816 */ /* 0x001fc60000000016 */
[----:B------:R-:W2:Y:S04]  /*13cd0*/  LDL.LU R17, [R1+0x1c] ;  /* 0x00001c0001117983 */ /* 0x000ea80000300800 */
[----:B------:R-:W2:Y:S04]  /*13ce0*/  LDL.LU R19, [R1+0x18] ;  /* 0x0000180001137983 */ /* 0x000ea80000300800 */
[----:B------:R-:W2:Y:S04]  /*13cf0*/  LDL.LU R21, [R1+0x14] ;  /* 0x0000140001157983 */ /* 0x000ea80000300800 */
[----:B------:R-:W2:Y:S04]  /*13d00*/  LDL.LU R23, [R1+0x10] ;  /* 0x0000100001177983 */ /* 0x000ea80000300800 */
[----:B------:R-:W2:Y:S04]  /*13d10*/  LDL.LU R25, [R1+0xc] ;  /* 0x00000c0001197983 */ /* 0x000ea80000300800 */
[----:B------:R-:W2:Y:S04]  /*13d20*/  LDL.LU R27, [R1+0x8] ;  /* 0x00000800011b7983 */ /* 0x000ea80000300800 */
[----:B------:R0:W2:Y:S04]  /*13d30*/  @!P0 LDG.E.U16 R22, [R14.64] ;  /* 0x000000080e168981 */ /* 0x0000a8000c1e1500 */
[----:B0-----:R-:W2:Y:S04]  /*13d40*/  LDL.LU R14, [R1+0x3c] ;  /* 0x00003c00010e7983 */ /* 0x001ea80000300800 */
[----:B------:R-:W3:Y:S04]  /*13d50*/  LDL R15, [R1+0x628] ;  /* 0x00062800010f7983 */ /* 0x000ee80000100800 */
[----:B--2---:R3:W-:Y:S02]  /*13d60*/  STS.U16 [R9+0x3100], R14 ;  /* 0x0031000e09007388 */ /* 0x0047e40000000400 */
[----:B---3--:R-:W-:-:S02]  /*13d70*/  IADD3 R14, P1, R15, R2, RZ ;  /* 0x000000020f0e7210 */ /* 0x008fc40007f3e0ff */
[----:B------:R-:W2:Y:S01]  /*13d80*/  LDL R15, [R1+0x570] ;  /* 0x00057000010f7983 */ /* 0x000ea20000100800 */
[----:B------:R-:W-:Y:S02]  /*13d90*/  PRMT R24, RZ, 0x7610, R24 ;  /* 0x00007610ff187816 */ /* 0x000fe40000000018 */
[----:B--2---:R-:W-:-:S05]  /*13da0*/  IMAD.X R15, R15, 0x1, R0, P1 ;  /* 0x000000010f0f7824 */ /* 0x004fca00008e0600 */
[----:B------:R0:W2:Y:S04]  /*13db0*/  @!P0 LDG.E.U16 R24, [R14.64] ;  /* 0x000000080e188981 */ /* 0x0000a8000c1e1500 */
[----:B0-----:R-:W3:Y:S02]  /*13dc0*/  LDL R15, [R1+0x8c4] ;  /* 0x0008c400010f7983 */ /* 0x001ee40000100800 */
[----:B---3--:R-:W-:Y:S02]  /*13dd0*/  IADD3 R14, P1, R15, R2, RZ ;  /* 0x000000020f0e7210 */ /* 0x008fe40007f3e0ff */
[----:B------:R-:W3:Y:S04]  /*13de0*/  LDL R15, [R1+0x778] ;  /* 0x00077800010f7983 */ /* 0x000ee80000100800 */
[----:B------:R0:W-:Y:S02]  /*13df0*/  STS.U16 [R9+0x3300], R26 ;  /* 0x0033001a09007388 */ /* 0x0001e40000000400 */
[----:B0-----:R-:W-:-:S02]  /*13e00*/  PRMT R26, RZ, 0x7610, R26 ;  /* 0x00007610ff1a7816 */ /* 0x001fc4000000001a */
[----:B------:R0:W-:Y:S04]  /*13e10*/  STL [R1+0xa18], R2 ;  /* 0x000a180201007387 */ /* 0x0001e80000100800 */
[----:B------:R-:W-:Y:S04]  /*13e20*/  STS.U16 [R9+0x3500], R4 ;  /* 0x0035000409007388 */ /* 0x000fe80000000400 */
[----:B0-----:R-:W2:Y:S04]  /*13e30*/  LDL.LU R2, [R1+0x8b0] ;  /* 0x0008b00001027983 */ /* 0x001ea80000300800 */
[----:B------:R0:W-:Y:S04]  /*13e40*/  STL [R1+0xa1c], R0 ;  /* 0x000a1c0001007387 */ /* 0x0001e80000100800 */
[----:B------:R1:W-:Y:S04]  /*13e50*/  STS.U16 [R9+0x3700], R5 ;  /* 0x0037000509007388 */ /* 0x0003e80000000400 */
[----:B------:R0:W-:Y:S04]  /*13e60*/  STS.U16 [R9+0x3900], R6 ;  /* 0x0039000609007388 */ /* 0x0001e80000000400 */
[----:B------:R0:W-:Y:S04]  /*13e70*/  STS.U16 [R9+0x3b00], R7 ;  /* 0x003b000709007388 */ /* 0x0001e80000000400 */
[----:B------:R0:W-:Y:S04]  /*13e80*/  STS.U16 [R9+0x3d00], R8 ;  /* 0x003d000809007388 */ /* 0x0001e80000000400 */
[----:B------:R0:W-:Y:S01]  /*13e90*/  STS.U16 [R9+0x3f00], R10 ;  /* 0x003f000a09007388 */ /* 0x0001e20000000400 */
[----:B---3--:R-:W-:-:S03]  /*13ea0*/  IMAD.X R15, R15, 0x1, R0, P1 ;  /* 0x000000010f0f7824 */ /* 0x008fc600008e0600 */
[----:B0-----:R-:W3:Y:S04]  /*13eb0*/  LDL.LU R0, [R1] ;  /* 0x0000000001007983 */ /* 0x001ee80000300800 */
[----:B------:R0:W2:Y:S04]  /*13ec0*/  @!P0 LDG.E.U16 R26, [R14.64] ;  /* 0x000000080e1a8981 */ /* 0x0000a8000c1e1500 */
[----:B0-----:R-:W0:Y:S04]  /*13ed0*/  S2R R15, SR_TID.X ;  /* 0x00000000000f7919 */ /* 0x001e280000002100 */
[----:B------:R-:W2:Y:S04]  /*13ee0*/  LDL.LU R14, [R1+0x4] ;  /* 0x00000400010e7983 */ /* 0x000ea80000300800 */
[----:B------:R-:W3:Y:S04]  /*13ef0*/  LDL.LU R4, [R1+0x12e4] ;  /* 0x0012e40001047983 */ /* 0x000ee80000300800 */
[----:B-1----:R-:W4:Y:S04]  /*13f00*/  LDL.LU R5, [R1+0x12e0] ;  /* 0x0012e00001057983 */ /* 0x002f280000300800 */
[----:B------:R-:W4:Y:S04]  /*13f10*/  LDL.LU R6, [R1+0x12dc] ;  /* 0x0012dc0001067983 */ /* 0x000f280000300800 */
[----:B------:R-:W4:Y:S01]  /*13f20*/  LDL.LU R7, [R1+0x12d8] ;  /* 0x0012d80001077983 */ /* 0x000f220000300800 */
[----:B0-----:R-:W-:-:S03]  /*13f30*/  LOP3.LUT R15, R15, 0x3f, RZ, 0xc0, !PT ;  /* 0x0000003f0f0f7812 */ /* 0x001fc600078ec0ff */
[----:B------:R-:W4:Y:S02]  /*13f40*/  LDL.LU R8, [R1+0x12d4] ;  /* 0x0012d40001087983 */ /* 0x000f240000300800 */
[----:B------:R-:W-:Y:S02]  /*13f50*/  IMAD.SHL.U32 R15, R15, 0x2, RZ ;  /* 0x000000020f0f7824 */ /* 0x000fe400078e00ff */
[----:B------:R-:W4:Y:S03]  /*13f60*/  LDL.LU R9, [R1+0x12d0] ;  /* 0x0012d00001097983 */ /* 0x000f260000300800 */
[----:B------:R-:W-:Y:S01]  /*13f70*/  LOP3.LUT R15, R15, 0x30, RZ, 0x3c, !PT ;  /* 0x000000300f0f7812 */ /* 0x000fe200078e3cff */
[----:B------:R-:W4:Y:S04]  /*13f80*/  LDL.LU R10, [R1+0x12cc] ;  /* 0x0012cc00010a7983 */ /* 0x000f280000300800 */
[----:B------:R0:W-:Y:S04]  /*13f90*/  STS.U16 [R15+0x3f80], R11 ;  /* 0x003f800b0f007388 */ /* 0x0001e80000000400 */
[----:B------:R1:W-:Y:S04]  /*13fa0*/  STS.U16 [R15+0x180], R17 ;  /* 0x000180110f007388 */ /* 0x0003e80000000400 */
[----:B------:R1:W-:Y:S04]  /*13fb0*/  STS.U16 [R15+0x380], R19 ;  /* 0x000380130f007388 */ /* 0x0003e80000000400 */
[----:B0-----:R-:W4:Y:S04]  /*13fc0*/  LDL.LU R11, [R1+0x12c8] ;  /* 0x0012c800010b7983 */ /* 0x001f280000300800 */
[----:B-1----:R-:W4:Y:S04]  /*13fd0*/  LDL.LU R17, [R1+0x12c4] ;  /* 0x0012c40001117983 */ /* 0x002f280000300800 */
        /* <DEDUP_REMOVED lines=8> */
[----:B0-----:R-:W4:Y:S04]  /*14060*/  LDL.LU R27, [R1+0x12b0] ;  /* 0x0012b000011b7983 */ /* 0x001f280000300800 */
[----:B--2---:R-:W-:Y:S04]  /*14070*/  STS.U16 [R15+0xd80], R14 ;  /* 0x000d800e0f007388 */ /* 0x004fe80000000400 */
[----:B---3--:R0:W-:Y:S04]  /*14080*/  STS.U16 [R15+0xf80], R0 ;  /* 0x000f80000f007388 */ /* 0x0081e80000000400 */
[----:B0-----:R-:W2:Y:S04]  /*14090*/  LDL R0, [R1+0x158] ;  /* 0x0001580001007983 */ /* 0x001ea80000100800 */
[----:B----4-:R-:W-:Y:S04]  /*140a0*/  STS.U16 [R15+0x1180], R27 ;  /* 0x0011801b0f007388 */ /* 0x010fe80000000400 */
[----:B------:R-:W-:Y:S04]  /*140b0*/  STS.U16 [R15+0x1380], R25 ;  /* 0x001380190f007388 */ /* 0x000fe80000000400 */
[----:B------:R0:W-:Y:S04]  /*140c0*/  STS.U16 [R15+0x1580], R23 ;  /* 0x001580170f007388 */ /* 0x0001e80000000400 */
[----:B------:R1:W-:Y:S04]  /*140d0*/  STS.U16 [R15+0x1780], R21 ;  /* 0x001780150f007388 */ /* 0x0003e80000000400 */
[----:B------:R3:W-:Y:S04]  /*140e0*/  STS.U16 [R15+0x1980], R19 ;  /* 0x001980130f007388 */ /* 0x0007e80000000400 */
[----:B0-----:R-:W4:Y:S04]  /*140f0*/  LDL R23, [R1+0x98c] ;  /* 0x00098c0001177983 */ /* 0x001f280000100800 */
[----:B-1----:R-:W2:Y:S04]  /*14100*/  LDL R21, [R1+0x990] ;  /* 0x0009900001157983 */ /* 0x002ea80000100800 */
[----:B---3--:R-:W3:Y:S04]  /*14110*/  LDL R19, [R1+0x564] ;  /* 0x0005640001137983 */ /* 0x008ee80000100800 */
[----:B------:R-:W2:Y:S04]  /*14120*/  LDL R27, [R1+0x988] ;  /* 0x00098800011b7983 */ /* 0x000ea80000100800 */
[----:B------:R-:W-:Y:S04]  /*14130*/  STS.U16 [R15+0x1b80], R17 ;  /* 0x001b80110f007388 */ /* 0x000fe80000000400 */
        /* <DEDUP_REMOVED lines=17> */
[----:B------:R-:W-:Y:S06]  /*14250*/  BAR.SYNC.DEFER_BLOCKING 0x0 ;  /* 0x0000000000007b1d */ /* 0x000fec0000010000 */
[----:B----4-:R-:W-:Y:S04]  /*14260*/  LDSM.16.MT88.4 R8, [R23+0x4000] ;  /* 0x004000001708783b */ /* 0x010fe80000004200 */
[----:B---3--:R-:W0:Y:S04]  /*14270*/  LDSM.16.MT88.4 R4, [R19+0x4000] ;  /* 0x004000001304783b */ /* 0x008e280000004200 */
[----:B--2---:R-:W-:Y:S04]  /*14280*/  LDSM.16.MT88.4 R12, [R27+0x4000] ;  /* 0x004000001b0c783b */ /* 0x004fe80000004200 */
[----:B0-----:R-:W-:Y:S01]  /*14290*/  STL.64 [R1+0x10], R4 ;  /* 0x0000100401007387 */ /* 0x001fe20000100a00 */
[----:B------:R-:W-:-:S02]  /*142a0*/  IMAD.MOV.U32 R18, RZ, RZ, R4 ;  /* 0x000000ffff127224 */ /* 0x000fc400078e0004 */
[----:B------:R-:W-:Y:S01]  /*142b0*/  IMAD.MOV.U32 R26, RZ, RZ, R5 ;  /* 0x000000ffff1a7224 */ /* 0x000fe200078e0005 */
[----:B------:R-:W-:Y:S01]  /*142c0*/  STL.64 [R1+0x18], R6 ;  /* 0x0000180601007387 */ /* 0x000fe20000100a00 */
[----:B------:R-:W-:Y:S02]  /*142d0*/  IMAD.MOV.U32 R25, RZ, RZ, R6 ;  /* 0x000000ffff197224 */ /* 0x000fe400078e0006 */
[----:B------:R-:W-:Y:S02]  /*142e0*/  IMAD.MOV.U32 R24, RZ, RZ, R7 ;  /* 0x000000ffff187224 */ /* 0x000fe400078e0007 */
[----:B------:R-:W0:Y:S04]  /*142f0*/  LDSM.16.M88.4 R4, [R0] ;  /* 0x000000000004783b */ /* 0x000e280000000200 */
[----:B------:R-:W-:Y:S01]  /*14300*/  STL [R1+0x1228], R19 ;  /* 0x0012281301007387 */ /* 0x000fe20000100800 */
[----:B0-----:R-:W-:-:S03]  /*14310*/  IMAD.MOV.U32 R17, RZ, RZ, R4 ;  /* 0x000000ffff117224 */ /* 0x001fc600078e0004 */
[----:B------:R-:W-:Y:S01]  /*14320*/  STL.64 [R1+0x28], R6 ;  /* 0x0000280601007387 */ /* 0x000fe20000100a00 */
[----:B------:R-:W-:-:S03]  /*14330*/  IMAD.MOV.U32 R16, RZ, RZ, R5 ;  /* 0x000000ffff107224 */ /* 0x000fc600078e0005 */
[----:B------:R-:W0:Y:S04]  /*14340*/  LDSM.16.MT88.4 R4, [R21+0x4000] ;  /* 0x004000001504783b */ /* 0x000e280000004200 */
[----:B0-----:R-:W-:Y:S04]  /*14350*/  STL.64 [R1+0x12a8], R6 ;  /* 0x0012a80601007387 */ /* 0x001fe80000100a00 */
[----:B------:R0:W-:Y:S04]  /*14360*/  STL.64 [R1+0x12a0], R4 ;  /* 0x0012a00401007387 */ /* 0x0001e80000100a00 */
[----:B0-----:R-:W2:Y:S04]  /*14370*/  LDL.LU.64 R4, [R1+0x550] ;  /* 0x0005500001047983 */ /* 0x001ea80000300a00 */
[----:B------:R-:W2:Y:S04]  /*14380*/  LDL.LU.64 R6, [R1+0x558] ;  /* 0x0005580001067983 */ /* 0x000ea80000300a00 */
[----:B------:R-:W-:Y:S04]  /*14390*/  STL.64 [R1+0x1298], R10 ;  /* 0x0012980a01007387 */ /* 0x000fe80000100a00 */
[----:B------:R-:W-:Y:S04]  /*143a0*/  STL.64 [R1+0x1290], R8 ;  /* 0x0012900801007387 */ /* 0x000fe80000100a00 */
[----:B------:R-:W-:Y:S04]  /*143b0*/  STL [R1+0x1230], R23 ;  /* 0x0012301701007387 */ /* 0x000fe80000100800 */
[----:B------:R-:W-:Y:S04]  /*143c0*/  STL [R1+0x122c], R21 ;  /* 0x00122c1501007387 */ /* 0x000fe80000100800 */
[----:B------:R-:W0:Y:S04]  /*143d0*/  LDSM.16.M88.4 R20, [R0+0x400] ;  /* 0x000400000014783b */ /* 0x000e280000000200 */
[----:B------:R-:W-:Y:S04]  /*143e0*/  STL.64 [R1+0x1288], R14 ;  /* 0x0012880e01007387 */ /* 0x000fe80000100a00 */
[----:B------:R1:W-:Y:S04]  /*143f0*/  STL.64 [R1+0x1280], R12 ;  /* 0x0012800c01007387 */ /* 0x0003e80000100a00 */
[----:B0-----:R0:W-:Y:S01]  /*14400*/  STL.64 [R1+0x1268], R20 ;  /* 0x0012681401007387 */ /* 0x0011e20000100a00 */
[----:B------:R-:W-:-:S03]  /*14410*/  IMAD.MOV.U32 R3, RZ, RZ, R22 ;  /* 0x000000ffff037224 */ /* 0x000fc600078e0016 */
[----:B------:R-:W3:Y:S01]  /*14420*/  LDL.LU.64 R8, [R1+0x510] ;  /* 0x0005100001087983 */ /* 0x000ee20000300a00 */
[----:B------:R-:W-:-:S03]  /*14430*/  IMAD.MOV.U32 R22, RZ, RZ, R18 ;  /* 0x000000ffff167224 */ /* 0x000fc600078e0012 */
[----:B------:R-:W3:Y:S04]  /*14440*/  LDL.LU.64 R10, [R1+0x518] ;  /* 0x00051800010a7983 */ /* 0x000ee80000300a00 */
[----:B-1----:R-:W4:Y:S01]  /*14450*/  LDL.LU.64 R12, [R1+0x4d0] ;  /* 0x0004d000010c7983 */ /* 0x002f220000300a00 */
[----:B0-----:R-:W-:Y:S02]  /*14460*/  IMAD.MOV.U32 R20, RZ, RZ, R17 ;  /* 0x000000ffff147224 */ /* 0x001fe400078e0011 */
[----:B------:R-:W-:Y:S01]  /*14470*/  IMAD.MOV.U32 R21, RZ, RZ, R16 ;  /* 0x000000ffff157224 */ /* 0x000fe200078e0010 */
[----:B------:R-:W4:Y:S04]  /*14480*/  LDL.LU.64 R14, [R1+0x4d8] ;  /* 0x0004d800010e7983 */ /* 0x000f280000300a00 */
[----:B------:R-:W2:Y:S04]  /*14490*/  LDL.LU.64 R16, [R1+0x4c0] ;  /* 0x0004c00001107983 */ /* 0x000ea80000300a00 */
[----:B------:R-:W2:Y:S04]  /*144a0*/  LDL.LU.64 R18, [R1+0x4c8] ;  /* 0x0004c80001127983 */ /* 0x000ea80000300a00 */
[----:B--2---:R-:W-:Y:S04]  /*144b0*/  STL.64 [R1+0x1240], R18 ;  /* 0x0012401201007387 */ /* 0x004fe80000100a00 */
[----:B------:R0:W-:Y:S04]  /*144c0*/  STL.64 [R1+0x1238], R16 ;  /* 0x0012381001007387 */ /* 0x0001e80000100a00 */
[----:B0-----:R-:W2:Y:S04]  /*144d0*/  LDL.LU.64 R16, [R1+0x500] ;  /* 0x0005000001107983 */ /* 0x001ea80000300a00 */
[----:B------:R-:W2:Y:S01]  /*144e0*/  LDL.LU.64 R18, [R1+0x508] ;  /* 0x0005080001127983 */ /* 0x000ea20000300a00 */
[----:B------:R-:W-:-:S03]  /*144f0*/  IMAD.MOV.U32 R0, RZ, RZ, R23 ;  /* 0x000000ffff007224 */ /* 0x000fc600078e0017 */
[----:B--2---:R0:W-:Y:S04]  /*14500*/  STL.64 [R1+0x1250], R18 ;  /* 0x0012501201007387 */ /* 0x0041e80000100a00 */
[----:B------:R1:W-:Y:S01]  /*14510*/  STL.64 [R1+0x1248], R16 ;  /* 0x0012481001007387 */ /* 0x0003e20000100a00 */
[----:B0-----:R-:W-:Y:S02]  /*14520*/  IMAD.MOV.U32 R18, RZ, RZ, R25 ;  /* 0x000000ffff127224 */ /* 0x001fe400078e0019 */
[----:B------:R-:W-:Y:S02]  /*14530*/  IMAD.MOV.U32 R19, RZ, RZ, R24 ;  /* 0x000000ffff137224 */ /* 0x000fe400078e0018 */
[----:B-1----:R-:W-:Y:S02]  /*14540*/  IMAD.MOV.U32 R16, RZ, RZ, R22 ;  /* 0x000000ffff107224 */ /* 0x002fe400078e0016 */
[----:B------:R-:W-:-:S07]  /*14550*/  IMAD.MOV.U32 R17, RZ, RZ, R26 ;  /* 0x000000ffff117224 */ /* 0x000fce00078e001a */
[-C--:B------:R-:W-:Y:S01]  /*14560*/  HMMA.16816.F32 R4, R16, R20.reuse, R4 ;  /* 0x000000141004723c */ /* 0x080fe20000001804 */
[----:B------:R-:W-:Y:S04]  /*14570*/  STL [R1+0x1174], R3 ;  /* 0x0011740301007387 */ /* 0x000fe80000100800 */
[----:B------:R-:W-:Y:S11]  /*14580*/  STL [R1+0x1170], R0 ;  /* 0x0011700001007387 */ /* 0x000ff60000100800 */
[----:B------:R-:W-:Y:S07]  /*14590*/  @!UPT UIADD3 URZ, URZ, URZ, URZ ;  /* 0x0000003f3f3ff290 */ /* 0x000fee000fffe03f */
[----:B------:R-:W-:Y:S04]  /*145a0*/  STL.64 [R1+0x80], R4 ;  /* 0x0000800401007387 */ /* 0x000fe80000100a00 */
[----:B------:R0:W-:Y:S04]  /*145b0*/  STL.64 [R1+0x88], R6 ;  /* 0x0000880601007387 */ /* 0x0001e80000100a00 */
[----:B0-----:R-:W3:Y:S04]  /*145c0*/  LDL.LU.64 R6, [R1+0x12a8] ;  /* 0x0012a80001067983 */ /* 0x001ee80000300a00 */
[----:B------:R-:W3:Y:S04]  /*145d0*/  LDL.LU.64 R4, [R1+0x12a0] ;  /* 0x0012a00001047983 */ /* 0x000ee80000300a00 */
[----:B------:R-:W-:Y:S04]  /*145e0*/  STL.64 [R1+0x1278], R18 ;  /* 0x0012781201007387 */ /* 0x000fe80000100a00 */
[----:B------:R0:W-:Y:S04]  /*145f0*/  STL.64 [R1+0x1270], R16 ;  /* 0x0012701001007387 */ /* 0x0001e80000100a00 */
[----:B0-----:R-:W2:Y:S04]  /*14600*/  LDL.LU.64 R16, [R1+0x490] ;  /* 0x0004900001107983 */ /* 0x001ea80000300a00 */
[----:B------:R-:W2:Y:S01]  /*14610*/  LDL.LU.64 R18, [R1+0x498] ;  /* 0x0004980001127983 */ /* 0x000ea20000300a00 */
[-C--:B---3--:R-:W-:Y:S11]  /*14620*/  HMMA.16816.F32 R8, R4, R20.reuse, R8 ;  /* 0x000000140408723c */ /* 0x088ff60000001808 */
[----:B------:R-:W-:Y:S11]  /*14630*/  @!UPT UIADD3 URZ, URZ, URZ, URZ ;  /* 0x0000003f3f3ff290 */ /* 0x000ff6000fffe03f */
[----:B------:R-:W-:Y:S01]  /*14640*/  @!UPT UIADD3 URZ, URZ, URZ, URZ ;  /* 0x0000003f3f3ff290 */ /* 0x000fe2000fffe03f */
[----:B------:R0:W-:Y:S01]  /*14650*/  STL [R1+0x70], R8 ;  /* 0x0000700801007387 */ /* 0x0001e20000100800 */
[----:B------:R-:W-:Y:S02]  /*14660*/  IMAD.MOV.U32 R25, RZ, RZ, R10 ;  /* 0x000000ffff197224 */ /* 0x000fe400078e000a */
[----:B------:R-:W-:Y:S02]  /*14670*/  IMAD.MOV.U32 R24, RZ, RZ, R11 ;  /* 0x000000ffff187224 */ /* 0x000fe400078e000b */
[----:B------:R-:W-:Y:S01]  /*14680*/  IMAD.MOV.U32 R26, RZ, RZ, R9 ;  /* 0x000000ffff1a7224 */ /* 0x000fe200078e0009 */
[----:B------:R-:W4:Y:S04]  /*14690*/  LDL.LU.64 R10, [R1+0x1298] ;  /* 0x00129800010a7983 */ /* 0x000f280000300a00 */
[----:B0-----:R-:W4:Y:S04]  /*146a0*/  LDL.LU.64 R8, [R1+0x1290] ;  /* 0x0012900001087983 */ /* 0x001f280000300a00 */
[----:B------:R-:W-:Y:S04]  /*146b0*/  STL.64 [R1+0x1260], R6 ;  /* 0x0012600601007387 */ /* 0x000fe80000100a00 */
[----:B------:R0:W-:Y:S04]  /*146c0*/  STL.64 [R1+0x1258], R4 ;  /* 0x0012580401007387 */ /* 0x0001e80000100a00 */
[----:B0-----:R-:W3:Y:S04]  /*146d0*/  LDL.LU.64 R4, [R1+0x540] ;  /* 0x0005400001047983 */ /* 0x001ee80000300a00 */
[----:B------:R-:W3:Y:S01]  /*146e0*/  LDL.LU.64 R6, [R1+0x548] ;  /* 0x0005480001067983 */ /* 0x000ee20000300a00 */
[-C--:B----4-:R-:W-:Y:S11]  /*146f0*/  HMMA.16816.F32 R12, R8, R20.reuse, R12 ;  /* 0x00000014080c723c */ /* 0x090ff6000000180c */
[----:B------:R-:W-:Y:S11]  /*14700*/  @!UPT UIADD3 URZ, URZ, URZ, URZ ;  /* 0x0000003f3f3ff290 */ /* 0x000ff6000fffe03f */
[----:B------:R-:W-:Y:S01]  /*14710*/  @!UPT UIADD3 URZ, URZ, URZ, URZ ;  /* 0x0000003f3f3ff290 */ /* 0x000fe2000fffe03f */
[----:B------:R-:W-:Y:S04]  /*14720*/  STL.64 [R1+0x60], R12 ;  /* 0x0000600c01007387 */ /* 0x000fe80000100a00 */
[----:B------:R0:W-:Y:S04]  /*14730*/  STL.64 [R1+0x68], R14 ;  /* 0x0000680e01007387 */ /* 0x0001e80000100a00 */
[----:B0-----:R-:W2:Y:S04]  /*14740*/  LDL.LU.64 R14, [R1+0x1288] ;  /* 0x00128800010e7983 */ /* 0x001ea80000300a00 */
[----:B------:R-:W2:Y:S02]  /*14750*/  LDL.LU.64 R12, [R1+0x1280] ;  /* 0x00128000010c7983 */ /* 0x000ea40000300a00 */
[----:B--2---:R-:W-:Y:S02]  /*14760*/  HMMA.16816.F32 R20, R12, R20, R16 ;  /* 0x000000140c14723c */ /* 0x004fe40000001810 */
[----:B------:R-:W3:Y:S04]  /*14770*/  LDL.LU.64 R18, [R1+0x1278] ;  /* 0x0012780001127983 */ /* 0x000ee80000300a00 */
[----:B------:R-:W3:Y:S11]  /*14780*/  LDL.LU.64 R16, [R1+0x1270] ;  /* 0x0012700001107983 */ /* 0x000ef60000300a00 */
[----:B------:R-:W-:Y:S06]  /*14790*/  @!UPT UIADD3 URZ, URZ, URZ, URZ ;  /* 0x0000003f3f3ff290 */ /* 0x000fec000fffe03f */
[----:B------:R0:W-:Y:S04]  /*147a0*/  STL.64 [R1+0x50], R20 ;  /* 0x0000501401007387 */ /* 0x0001e80000100a00 */
[----:B------:R-:W-:Y:S04]  /*147b0*/  STL.64 [R1+0x58], R22 ;  /* 0x0000581601007387 */ /* 0x000fe80000100a00 */
[----:B0-----:R-:W3:Y:S02]  /*147c0*/  LDL.LU.64 R20, [R1+0x1268] ;  /* 0x0012680001147983 */ /* 0x001ee40000300a00 */
[-C--:B---3--:R-:W-:Y:S02]  /*147d0*/  HMMA.16816.F32 R16, R16, R20.reuse, R4 ;  /* 0x000000141010723c */ /* 0x088fe40000001804 */
[----:B------:R-:W2:Y:S04]  /*147e0*/  LDL.LU.64 R6, [R1+0x1260] ;  /* 0x0012600001067983 */ /* 0x000ea80000300a00 */
[----:B------:R-:W2:Y:S11]  /*147f0*/  LDL.LU.64 R4, [R1+0x1258] ;  /* 0x0012580001047983 */ /* 0x000eb60000300a00 */
[----:B------:R-:W-:Y:S06]  /*14800*/  @!UPT UIADD3 URZ, URZ, URZ, URZ ;  /* 0x0000003f3f3ff290 */ /* 0x000fec000fffe03f */
[----:B------:R-:W-:Y:S04]  /*14810*/  STL.64 [R1+0xc0], R16 ;  /* 0x0000c01001007387 */ /* 0x000fe80000100a00 */
[----:B------:R0:W-:Y:S04]  /*14820*/  STL.64 [R1+0xc8], R18 ;  /* 0x0000c81201007387 */ /* 0x0001e80000100a00 */
[----:B0-----:R-:W2:Y:S04]  /*14830*/  LDL.LU.64 R18, [R1+0x1250] ;  /* 0x0012500001127983 */ /* 0x001ea80000300a00 */
[----:B------:R-:W2:Y:S02]  /*14840*/  LDL.LU.64 R16, [R1+0x1248] ;  /* 0x0012480001107983 */ /* 0x000ea40000300a00 */
[----:B--2---:R-:W-:Y:S11]  /*14850*/  HMMA.16816.F32 R16, R4, R20, R16 ;  /* 0x000000140410723c */ /* 0x004ff60000001810 */
[----:B------:R-:W-:Y:S11]  /*14860*/  @!UPT UIADD3 URZ, URZ, URZ, URZ ;  /* 0x0000003f3f3ff290 */ /* 0x000ff6000fffe03f */
[----:B------:R-:W-:Y:S01]  /*14870*/  @!UPT UIADD3 URZ, URZ, URZ, URZ ;  /* 0x0000003f3f3ff290 */ /* 0x000fe2000fffe03f */
[----:B------:R-:W-:Y:S04]  /*14880*/  STL.64 [R1+0xb0], R16 ;  /* 0x0000b01001007387 */ /* 0x000fe80000100a00 */
[----:B------:R0:W-:Y:S04]  /*14890*/  STL.64 [R1+0xb8], R18 ;  /* 0x0000b81201007387 */ /* 0x0001e80000100a00 */
[----:B0-----:R-:W2:Y:S04]  /*148a0*/  LDL.LU.64 R18, [R1+0x1240] ;  /* 0x0012400001127983 */ /* 0x001ea80000300a00 */
[----:B------:R-:W2:Y:S01]  /*148b0*/  LDL.LU.64 R16, [R1+0x1238] ;  /* 0x0012380001107983 */ /* 0x000ea20000300a00 */
[----:B------:R-:W-:-:S02]  /*148c0*/  IMAD.MOV.U32 R3, RZ, RZ, R20 ;  /* 0x000000ffff037224 */ /* 0x000fc400078e0014 */
[----:B------:R-:W-:Y:S01]  /*148d0*/  IMAD.MOV.U32 R0, RZ, RZ, R21 ;  /* 0x000000ffff007224 */ /* 0x000fe200078e0015 */
[----:B------:R-:W3:Y:S04]  /*148e0*/  LDL.LU R23, [R1+0x1230] ;  /* 0x0012300001177983 */ /* 0x000ee80000300800 */
[----:B------:R-:W4:Y:S04]  /*148f0*/  LDL.LU R21, [R1+0x122c] ;  /* 0x00122c0001157983 */ /* 0x000f280000300800 */
[----:B------:R-:W-:Y:S04]  /*14900*/  STL.64 [R1+0x1220], R6 ;  /* 0x0012200601007387 */ /* 0x000fe80000100a00 */
[----:B------:R0:W-:Y:S02]  /*14910*/  STL.64 [R1+0x1218], R4 ;  /* 0x0012180401007387 */ /* 0x0001e40000100a00 */
[----:B0-----:R-:W-:-:S02]  /*14920*/  IMAD.MOV.U32 R4, RZ, RZ, R3 ;  /* 0x000000ffff047224 */ /* 0x001fc400078e0003 */
[----:B------:R-:W-:-:S07]  /*14930*/  IMAD.MOV.U32 R5, RZ, RZ, R0 ;  /* 0x000000ffff057224 */ /* 0x000fce00078e0000 */
[----:B--2---:R-:W-:Y:S11]  /*14940*/  HMMA.16816.F32 R16, R8, R4, R16 ;  /* 0x000000040810723c */ /* 0x004ff60000001810 */
[----:B------:R-:W-:Y:S11]  /*14950*/  @!UPT UIADD3 URZ, URZ, URZ, URZ ;  /* 0x0000003f3f3ff290 */ /* 0x000ff6000fffe03f */
[----:B------:R-:W-:Y:S01]  /*14960*/  @!UPT UIADD3 URZ, URZ, URZ, URZ ;  /* 0x0000003f3f3ff290 */ /* 0x000fe2000fffe03f */
[----:B------:R-:W-:Y:S04]  /*14970*/  STL [R1+0xa0], R16 ;  /* 0x0000a01001007387 */ /* 0x000fe80000100800 */
[----:B------:R0:W-:Y:S04]  /*14980*/  STL [R1+0xac], R19 ;  /* 0x0000ac1301007387 */ /* 0x0001e80000100800 */
[----:B0-----:R-:W2:Y:S04]  /*14990*/  LDL.LU R19, [R1+0x1228] ;  /* 0x0012280001137983 */ /* 0x001ea80000300800 */
[----:B------:R-:W-:Y:S04]  /*149a0*/  STL.64 [R1+0x1210], R10 ;  /* 0x0012100a01007387 */ /* 0x000fe80000100a00 */
[----:B------:R0:W-:Y:S04]  /*149b0*/  STL.64 [R1+0x1208], R8 ;  /* 0x0012080801007387 */ /* 0x0001e80000100a00 */
[----:B0-----:R-:W2:Y:S04]  /*149c0*/  LDL.LU.64 R8, [R1+0x480] ;  /* 0x0004800001087983 */ /* 0x001ea80000300a00 */
[----:B------:R-:W2:Y:S01]  /*149d0*/  LDL.LU.64 R10, [R1+0x488] ;  /* 0x00048800010a7983 */ /* 0x000ea20000300a00 */
[----:B------:R-:W-:-:S02]  /*149e0*/  IMAD.MOV.U32 R0, RZ, RZ, R18 ;  /* 0x000000ffff007224 */ /* 0x000fc400078e0012 */
[----:B------:R-:W-:-:S03]  /*149f0*/  IMAD.MOV.U32 R3, RZ, RZ, R17 ;  /* 0x000000ffff037224 */ /* 0x000fc600078e0011 */
[----:B------:R-:W-:Y:S04]  /*14a00*/  STL [R1+0x11ac], R0 ;  /* 0x0011ac0001007387 */ /* 0x000fe80000100800 */
[----:B------:R0:W-:Y:S04]  /*14a10*/  STL [R1+0x11a8], R3 ;  /* 0x0011a80301007387 */ /* 0x0001e80000100800 */
[----:B0-----:R-:W3:Y:S04]  /*14a20*/  LDL R3, [R1+0x158] ;  /* 0x0001580001037983 */ /* 0x001ee80000100800 */
[----:B------:R-:W-:Y:S01]  /*14a30*/  STL.64 [R1+0x1200], R14 ;  /* 0x0012000e01007387 */ /* 0x000fe20000100a00 */
[----:B--2---:R-:W-:Y:S11]  /*14a40*/  HMMA.16816.F32 R4, R12, R4, R8 ;  /* 0x000000040c04723c */ /* 0x004ff60000001808 */
[----:B------:R-:W-:Y:S11]  /*14a50*/  @!UPT UIADD3 URZ, URZ, URZ, URZ ;  /* 0x0000003f3f3ff290 */ /* 0x000ff6000fffe03f */
[----:B------:R-:W-:Y:S01]  /*14a60*/  @!UPT UIADD3 URZ, URZ, URZ, URZ ;  /* 0x0000003f3f3ff290 */ /* 0x000fe2000fffe03f */
[----:B------:R-:W-:Y:S04]  /*14a70*/  STL.64 [R1+0x90], R4 ;  /* 0x0000900401007387 */ /* 0x000fe80000100a00 */
[----:B------:R-:W-:Y:S04]  /*14a80*/  STL.64 [R1+0x98], R6 ;  /* 0x0000980601007387 */ /* 0x000fe80000100a00 */
[----:B---3--:R-:W0:Y:S04]  /*14a90*/  LDSM.16.M88.4 R4, [R3+0x800] ;  /* 0x000800000304783b */ /* 0x008e280000000200 */
[----:B------:R-:W-:Y:S04]  /*14aa0*/  STL.64 [R1+0x11f8], R12 ;  /* 0x0011f80c01007387 */ /* 0x000fe80000100a00 */
[----:B------:R-:W1:Y:S04]  /*14ab0*/  LDSM.16.MT88.4 R12, [R19+0x4800] ;  /* 0x00480000130c783b */ /* 0x000e680000004200 */
[----:B----4-:R-:W2:Y:S04]  /*14ac0*/  LDSM.16.MT88.4 R16, [R21+0x4800] ;  /* 0x004800001510783b */ /* 0x010ea80000004200 */
[----:B------:R-:W3:Y:S04]  /*14ad0*/  LDSM.16.MT88.4 R20, [R23+0x4800] ;  /* 0x004800001714783b */ /* 0x000ee80000004200 */
[----:B0-----:R0:W-:Y:S01]  /*14ae0*/  STL.64 [R1+0x48], R6 ;  /* 0x0000480601007387 */ /* 0x0011e20000100a00 */
[----:B------:R-:W-:-:S02]  /*14af0*/  IMAD.MOV.U32 R8, RZ, RZ, R4 ;  /* 0x000000ffff087224 */ /* 0x000fc400078e0004 */
[----:B------:R-:W-:Y:S01]  /*14b00*/  IMAD.MOV.U32 R0, RZ, RZ, R5 ;  /* 0x000000ffff007224 */ /* 0x000fe200078e0005 */
[----:B------:R-:W-:Y:S04]  /*14b10*/  STL [R1+0x11b0], R3 ;  /* 0x0011b00301007387 */ /* 0x000fe80000100800 */
[----:B------:R-:W4:Y:S04]  /*14b20*/  LDL.LU.64 R4, [R1+0x530] ;  /* 0x0005300001047983 */ /* 0x000f280000300a00 */
[----:B-1----:R-:W-:Y:S04]  /*14b30*/  STL.64 [R1], R12 ;  /* 0x0000000c01007387 */ /* 0x002fe80000100a00 */
[----:B------:R-:W-:Y:S04]  /*14b40*/  STL.64 [R1+0x8], R14 ;  /* 0x0000080e01007387 */ /* 0x000fe80000100a00 */
[----:B0-----:R-:W4:Y:S04]  /*14b50*/  LDL.LU.64 R6, [R1+0x538] ;  /* 0x0005380001067983 */ /* 0x001f280000300a00 */
[----:B--2---:R0:W-:Y:S04]  /*14b60*/  STL.64 [R1+0x11d0], R18 ;  /* 0x0011d01201007387 */ /* 0x0041e80000100a00 */
[----:B------:R1:W-:Y:S04]  /*14b70*/  STL.64 [R1+0x11c8], R16 ;  /* 0x0011c81001007387 */ /* 0x0003e80000100a00 */
[----:B0-----:R-:W2:Y:S04]  /*14b80*/  LDL.64 R18, [R1+0x8] ;  /* 0x0000080001127983 */ /* 0x001ea80000100a00 */
[----:B-1----:R-:W3:Y:S04]  /*14b90*/  LDL.64 R16, [R1] ;  /* 0x0000000001107983 */ /* 0x002ee80000100a00 */
[----:B--2---:R-:W-:Y:S04]  /*14ba0*/  STL.64 [R1+0x11e0], R18 ;  /* 0x0011e01201007387 */ /* 0x004fe80000100a00 */
[----:B---3--:R0:W-:Y:S02]  /*14bb0*/  STL.64 [R1+0x11d8], R16 ;  /* 0x0011d81001007387 */ /* 0x0081e40000100a00 */
[----:B0-----:R-:W-:-:S02]  /*14bc0*/  IMAD.MOV.U32 R16, RZ, RZ, R8 ;  /* 0x000000ffff107224 */ /* 0x001fc400078e0008 */
[----:B------:R-:W2:Y:S04]  /*14bd0*/  LDL.LU.64 R8, [R1+0x4f0] ;  /* 0x0004f00001087983 */ /* 0x000ea80000300a00 */
[----:B------:R-:W2:Y:S04]  /*14be0*/  LDL.LU.64 R10, [R1+0x4f8] ;  /* 0x0004f800010a7983 */ /* 0x000ea80000300a00 */
[----:B------:R-:W-:Y:S04]  /*14bf0*/  STL.64 [R1+0x11c0], R22 ;  /* 0x0011c01601007387 */ /* 0x000fe80000100a00 */
[----:B------:R0:W-:Y:S04]  /*14c00*/  STL.64 [R1+0x11b8], R20 ;  /* 0x0011b81401007387 */ /* 0x0001e80000100a00 */
[----:B0-----:R-:W3:Y:S01]  /*14c10*/  LDL.LU R20, [R1+0x70] ;  /* 0x0000700001147983 */ /* 0x001ee20000300800 */
[----:B------:R-:W-:-:S02]  /*14c20*/  IMAD.MOV.U32 R22, RZ, RZ, R25 ;  /* 0x000000ffff167224 */ /* 0x000fc400078e0019 */
[----:B------:R-:W-:Y:S01]  /*14c30*/  IMAD.MOV.U32 R23, RZ, RZ, R24 ;  /* 0x000000ffff177224 */ /* 0x000fe200078e0018 */
[----:B------:R-:W2:Y:S01]  /*14c40*/  LDL.LU.64 R12, [R1+0x4b0] ;  /* 0x0004b000010c7983 */ /* 0x000ea20000300a00 */
[----:B------:R-:W-:-:S03]  /*14c50*/  IMAD.MOV.U32 R21, RZ, RZ, R26 ;  /* 0x000000ffff157224 */ /* 0x000fc600078e001a */
[----:B------:R-:W2:Y:S04]  /*14c60*/  LDL.LU.64 R14, [R1+0x4b8] ;  /* 0x0004b800010e7983 */ /* 0x000ea80000300a00 */
[----:B------:R0:W-:Y:S01]  /*14c70*/  STL.64 [R1+0x11f0], R22 ;  /* 0x0011f01601007387 */ /* 0x0001e20000100a00 */
[----:B------:R-:W-:-:S03]  /*14c80*/  IMAD.MOV.U32 R17, RZ, RZ, R0 ;  /* 0x000000ffff117224 */ /* 0x000fc600078e0000 */
[----:B------:R-:W1:Y:S04]  /*14c90*/  LDSM.16.MT88.4 R24, [R27+0x4800] ;  /* 0x004800001b18783b */ /* 0x000e680000004200 */
[----:B---3--:R3:W-:Y:S04]  /*14ca0*/  STL.64 [R1+0x11e8], R20 ;  /* 0x0011e81401007387 */ /* 0x0087e80000100a00 */
[----:B0-----:R-:W4:Y:S04]  /*14cb0*/  LDL.64 R22, [R1+0x18] ;  /* 0x0000180001167983 */ /* 0x001f280000100a00 */
[----:B---3--:R-:W4:Y:S02]  /*14cc0*/  LDL.64 R20, [R1+0x10] ;  /* 0x0000100001147983 */ /* 0x008f240000100a00 */
[----:B----4-:R-:W-:Y:S11]  /*14cd0*/  HMMA.16816.F32 R4, R20, R16, R4 ;  /* 0x000000101404723c */ /* 0x010ff60000001804 */
        /* <DEDUP_REMOVED lines=8> */
[----:B------:R-:W3:Y:S04]  /*14d60*/  LDL.LU.64 R20, [R1+0x470] ;  /* 0x0004700001147983 */ /* 0x000ee80000300a00 */
[----:B------:R-:W3:Y:S01]  /*14d70*/  LDL.LU.64 R22, [R1+0x478] ;  /* 0x0004780001167983 */ /* 0x000ee20000300a00 */
[-C--:B--2---:R-:W-:Y:S11]  /*14d80*/  HMMA.16816.F32 R8, R4, R16.reuse, R8 ;  /* 0x000000100408723c */ /* 0x084ff60000001808 */
[----:B------:R-:W-:Y:S11]  /*14d90*/  @!UPT UIADD3 URZ, URZ, URZ, URZ ;  /* 0x0000003f3f3ff290 */ /* 0x000ff6000fffe03f */
[----:B------:R-:W-:Y:S01]  /*14da0*/  @!UPT UIADD3 URZ, URZ, URZ, URZ ;  /* 0x0000003f3f3ff290 */ /* 0x000fe2000fffe03f */
[----:B------:R-:W-:Y:S04]  /*14db0*/  STL.64 [R1+0x130], R8 ;  /* 0x0001300801007387 */ /* 0x000fe80000100a00 */
[----:B------:R0:W-:Y:S04]  /*14dc0*/  STL.64 [R1+0x138], R10 ;  /* 0x0001380a01007387 */ /* 0x0001e80000100a00 */
[----:B0-----:R-:W2:Y:S04]  /*14dd0*/  LDL.LU.64 R10, [R1+0x1210] ;  /* 0x00121000010a7983 */ /* 0x001ea80000300a00 */
[----:B------:R-:W2:Y:S04]  /*14de0*/  LDL.LU.64 R8, [R1+0x1208] ;  /* 0x0012080001087983 */ /* 0x000ea80000300a00 */
[----:B------:R-:W-:Y:S04]  /*14df0*/  STL.64 [R1+0x1190], R6 ;  /* 0x0011900601007387 */ /* 0x000fe80000100a00 */
[----:B------:R0:W-:Y:S04]  /*14e00*/  STL.64 [R1+0x1188], R4 ;  /* 0x0011880401007387 */ /* 0x0001e80000100a00 */
[----:B0-----:R-:W4:Y:S04]  /*14e10*/  LDL.LU R4, [R1+0x60] ;  /* 0x0000600001047983 */ /* 0x001f280000300800 */
[----:B------:R-:W4:Y:S04]  /*14e20*/  LDL.LU R5, [R1+0x64] ;  /* 0x0000640001057983 */ /* 0x000f280000300800 */
[----:B------:R-:W4:Y:S04]  /*14e30*/  LDL.LU R6, [R1+0x68] ;  /* 0x0000680001067983 */ /* 0x000f280000300800 */
[----:B------:R-:W4:Y:S01]  /*14e40*/  LDL.LU R7, [R1+0x6c] ;  /* 0x00006c0001077983 */ /* 0x000f220000300800 */
[-C--:B--2---:R-:W-:Y:S11]  /*14e50*/  HMMA.16816.F32 R12, R8, R16.reuse, R12 ;  /* 0x00000010080c723c */ /* 0x084ff6000000180c */
[----:B------:R-:W-:Y:S11]  /*14e60*/  @!UPT UIADD3 URZ, URZ, URZ, URZ ;  /* 0x0000003f3f3ff290 */ /* 0x000ff6000fffe03f */
[----:B------:R-:W-:Y:S01]  /*14e70*/  @!UPT UIADD3 URZ, URZ, URZ, URZ ;  /* 0x0000003f3f3ff290 */ /* 0x000fe2000fffe03f */
[----:B------:R-:W-:Y:S04]  /*14e80*/  STL.64 [R1+0x120], R12 ;  /* 0x0001200c01007387 */ /* 0x000fe80000100a00 */
[----:B------:R0:W-:Y:S04]  /*14e90*/  STL.64 [R1+0x128], R14 ;  /* 0x0001280e01007387 */ /* 0x0001e80000100a00 */
[----:B0-----:R-:W3:Y:S04]  /*14ea0*/  LDL.LU.64 R14, [R1+0x1200] ;  /* 0x00120000010e7983 */ /* 0x001ee80000300a00 */
[----:B------:R-:W3:Y:S04]  /*14eb0*/  LDL.LU.64 R12, [R1+0x11f8] ;  /* 0x0011f800010c7983 */ /* 0x000ee80000300a00 */
[----:B------:R-:W-:Y:S04]  /*14ec0*/  STL.64 [R1+0x1180], R10 ;  /* 0x0011800a01007387 */ /* 0x000fe80000100a00 */
[----:B------:R0:W-:Y:S04]  /*14ed0*/  STL.64 [R1+0x1178], R8 ;  /* 0x0011780801007387 */ /* 0x0001e80000100a00 */
[----:B0-----:R-:W2:Y:S04]  /*14ee0*/  LDL.LU R8, [R1+0x80] ;  /* 0x0000800001087983 */ /* 0x001ea80000300800 */
[----:B------:R-:W2:Y:S04]  /*14ef0*/  LDL.LU R9, [R1+0x84] ;  /* 0x0000840001097983 */ /* 0x000ea80000300800 */
[----:B------:R-:W2:Y:S04]  /*14f00*/  LDL.LU R10, [R1+0x88] ;  /* 0x00008800010a7983 */ /* 0x000ea80000300800 */
[----:B------:R-:W2:Y:S01]  /*14f10*/  LDL.LU R11, [R1+0x8c] ;  /* 0x00008c00010b7983 */ /* 0x000ea20000300800 */
[----:B---3--:R-:W-:Y:S03]  /*14f20*/  HMMA.16816.F32 R16, R12, R16, R20 ;  /* 0x000000100c10723c */ /* 0x008fe60000001814 */
[----:B------:R-:W3:Y:S04]  /*14f30*/  LDL.LU.64 R22, [R1+0x11f0] ;  /* 0x0011f00001167983 */ /* 0x000ee80000300a00 */
[----:B------:R-:W3:Y:S11]  /*14f40*/  LDL.LU.64 R20, [R1+0x11e8] ;  /* 0x0011e80001147983 */ /* 0x000ef60000300a00 */
[----:B------:R-:W-:Y:S05]  /*14f50*/  @!UPT UIADD3 URZ, URZ, URZ, URZ ;  /* 0x0000003f3f3ff290 */ /* 0x000fea000fffe03f */
[----:B------:R-:W-:Y:S04]  /*14f60*/  STL.64 [R1+0x110], R16 ;  /* 0x0001101001007387 */ /* 0x000fe80000100a00 */
[----:B------:R0:W-:Y:S04]  /*14f70*/  STL.64 [R1+0x118], R18 ;  /* 0x0001181201007387 */ /* 0x0001e80000100a00 */
[----:B0-----:R-:W2:Y:S04]  /*14f80*/  LDL.LU.64 R18, [R1+0x11e0] ;  /* 0x0011e00001127983 */ /* 0x001ea80000300a00 */
[----:B------:R-:W2:Y:S04]  /*14f90*/  LDL.LU.64 R16, [R1+0x11d8] ;  /* 0x0011d80001107983 */ /* 0x000ea80000300a00 */
[----:B------:R0:W-:Y:S04]  /*14fa0*/  STL.64 [R1+0x1168], R14 ;  /* 0x0011680e01007387 */ /* 0x0001e80000100a00 */
[----:B------:R-:W-:Y:S04]  /*14fb0*/  STL.64 [R1+0x1160], R12 ;  /* 0x0011600c01007387 */ /* 0x000fe80000100a00 */
[----:B0-----:R-:W2:Y:S04]  /*14fc0*/  LDL.LU R14, [R1+0x28] ;  /* 0x00002800010e7983 */ /* 0x001ea80000300800 */
[----:B------:R-:W2:Y:S02]  /*14fd0*/  LDL.LU R15, [R1+0x2c] ;  /* 0x00002c00010f7983 */ /* 0x000ea40000300800 */
[----:B--2---:R-:W-:Y:S11]  /*14fe0*/  HMMA.16816.F32 R8, R16, R14, R8 ;  /* 0x0000000e1008723c */ /* 0x004ff60000001808 */
[----:B------:R-:W-:Y:S11]  /*14ff0*/  @!UPT UIADD3 URZ, URZ, URZ, URZ ;  /* 0x0000003f3f3ff290 */ /* 0x000ff6000fffe03f */
[----:B------:R-:W-:Y:S01]  /*15000*/  @!UPT UIADD3 URZ, URZ, URZ, URZ ;  /* 0x0000003f3f3ff290 */ /* 0x000fe2000fffe03f */
[----:B------:R0:W-:Y:S04]  /*15010*/  STL.64 [R1+0x550], R8 ;  /* 0x0005500801007387 */ /* 0x0001e80000100a00 */
[----:B------:R2:W-:Y:S01]  /*15020*/  STL.64 [R1+0x558], R10 ;  /* 0x0005580a01007387 */ /* 0x0005e20000100a00 */
[----:B0-----:R-:W-:Y:S02]  /*15030*/  IMAD.MOV.U32 R9, RZ, RZ, R18 ;  /* 0x000000ffff097224 */ /* 0x001fe400078e0012 */
[----:B------:R-:W-:Y:S02]  /*15040*/  IMAD.MOV.U32 R8, RZ, RZ, R19 ;  /* 0x000000ffff087224 */ /* 0x000fe400078e0013 */
[----:B--2---:R-:W-:Y:S01]  /*15050*/  IMAD.MOV.U32 R11, RZ, RZ, R16 ;  /* 0x000000ffff0b7224 */ /* 0x004fe200078e0010 */
[----:B------:R-:W3:Y:S01]  /*15060*/  LDL.LU.64 R18, [R1+0x11d0] ;  /* 0x0011d00001127983 */ /* 0x000ee20000300a00 */
[----:B------:R-:W-:-:S03]  /*15070*/  IMAD.MOV.U32 R10, RZ, RZ, R17 ;  /* 0x000000ffff0a7224 */ /* 0x000fc600078e0011 */
[----:B------:R-:W3:Y:S02]  /*15080*/  LDL.LU.64 R16, [R1+0x11c8] ;  /* 0x0011c80001107983 */ /* 0x000ee40000300a00 */
[-C--:B---3--:R-:W-:Y:S11]  /*15090*/  HMMA.16816.F32 R20, R16, R14.reuse, R20 ;  /* 0x0000000e1014723c */ /* 0x088ff60000001814 */
[----:B------:R-:W-:Y:S11]  /*150a0*/  @!UPT UIADD3 URZ, URZ, URZ, URZ ;  /* 0x0000003f3f3ff290 */ /* 0x000ff6000fffe03f */
[----:B------:R-:W-:Y:S01]  /*150b0*/  @!UPT UIADD3 URZ, URZ, URZ, URZ ;  /* 0x0000003f3f3ff290 */ /* 0x000fe2000fffe03f */
[----:B------:R-:W-:Y:S04]  /*150c0*/  STL.64 [R1+0x510], R20 ;  /* 0x0005101401007387 */ /* 0x000fe80000100a00 */
[----:B------:R0:W-:Y:S04]  /*150d0*/  STL.64 [R1+0x518], R22 ;  /* 0x0005181601007387 */ /* 0x0001e80000100a00 */
[----:B0-----:R-:W4:Y:S04]  /*150e0*/  LDL.LU.64 R22, [R1+0x11c0] ;  /* 0x0011c00001167983 */ /* 0x001f280000300a00 */
[----:B------:R-:W4:Y:S04]  /*150f0*/  LDL.LU.64 R20, [R1+0x11b8] ;  /* 0x0011b80001147983 */ /* 0x000f280000300a00 */
[----:B------:R-:W-:Y:S04]  /*15100*/  STL.64 [R1+0x1128], R18 ;  /* 0x0011281201007387 */ /* 0x000fe80000100a00 */
[----:B------:R0:W-:Y:S04]  /*15110*/  STL.64 [R1+0x1120], R16 ;  /* 0x0011201001007387 */ /* 0x0001e80000100a00 */
[----:B0-----:R-:W1:Y:S04]  /*15120*/  LDL.LU R16, [R1+0x50] ;  /* 0x0000500001107983 */ /* 0x001e680000300800 */
[----:B------:R-:W1:Y:S04]  /*15130*/  LDL.LU R17, [R1+0x54] ;  /* 0x0000540001117983 */ /* 0x000e680000300800 */
[----:B------:R-:W1:Y:S04]  /*15140*/  LDL.LU R18, [R1+0x58] ;  /* 0x0000580001127983 */ /* 0x000e680000300800 */
[----:B------:R-:W1:Y:S01]  /*15150*/  LDL.LU R19, [R1+0x5c] ;  /* 0x00005c0001137983 */ /* 0x000e620000300800 */
[-C--:B----4-:R-:W-:Y:S08]  /*15160*/  HMMA.16816.F32 R4, R20, R14.reuse, R4 ;  /* 0x0000000e1404723c */ /* 0x090ff00000001804 */
[----:B-1----:R-:W-:Y:S11]  /*15170*/  HMMA.16816.F32 R12, R24, R14, R16 ;  /* 0x0000000e180c723c */ /* 0x002ff60000001810 */
[----:B------:R-:W-:Y:S04]  /*15180*/  @!UPT UIADD3 URZ, URZ, URZ, URZ ;  /* 0x0000003f3f3ff290 */ /* 0x000fe8000fffe03f */
[----:B------:R0:W-:Y:S04]  /*15190*/  STL.64 [R1+0x4d0], R4 ;  /* 0x0004d00401007387 */ /* 0x0001e80000100a00 */
[----:B------:R1:W-:Y:S04]  /*151a0*/  STL.64 [R1+0x4d8], R6 ;  /* 0x0004d80601007387 */ /* 0x0003e80000100a00 */
[----:B0-----:R-:W2:Y:S04]  /*151b0*/  LDL R4, [R1+0x10] ;  /* 0x0000100001047983 */ /* 0x001ea80000100800 */
[----:B------:R-:W2:Y:S01]  /*151c0*/  LDL R5, [R1+0x14] ;  /* 0x0000140001057983 */ /* 0x000ea20000100800 */
[----:B-1----:R-:W-:-:S02]  /*151d0*/  IMAD.MOV.U32 R6, RZ, RZ, R3 ;  /* 0x000000ffff067224 */ /* 0x002fc400078e0003 */
[----:B------:R-:W-:Y:S01]  /*151e0*/  IMAD.MOV.U32 R7, RZ, RZ, R0 ;  /* 0x000000ffff077224 */ /* 0x000fe200078e0000 */
[----:B------:R-:W3:Y:S04]  /*151f0*/  LDL.LU R3, [R1+0x11b0] ;  /* 0x0011b00001037983 */ /* 0x000ee80000300800 */
[----:B------:R-:W4:Y:S04]  /*15200*/  LDL.LU R0, [R1+0x11ac] ;  /* 0x0011ac0001007983 */ /* 0x000f280000300800 */
[----:B------:R-:W-:Y:S04]  /*15210*/  STL.64 [R1+0x1118], R22 ;  /* 0x0011181601007387 */ /* 0x000fe80000100a00 */
[----:B------:R-:W-:Y:S01]  /*15220*/  STL.64 [R1+0x1110], R20 ;  /* 0x0011101401007387 */ /* 0x000fe20000100a00 */
[----:B------:R-:W-:-:S03]  /*15230*/  IMAD.MOV.U32 R18, RZ, RZ, R9 ;  /* 0x000000ffff127224 */ /* 0x000fc600078e0009 */
[----:B------:R-:W-:Y:S01]  /*15240*/  STL.64 [R1+0x1138], R26 ;  /* 0x0011381a01007387 */ /* 0x000fe20000100a00 */
[----:B------:R-:W-:-:S03]  /*15250*/  IMAD.MOV.U32 R19, RZ, RZ, R8 ;  /* 0x000000ffff137224 */ /* 0x000fc600078e0008 */
[----:B------:R-:W-:Y:S01]  /*15260*/  STL.64 [R1+0x490], R12 ;  /* 0x0004900c01007387 */ /* 0x000fe20000100a00 */
[----:B------:R-:W-:-:S03]  /*15270*/  IMAD.MOV.U32 R16, RZ, RZ, R11 ;  /* 0x000000ffff107224 */ /* 0x000fc600078e000b */
[----:B------:R-:W-:Y:S01]  /*15280*/  STL.64 [R1+0x498], R14 ;  /* 0x0004980e01007387 */ /* 0x000fe20000100a00 */
[----:B------:R-:W-:-:S03]  /*15290*/  IMAD.MOV.U32 R17, RZ, RZ, R10 ;  /* 0x000000ffff117224 */ /* 0x000fc600078e000a */
[----:B------:R-:W-:Y:S04]  /*152a0*/  STL.64 [R1+0x1130], R24 ;  /* 0x0011301801007387 */ /* 0x000fe80000100a00 */
[----:B------:R-:W2:Y:S04]  /*152b0*/  LDL.LU.64 R8, [R1+0x4e0] ;  /* 0x0004e00001087983 */ /* 0x000ea80000300a00 */
[----:B------:R-:W2:Y:S04]  /*152c0*/  LDL.LU.64 R10, [R1+0x4e8] ;  /* 0x0004e800010a7983 */ /* 0x000ea80000300a00 */
[----:B--2---:R-:W-:Y:S04]  /*152d0*/  STL.64 [R1+0x11a0], R10 ;  /* 0x0011a00a01007387 */ /* 0x004fe80000100a00 */
[----:B------:R0:W-:Y:S04]  /*152e0*/  STL.64 [R1+0x1198], R8 ;  /* 0x0011980801007387 */ /* 0x0001e80000100a00 */
[----:B0-----:R-:W2:Y:S04]  /*152f0*/  LDL.LU.64 R8, [R1+0x520] ;  /* 0x0005200001087983 */ /* 0x001ea80000300a00 */
[----:B------:R-:W2:Y:S04]  /*15300*/  LDL.LU.64 R10, [R1+0x528] ;  /* 0x00052800010a7983 */ /* 0x000ea80000300a00 */
[----:B------:R-:W-:Y:S04]  /*15310*/  STL.64 [R1+0x1148], R18 ;  /* 0x0011481201007387 */ /* 0x000fe80000100a00 */
[----:B------:R-:W-:Y:S04]  /*15320*/  STL.64 [R1+0x1140], R16 ;  /* 0x0011401001007387 */ /* 0x000fe80000100a00 */
[----:B------:R-:W4:Y:S04]  /*15330*/  LDL.LU R24, [R1+0xc0] ;  /* 0x0000c00001187983 */ /* 0x000f280000300800 */
[----:B------:R-:W4:Y:S04]  /*15340*/  LDL.LU R25, [R1+0xc4] ;  /* 0x0000c40001197983 */ /* 0x000f280000300800 */
[----:B------:R-:W4:Y:S04]  /*15350*/  LDL.LU R26, [R1+0xc8] ;  /* 0x0000c800011a7983 */ /* 0x000f280000300800 */
[----:B------:R-:W4:Y:S04]  /*15360*/  LDL.LU R27, [R1+0xcc] ;  /* 0x0000cc00011b7983 */ /* 0x000f280000300800 */
[----:B---3--:R-:W2:Y:S04]  /*15370*/  LDSM.16.M88.4 R16, [R3+0xc00] ;  /* 0x000c00000310783b */ /* 0x008ea80000000200 */
[----:B------:R-:W3:Y:S04]  /*15380*/  LDL.LU.64 R12, [R1+0x4a0] ;  /* 0x0004a000010c7983 */ /* 0x000ee80000300a00 */
[----:B------:R-:W3:Y:S01]  /*15390*/  LDL.LU.64 R14, [R1+0x4a8] ;  /* 0x0004a800010e7983 */ /* 0x000ee20000300a00 */
[-C--:B--2---:R-:W-:Y:S03]  /*153a0*/  HMMA.16816.F32 R4, R4, R16.reuse, R8 ;  /* 0x000000100404723c */ /* 0x084fe60000001808 */
[----:B----4-:R-:W-:Y:S04]  /*153b0*/  STL.64 [R1+0x1158], R26 ;  /* 0x0011581a01007387 */ /* 0x010fe80000100a00 */
[----:B------:R0:W-:Y:S04]  /*153c0*/  STL.64 [R1+0x1150], R24 ;  /* 0x0011501801007387 */ /* 0x0001e80000100a00 */
[----:B------:R-:W2:Y:S04]  /*153d0*/  LDL.LU R20, [R1+0xb0] ;  /* 0x0000b00001147983 */ /* 0x000ea80000300800 */
[----:B------:R-:W2:Y:S04]  /*153e0*/  LDL.LU R21, [R1+0xb4] ;  /* 0x0000b40001157983 */ /* 0x000ea80000300800 */
[----:B------:R-:W2:Y:S04]  /*153f0*/  LDL.LU R22, [R1+0xb8] ;  /* 0x0000b80001167983 */ /* 0x000ea80000300800 */
[----:B------:R-:W2:Y:S04]  /*15400*/  LDL.LU R23, [R1+0xbc] ;  /* 0x0000bc0001177983 */ /* 0x000ea80000300800 */
[----:B------:R-:W4:Y:S04]  /*15410*/  LDL.LU R3, [R1+0x11a8] ;  /* 0x0011a80001037983 */ /* 0x000f280000300800 */
[----:B0-----:R-:W2:Y:S04]  /*15420*/  LDL.LU.64 R24, [R1+0x460] ;  /* 0x0004600001187983 */ /* 0x001ea80000300a00 */
[----:B------:R-:W2:Y:S04]  /*15430*/  LDL.LU.64 R26, [R1+0x468] ;  /* 0x00046800011a7983 */ /* 0x000ea80000300a00 */
[----:B------:R-:W-:Y:S04]  /*15440*/  STL.64 [R1+0x28], R18 ;  /* 0x0000281201007387 */ /* 0x000fe80000100a00 */
[----:B------:R-:W2:Y:S04]  /*15450*/  LDL.LU.64 R10, [R1+0x11a0] ;  /* 0x0011a000010a7983 */ /* 0x000ea80000300a00 */
[----:B------:R-:W2:Y:S04]  /*15460*/  LDL.LU.64 R8, [R1+0x1198] ;  /* 0x0011980001087983 */ /* 0x000ea80000300a00 */
        /* <DEDUP_REMOVED lines=9> */
[----:B0-----:R-:W3:Y:S04]  /*15500*/  LDL.LU.64 R10, [R1+0x1180] ;  /* 0x00118000010a7983 */ /* 0x001ee80000300a00 */
[----:B------:R-:W3:Y:S04]  /*15510*/  LDL.LU.64 R8, [R1+0x1178] ;  /* 0x0011780001087983 */ /* 0x000ee80000300a00 */
[----:B------:R0:W-:Y:S04]  /*15520*/  STL.64 [R1+0x10f8], R6 ;  /* 0x0010f80601007387 */ /* 0x0001e80000100a00 */
[----:B------:R1:W-:Y:S01]  /*15530*/  STL.64 [R1+0x10f0], R4 ;  /* 0x0010f00401007387 */ /* 0x0003e20000100a00 */
[----:B0-----:R-:W-:-:S03]  /*15540*/  IMAD.MOV.U32 R6, RZ, RZ, R0 ;  /* 0x000000ffff067224 */ /* 0x001fc600078e0000 */
[----:B-1----:R-:W2:Y:S01]  /*15550*/  LDL.LU R4, [R1+0xa0] ;  /* 0x0000a00001047983 */ /* 0x002ea20000300800 */
[----:B----4-:R-:W-:-:S03]  /*15560*/  IMAD.MOV.U32 R5, RZ, RZ, R3 ;  /* 0x000000ffff057224 */ /* 0x010fc600078e0003 */
[----:B------:R-:W4:Y:S04]  /*15570*/  LDL.LU R3, [R1+0x1174] ;  /* 0x0011740001037983 */ /* 0x000f280000300800 */
[----:B------:R-:W2:Y:S04]  /*15580*/  LDL.LU R0, [R1+0x1170] ;  /* 0x0011700001007983 */ /* 0x000ea80000300800 */
[----:B------:R-:W2:Y:S01]  /*15590*/  LDL.LU R7, [R1+0xac] ;  /* 0x0000ac0001077983 */ /* 0x000ea20000300800 */
[----:B---3--:R-:W-:Y:S11]  /*155a0*/  HMMA.16816.F32 R12, R8, R16, R12 ;  /* 0x00000010080c723c */ /* 0x008ff6000000180c */
[----:B------:R-:W-:Y:S11]  /*155b0*/  @!UPT UIADD3 URZ, URZ, URZ, URZ ;  /* 0x0000003f3f3ff290 */ /* 0x000ff6000fffe03f */
[----:B------:R-:W-:Y:S01]  /*155c0*/  @!UPT UIADD3 URZ, URZ, URZ, URZ ;  /* 0x0000003f3f3ff290 */ /* 0x000fe2000fffe03f */
[----:B------:R-:W-:Y:S04]  /*155d0*/  STL.64 [R1+0xe0], R12 ;  /* 0x0000e00c01007387 */ /* 0x000fe80000100a00 */
[----:B------:R0:W-:Y:S04]  /*155e0*/  STL.64 [R1+0xe8], R14 ;  /* 0x0000e80e01007387 */ /* 0x0001e80000100a00 */
[----:B0-----:R-:W3:Y:S04]  /*155f0*/  LDL.LU.64 R14, [R1+0x1168] ;  /* 0x00116800010e7983 */ /* 0x001ee80000300a00 */
[----:B------:R-:W3:Y:S04]  /*15600*/  LDL.LU.64 R12, [R1+0x1160] ;  /* 0x00116000010c7983 */ /* 0x000ee80000300a00 */
[----:B------:R4:W-:Y:S04]  /*15610*/  STL.64 [R1+0x10e8], R10 ;  /* 0x0010e80a01007387 */ /* 0x0009e80000100a00 */
[----:B------:R-:W-:Y:S01]  /*15620*/  STL.64 [R1+0x10e0], R8 ;  /* 0x0010e00801007387 */ /* 0x000fe20000100a00 */
[----:B----4-:R-:W-:-:S02]  /*15630*/  IMAD.MOV.U32 R10, RZ, RZ, R3 ;  /* 0x000000ffff0a7224 */ /* 0x010fc400078e0003 */
[----:B--2---:R-:W-:Y:S01]  /*15640*/  IMAD.MOV.U32 R11, RZ, RZ, R0 ;  /* 0x000000ffff0b7224 */ /* 0x004fe200078e0000 */
[----:B---3--:R-:W-:Y:S01]  /*15650*/  HMMA.16816.F32 R16, R12, R16, R24 ;  /* 0x000000100c10723c */ /* 0x008fe20000001818 */
[----:B------:R-:W2:Y:S04]  /*15660*/  LDL.LU.64 R26, [R1+0x1158] ;  /* 0x00115800011a7983 */ /* 0x000ea80000300a00 */
[----:B------:R-:W2:Y:S11]  /*15670*/  LDL.LU.64 R24, [R1+0x1150] ;  /* 0x0011500001187983 */ /* 0x000eb60000300a00 */
[----:B------:R-:W-:Y:S07]  /*15680*/  @!UPT UIADD3 URZ, URZ, URZ, URZ ;  /* 0x0000003f3f3ff290 */ /* 0x000fee000fffe03f */
[----:B------:R0:W-:Y:S01]  /*15690*/  STL.64 [R1+0xd0], R16 ;  /* 0x0000d01001007387 */ /* 0x0001e20000100a00 */
[----:B------:R-:W-:Y:S02]  /*156a0*/  IMAD.MOV.U32 R3, RZ, RZ, R18 ;  /* 0x000000ffff037224 */ /* 0x000fe400078e0012 */
[----:B------:R-:W-:Y:S02]  /*156b0*/  IMAD.MOV.U32 R0, RZ, RZ, R19 ;  /* 0x000000ffff007224 */ /* 0x000fe400078e0013 */
[----:B------:R-:W2:Y:S04]  /*156c0*/  LDL.LU.64 R18, [R1+0x1148] ;  /* 0x0011480001127983 */ /* 0x000ea80000300a00 */
[----:B0-----:R-:W2:Y:S04]  /*156d0*/  LDL.LU.64 R16, [R1+0x1140] ;  /* 0x0011400001107983 */ /* 0x001ea80000300a00 */
[----:B------:R-:W-:Y:S04]  /*156e0*/  STL.64 [R1+0x10d8], R14 ;  /* 0x0010d80e01007387 */ /* 0x000fe80000100a00 */
[----:B------:R0:W-:Y:S04]  /*156f0*/  STL.64 [R1+0x10d0], R12 ;  /* 0x0010d00c01007387 */ /* 0x0001e80000100a00 */
[----:B0-----:R-:W3:Y:S04]  /*15700*/  LDL.LU R12, [R1+0x90] ;  /* 0x00009000010c7983 */ /* 0x001ee80000300800 */
[----:B------:R-:W3:Y:S04]  /*15710*/  LDL.LU R13, [R1+0x94] ;  /* 0x00009400010d7983 */ /* 0x000ee80000300800 */
[----:B------:R-:W3:Y:S04]  /*15720*/  LDL.LU R14, [R1+0x98] ;  /* 0x00009800010e7983 */ /* 0x000ee80000300800 */
[----:B------:R-:W3:Y:S04]  /*15730*/  LDL.LU R15, [R1+0x9c] ;  /* 0x00009c00010f7983 */ /* 0x000ee80000300800 */
[----:B------:R-:W-:Y:S04]  /*15740*/  STL [R1+0x105c], R0 ;  /* 0x00105c0001007387 */ /* 0x000fe80000100800 */
[----:B------:R0:W-:Y:S04]  /*15750*/  STL [R1+0x1058], R3 ;  /* 0x0010580301007387 */ /* 0x0001e80000100800 */
[----:B0-----:R-:W4:Y:S01]  /*15760*/  LDL R3, [R1+0x158] ;  /* 0x0001580001037983 */ /* 0x001f220000100800 */
[-C--:B--2---:R-:W-:Y:S03]  /*15770*/  HMMA.16816.F32 R16, R16, R10.reuse, R24 ;  /* 0x0000000a1010723c */ /* 0x084fe60000001818 */
[----:B------:R-:W3:Y:S04]  /*15780*/  LDL.LU.64 R26, [R1+0x1138] ;  /* 0x00113800011a7983 */ /* 0x000ee80000300a00 */
[----:B------:R-:W3:Y:S11]  /*15790*/  LDL.LU.64 R24, [R1+0x1130] ;  /* 0x0011300001187983 */ /* 0x000ef60000300a00 */
[----:B------:R-:W-:Y:S05]  /*157a0*/  @!UPT UIADD3 URZ, URZ, URZ, URZ ;  /* 0x0000003f3f3ff290 */ /* 0x000fea000fffe03f */
[----:B------:R-:W-:Y:S04]  /*157b0*/  STL.64 [R1+0x540], R16 ;  /* 0x0005401001007387 */ /* 0x000fe80000100a00 */
[----:B------:R0:W-:Y:S04]  /*157c0*/  STL.64 [R1+0x548], R18 ;  /* 0x0005481201007387 */ /* 0x0001e80000100a00 */
[----:B0-----:R-:W2:Y:S04]  /*157d0*/  LDL.LU.64 R18, [R1+0x1128] ;  /* 0x0011280001127983 */ /* 0x001ea80000300a00 */
[----:B------:R-:W2:Y:S02]  /*157e0*/  LDL.LU.64 R16, [R1+0x1120] ;  /* 0x0011200001107983 */ /* 0x000ea40000300a00 */
        /* <DEDUP_REMOVED lines=9> */
[----:B------:R-:W-:Y:S01]  /*15880*/  STL [R1+0x1060], R2 ;  /* 0x0010600201007387 */ /* 0x000fe20000100800 */
[-C--:B--2---:R-:W-:Y:S03]  /*15890*/  HMMA.16816.F32 R16, R20, R10.reuse, R4 ;  /* 0x0000000a1410723c */ /* 0x084fe60000001804 */
[----:B------:R-:W2:Y:S11]  /*158a0*/  LDL.64 R4, [R1+0x10] ;  /* 0x0000100001047983 */ /* 0x000eb60000100a00 */
[----:B------:R-:W-:Y:S09]  /*158b0*/  @!UPT UIADD3 URZ, URZ, URZ, URZ ;  /* 0x0000003f3f3ff290 */ /* 0x000ff2000fffe03f */
[----:B------:R-:W-:Y:S04]  /*158c0*/  STL.64 [R1+0x4c0], R16 ;  /* 0x0004c01001007387 */ /* 0x000fe80000100a00 */
[----:B------:R0:W-:Y:S04]  /*158d0*/  STL.64 [R1+0x4c8], R18 ;  /* 0x0004c81201007387 */ /* 0x0001e80000100a00 */
[----:B------:R-:W2:Y:S04]  /*158e0*/  LDL.64 R6, [R1+0x18] ;  /* 0x0000180001067983 */ /* 0x000ea80000100a00 */
[----:B------:R-:W-:Y:S04]  /*158f0*/  STL.64 [R1+0x1098], R22 ;  /* 0x0010981601007387 */ /* 0x000fe80000100a00 */
[----:B------:R1:W-:Y:S04]  /*15900*/  STL.64 [R1+0x1090], R20 ;  /* 0x0010901401007387 */ /* 0x0003e80000100a00 */
[----:B0-----:R-:W2:Y:S04]  /*15910*/  LDL.64 R18, [R1+0x8] ;  /* 0x0000080001127983 */ /* 0x001ea80000100a00 */
[----:B------:R-:W4:Y:S01]  /*15920*/  LDL.64 R16, [R1] ;  /* 0x0000000001107983 */ /* 0x000f220000100a00 */
[----:B---3--:R-:W-:Y:S11]  /*15930*/  HMMA.16816.F32 R8, R24, R10, R12 ;  /* 0x0000000a1808723c */ /* 0x008ff6000000180c */
[----:B------:R-:W-:Y:S11]  /*15940*/  @!UPT UIADD3 URZ, URZ, URZ, URZ ;  /* 0x0000003f3f3ff290 */ /* 0x000ff6000fffe03f */
[----:B------:R-:W-:Y:S01]  /*15950*/  @!UPT UIADD3 URZ, URZ, URZ, URZ ;  /* 0x0000003f3f3ff290 */ /* 0x000fe2000fffe03f */
[----:B------:R0:W-:Y:S04]  /*15960*/  STL.64 [R1+0x480], R8 ;  /* 0x0004800801007387 */ /* 0x0001e80000100a00 */
[----:B------:R3:W-:Y:S04]  /*15970*/  STL.64 [R1+0x488], R10 ;  /* 0x0004880a01007387 */ /* 0x0007e80000100a00 */
[----:B--2---:R-:W-:Y:S04]  /*15980*/  STL.64 [R1+0x10b8], R18 ;  /* 0x0010b81201007387 */ /* 0x004fe80000100a00 */
[----:B----4-:R-:W-:Y:S04]  /*15990*/  STL.64 [R1+0x10b0], R16 ;  /* 0x0010b01001007387 */ /* 0x010fe80000100a00 */
[----:B------:R-:W-:Y:S04]  /*159a0*/  STL.64 [R1+0x1080], R26 ;  /* 0x0010801a01007387 */ /* 0x000fe80000100a00 */
[----:B------:R-:W-:Y:S04]  /*159b0*/  STL.64 [R1+0x1078], R24 ;  /* 0x0010781801007387 */ /* 0x000fe80000100a00 */
[----:B-1----:R-:W2:Y:S04]  /*159c0*/  LDL.LU R20, [R1+0x130] ;  /* 0x0001300001147983 */ /* 0x002ea80000300800 */
[----:B------:R-:W2:Y:S04]  /*159d0*/  LDL.LU R21, [R1+0x134] ;  /* 0x0001340001157983 */ /* 0x000ea80000300800 */
[----:B------:R-:W4:Y:S04]  /*159e0*/  LDL.LU R22, [R1+0x138] ;  /* 0x0001380001167983 */ /* 0x000f280000300800 */
[----:B------:R-:W4:Y:S04]  /*159f0*/  LDL.LU R23, [R1+0x13c] ;  /* 0x00013c0001177983 */ /* 0x000f280000300800 */
[----:B0-----:R-:W2:Y:S04]  /*15a00*/  LDL.LU.64 R8, [R1+0x410] ;  /* 0x0004100001087983 */ /* 0x001ea80000300a00 */
[----:B---3--:R-:W3:Y:S04]  /*15a10*/  LDL.LU.64 R10, [R1+0x418] ;  /* 0x00041800010a7983 */ /* 0x008ee80000300a00 */
[----:B------:R-:W0:Y:S04]  /*15a20*/  LDSM.16.M88.4 R16, [R3+0x1000] ;  /* 0x001000000310783b */ /* 0x000e280000000200 */
[----:B---3--:R-:W-:Y:S04]  /*15a30*/  STL.64 [R1+0x1108], R10 ;  /* 0x0011080a01007387 */ /* 0x008fe80000100a00 */
[----:B--2---:R1:W-:Y:S04]  /*15a40*/  STL.64 [R1+0x1100], R8 ;  /* 0x0011000801007387 */ /* 0x0043e80000100a00 */
[----:B-1----:R-:W2:Y:S04]  /*15a50*/  LDL.LU.64 R8, [R1+0x450] ;  /* 0x0004500001087983 */ /* 0x002ea80000300a00 */
[----:B------:R-:W2:Y:S04]  /*15a60*/  LDL.LU.64 R10, [R1+0x458] ;  /* 0x00045800010a7983 */ /* 0x000ea80000300a00 */
[----:B------:R-:W3:Y:S04]  /*15a70*/  LDL.LU.64 R12, [R1+0x3d0] ;  /* 0x0003d000010c7983 */ /* 0x000ee80000300a00 */
[----:B------:R-:W3:Y:S04]  /*15a80*/  LDL.LU.64 R14, [R1+0x3d8] ;  /* 0x0003d800010e7983 */ /* 0x000ee80000300a00 */
[----:B----4-:R-:W-:Y:S04]  /*15a90*/  STL.64 [R1+0x10c8], R22 ;  /* 0x0010c81601007387 */ /* 0x010fe80000100a00 */
[----:B------:R1:W-:Y:S04]  /*15aa0*/  STL.64 [R1+0x10c0], R20 ;  /* 0x0010c01401007387 */ /* 0x0003e80000100a00 */
[----:B------:R-:W4:Y:S04]  /*15ab0*/  LDL.LU R24, [R1+0x120] ;  /* 0x0001200001187983 */ /* 0x000f280000300800 */
[----:B------:R-:W4:Y:S04]  /*15ac0*/  LDL.LU R25, [R1+0x124] ;  /* 0x0001240001197983 */ /* 0x000f280000300800 */
[----:B------:R-:W4:Y:S04]  /*15ad0*/  LDL.LU R26, [R1+0x128] ;  /* 0x00012800011a7983 */ /* 0x000f280000300800 */
[----:B------:R-:W4:Y:S04]  /*15ae0*/  LDL.LU R27, [R1+0x12c] ;  /* 0x00012c00011b7983 */ /* 0x000f280000300800 */
[----:B-1----:R-:W3:Y:S04]  /*15af0*/  LDL.LU.64 R20, [R1+0x390] ;  /* 0x0003900001147983 */ /* 0x002ee80000300a00 */
[----:B------:R-:W3:Y:S04]  /*15b00*/  LDL.LU.64 R22, [R1+0x398] ;  /* 0x0003980001167983 */ /* 0x000ee80000300a00 */
[----:B------:R-:W-:Y:S04]  /*15b10*/  STL [R1+0x1088], R3 ;  /* 0x0010880301007387 */ /* 0x000fe80000100800 */
[----:B0-----:R-:W-:Y:S01]  /*15b20*/  STL.64 [R1+0x38], R18 ;  /* 0x0000381201007387 */ /* 0x001fe20000100a00 */
[----:B------:R-:W-:-:S02]  /*15b30*/  IMAD.MOV.U32 R2, RZ, RZ, R6 ;  /* 0x000000ffff027224 */ /* 0x000fc400078e0006 */
[----:B------:R-:W-:Y:S01]  /*15b40*/  IMAD.MOV.U32 R0, RZ, RZ, R7 ;  /* 0x000000ffff007224 */ /* 0x000fe200078e0007 */
[-C--:B--2---:R-:W-:Y:S11]  /*15b50*/  HMMA.16816.F32 R8, R4, R16.reuse, R8 ;  /* 0x000000100408723c */ /* 0x084ff60000001808 */
[----:B------:R-:W-:Y:S11]  /*15b60*/  @!UPT UIADD3 URZ, URZ, URZ, URZ ;  /* 0x0000003f3f3ff290 */ /* 0x000ff6000fffe03f */
[----:B------:R-:W-:Y:S01]  /*15b70*/  @!UPT UIADD3 URZ, URZ, URZ, URZ ;  /* 0x0000003f3f3ff290 */ /* 0x000fe2000fffe03f */
[----:B------:R-:W-:Y:S04]  /*15b80*/  STL.64 [R1+0x90], R8 ;  /* 0x0000900801007387 */ /* 0x000fe80000100a00 */
[----:B------:R0:W-:Y:S04]  /*15b90*/  STL.64 [R1+0x98], R10 ;  /* 0x0000980a01007387 */ /* 0x0001e80000100a00 */
[----:B0-----:R-:W2:Y:S04]  /*15ba0*/  LDL.LU.64 R10, [R1+0x1108] ;  /* 0x00110800010a7983 */ /* 0x001ea80000300a00 */
[----:B------:R-:W2:Y:S04]  /*15bb0*/  LDL.LU.64 R8, [R1+0x1100] ;  /* 0x0011000001087983 */ /* 0x000ea80000300a00 */
[----:B------:R-:W2:Y:S04]  /*15bc0*/  LDL.LU.64 R6, [R1+0x10f8] ;  /* 0x0010f80001067983 */ /* 0x000ea80000300a00 */
[----:B------:R-:W2:Y:S04]  /*15bd0*/  LDL.LU.64 R4, [R1+0x10f0] ;  /* 0x0010f00001047983 */ /* 0x000ea80000300a00 */
[----:B------:R-:W-:Y:S01]  /*15be0*/  STL [R1+0x108c], R2 ;  /* 0x00108c0201007387 */ /* 0x000fe20000100800 */
[-C--:B--2---:R-:W-:Y:S11]  /*15bf0*/  HMMA.16816.F32 R8, R4, R16.reuse, R8 ;  /* 0x000000100408723c */ /* 0x084ff60000001808 */
[----:B------:R-:W-:Y:S11]  /*15c00*/  @!UPT UIADD3 URZ, URZ, URZ, URZ ;  /* 0x0000003f3f3ff290 */ /* 0x000ff6000fffe03f */
[----:B------:R-:W-:Y:S01]  /*15c10*/  @!UPT UIADD3 URZ, URZ, URZ, URZ ;  /* 0x0000003f3f3ff290 */ /* 0x000fe2000fffe03f */
[----:B------:R-:W-:Y:S04]  /*15c20*/  STL.64 [R1+0x80], R8 ;  /* 0x0000800801007387 */ /* 0x000fe80000100a00 */
[----:B------:R0:W-:Y:S04]  /*15c30*/  STL.64 [R1+0x88], R10 ;  /* 0x0000880a01007387 */ /* 0x0001e80000100a00 */
[----:B0-----:R-:W3:Y:S04]  /*15c40*/  LDL.LU.64 R10, [R1+0x10e8] ;  /* 0x0010e800010a7983 */ /* 0x001ee80000300a00 */
[----:B------:R-:W3:Y:S04]  /*15c50*/  LDL.LU.64 R8, [R1+0x10e0] ;  /* 0x0010e00001087983 */ /* 0x000ee80000300a00 */
[----:B------:R0:W-:Y:S04]  /*15c60*/  STL.64 [R1+0x1050], R6 ;  /* 0x0010500601007387 */ /* 0x0001e80000100a00 */
[----:B------:R-:W-:Y:S04]  /*15c70*/  STL.64 [R1+0x1048], R4 ;  /* 0x0010480401007387 */ /* 0x000fe80000100a00 */
[----:B0-----:R-:W2:Y:S01]  /*15c80*/  LDL.LU.64 R6, [R1+0x48] ;  /* 0x0000480001067983 */ /* 0x001ea20000300a00 */
[-C--:B---3--:R-:W-:Y:S11]  /*15c90*/  HMMA.16816.F32 R12, R8, R16.reuse, R12 ;  /* 0x00000010080c723c */ /* 0x088ff6000000180c */
        /* <DEDUP_REMOVED lines=20> */
[----:B------:R-:W-:Y:S04]  /*15de0*/  STL.64 [R1+0x1040], R14 ;  /* 0x0010400e01007387 */ /* 0x000fe80000100a00 */
[----:B------:R0:W-:Y:S04]  /*15df0*/  STL.64 [R1+0x1038], R12 ;  /* 0x0010380c01007387 */ /* 0x0001e80000100a00 */
[----:B0-----:R-:W2:Y:S04]  /*15e00*/  LDL.LU R12, [R1+0x140] ;  /* 0x00014000010c7983 */ /* 0x001ea80000300800 */
[----:B------:R-:W2:Y:S04]  /*15e10*/  LDL.LU R13, [R1+0x144] ;  /* 0x00014400010d7983 */ /* 0x000ea80000300800 */
[----:B------:R-:W2:Y:S04]  /*15e20*/  LDL.LU R14, [R1+0x148] ;  /* 0x00014800010e7983 */ /* 0x000ea80000300800 */
        /* <DEDUP_REMOVED lines=8> */
[----:B-1----:R-:W-:Y:S01]  /*15eb0*/  IMAD.MOV.U32 R15, RZ, RZ, R16 ;  /* 0x000000ffff0f7224 */ /* 0x002fe200078e0010 */
[----:B------:R-:W3:Y:S01]  /*15ec0*/  LDL.LU.64 R18, [R1+0x10a8] ;  /* 0x0010a80001127983 */ /* 0x000ee20000300a00 */
[----:B------:R-:W-:-:S03]  /*15ed0*/  IMAD.MOV.U32 R14, RZ, RZ, R17 ;  /* 0x000000ffff0e7224 */ /* 0x000fc600078e0011 */
[----:B------:R-:W3:Y:S02]  /*15ee0*/  LDL.LU.64 R16, [R1+0x10a0] ;  /* 0x0010a00001107983 */ /* 0x000ee40000300a00 */
[----:B---3--:R-:W-:Y:S11]  /*15ef0*/  HMMA.16816.F32 R20, R16, R6, R20 ;  /* 0x000000061014723c */ /* 0x008ff60000001814 */
[----:B------:R-:W-:Y:S11]  /*15f00*/  @!UPT UIADD3 URZ, URZ, URZ, URZ ;  /* 0x0000003f3f3ff290 */ /* 0x000ff6000fffe03f */
[----:B------:R-:W-:Y:S01]  /*15f10*/  @!UPT UIADD3 URZ, URZ, URZ, URZ ;  /* 0x0000003f3f3ff290 */ /* 0x000fe2000fffe03f */
[----:B------:R-:W-:Y:S04]  /*15f20*/  STL.64 [R1+0x4f0], R20 ;  /* 0x0004f01401007387 */ /* 0x000fe80000100a00 */
[----:B------:R0:W-:Y:S04]  /*15f30*/  STL.64 [R1+0x4f8], R22 ;  /* 0x0004f81601007387 */ /* 0x0001e80000100a00 */
[----:B0-----:R-:W4:Y:S04]  /*15f40*/  LDL.LU.64 R22, [R1+0x1098] ;  /* 0x0010980001167983 */ /* 0x001f280000300a00 */
[----:B------:R-:W4:Y:S01]  /*15f50*/  LDL.LU.64 R20, [R1+0x1090] ;  /* 0x0010900001147983 */ /* 0x000f220000300a00 */
[----:B------:R-:W-:-:S02]  /*15f60*/  IMAD.MOV.U32 R2, RZ, RZ, R6 ;  /* 0x000000ffff027224 */ /* 0x000fc400078e0006 */
[----:B------:R-:W-:Y:S01]  /*15f70*/  IMAD.MOV.U32 R3, RZ, RZ, R7 ;  /* 0x000000ffff037224 */ /* 0x000fe200078e0007 */
[----:B------:R-:W2:Y:S04]  /*15f80*/  LDL.LU.64 R4, [R1+0x440] ;  /* 0x0004400001047983 */ /* 0x000ea80000300a00 */
[----:B------:R-:W2:Y:S04]  /*15f90*/  LDL.LU.64 R6, [R1+0x448] ;  /* 0x0004480001067983 */ /* 0x000ea80000300a00 */
[----:B------:R0:W-:Y:S02]  /*15fa0*/  STL.64 [R1+0x1000], R18 ;  /* 0x0010001201007387 */ /* 0x0001e40000100a00 */
[----:B0-----:R-:W-:-:S02]  /*15fb0*/  IMAD.MOV.U32 R18, RZ, RZ, R2 ;  /* 0x000000ffff127224 */ /* 0x001fc400078e0002 */
[----:B------:R-:W-:Y:S01]  /*15fc0*/  IMAD.MOV.U32 R19, RZ, RZ, R3 ;  /* 0x000000ffff137224 */ /* 0x000fe200078e0003 */
[----:B------:R-:W-:Y:S04]  /*15fd0*/  STL.64 [R1+0xff8], R16 ;  /* 0x000ff81001007387 */ /* 0x000fe80000100a00 */
[----:B------:R-:W3:Y:S04]  /*15fe0*/  LDL.LU R2, [R1+0x108c] ;  /* 0x00108c0001027983 */ /* 0x000ee80000300800 */
[----:B------:R-:W2:Y:S01]  /*15ff0*/  LDL.LU R3, [R1+0x1088] ;  /* 0x0010880001037983 */ /* 0x000ea20000300800 */
[-C--:B----4-:R-:W-:Y:S11]  /*16000*/  HMMA.16816.F32 R24, R20, R18.reuse, R24 ;  /* 0x000000121418723c */ /* 0x090ff60000001818 */
        /* <DEDUP_REMOVED lines=8> */
[----:B0-----:R-:W2:Y:S04]  /*16090*/  LDL.LU.64 R20, [R1+0x400] ;  /* 0x0004000001147983 */ /* 0x001ea80000300a00 */
[----:B------:R-:W2:Y:S01]  /*160a0*/  LDL.LU.64 R22, [R1+0x408] ;  /* 0x0004080001167983 */ /* 0x000ea20000300a00 */
[----:B----4-:R-:W-:Y:S03]  /*160b0*/  HMMA.16816.F32 R16, R24, R18, R8 ;  /* 0x000000121810723c */ /* 0x010fe60000001808 */
[----:B------:R-:W4:Y:S04]  /*160c0*/  LDL.LU.64 R10, [R1+0x1070] ;  /* 0x00107000010a7983 */ /* 0x000f280000300a00 */
[----:B------:R-:W4:Y:S04]  /*160d0*/  LDL.LU.64 R8, [R1+0x1068] ;  /* 0x0010680001087983 */ /* 0x000f280000300a00 */
[----:B------:R-:W-:Y:S04]  /*160e0*/  STL.64 [R1+0x1010], R26 ;  /* 0x0010101a01007387 */ /* 0x000fe80000100a00 */
[----:B------:R0:W-:Y:S08]  /*160f0*/  STL.64 [R1+0x1008], R24 ;  /* 0x0010081801007387 */ /* 0x0001f00000100a00 */
[----:B------:R-:W-:Y:S04]  /*16100*/  STL.64 [R1+0x470], R16 ;  /* 0x0004701001007387 */ /* 0x000fe80000100a00 */
[----:B------:R-:W-:Y:S04]  /*16110*/  STL.64 [R1+0x478], R18 ;  /* 0x0004781201007387 */ /* 0x000fe80000100a00 */
[----:B0-----:R-:W4:Y:S04]  /*16120*/  LDL R24, [R1+0x10] ;  /* 0x0000100001187983 */ /* 0x001f280000100800 */
[----:B------:R-:W4:Y:S04]  /*16130*/  LDL R25, [R1+0x14] ;  /* 0x0000140001197983 */ /* 0x000f280000100800 */
[----:B--2---:R0:W1:Y:S01]  /*16140*/  LDSM.16.M88.4 R16, [R3+0x1400] ;  /* 0x001400000310783b */ /* 0x0040620000000200 */
[----:B---3--:R-:W-:-:S02]  /*16150*/  IMAD.MOV.U32 R26, RZ, RZ, R2 ;  /* 0x000000ffff1a7224 */ /* 0x008fc400078e0002 */
[----:B------:R-:W-:Y:S01]  /*16160*/  IMAD.MOV.U32 R27, RZ, RZ, R0 ;  /* 0x000000ffff1b7224 */ /* 0x000fe200078e0000 */
[----:B------:R-:W2:Y:S04]  /*16170*/  LDL.LU R2, [R1+0x1060] ;  /* 0x0010600001027983 */ /* 0x000ea80000300800 */
[----:B------:R-:W3:Y:S04]  /*16180*/  LDL.LU R0, [R1+0x105c] ;  /* 0x00105c0001007983 */ /* 0x000ee80000300800 */
[----:B0-----:R-:W2:Y:S04]  /*16190*/  LDL.LU R3, [R1+0x1058] ;  /* 0x0010580001037983 */ /* 0x001ea80000300800 */
[----:B-1----:R0:W-:Y:S01]  /*161a0*/  STL.64 [R1+0x58], R18 ;  /* 0x0000581201007387 */ /* 0x0021e20000100a00 */
[-C--:B----4-:R-:W-:Y:S03]  /*161b0*/  HMMA.16816.F32 R24, R24, R16.reuse, R4 ;  /* 0x000000101818723c */ /* 0x090fe60000001804 */
[----:B------:R-:W4:Y:S04]  /*161c0*/  LDL.LU.64 R6, [R1+0x1050] ;  /* 0x0010500001067983 */ /* 0x000f280000300a00 */
[----:B------:R-:W4:Y:S11]  /*161d0*/  LDL.LU.64 R4, [R1+0x1048] ;  /* 0x0010480001047983 */ /* 0x000f360000300a00 */
[----:B------:R-:W-:Y:S05]  /*161e0*/  @!UPT UIADD3 URZ, URZ, URZ, URZ ;  /* 0x0000003f3f3ff290 */ /* 0x000fea000fffe03f */
[----:B------:R-:W-:Y:S04]  /*161f0*/  STL.64 [R1+0x140], R24 ;  /* 0x0001401801007387 */ /* 0x000fe80000100a00 */
[----:B------:R4:W-:Y:S01]  /*16200*/  STL.64 [R1+0x148], R26 ;  /* 0x0001481a01007387 */ /* 0x0009e20000100a00 */
[----:B0-----:R-:W-:Y:S02]  /*16210*/  IMAD.MOV.U32 R18, RZ, RZ, R13 ;  /* 0x000000ffff127224 */ /* 0x001fe400078e000d */
[----:B------:R-:W-:Y:S01]  /*16220*/  IMAD.MOV.U32 R19, RZ, RZ, R12 ;  /* 0x000000ffff137224 */ /* 0x000fe200078e000c */
[----:B----4-:R-:W-:Y:S07]  /*16230*/  HMMA.16816.F32 R24, R4, R16, R20 ;  /* 0x000000100418723c */ /* 0x010fee0000001814 */
[----:B------:R-:W-:-:S02]  /*16240*/  IMAD.MOV.U32 R21, RZ, RZ, R16 ;  /* 0x000000ffff157224 */ /* 0x000fc400078e0010 */
[----:B------:R-:W-:Y:S02]  /*16250*/  IMAD.MOV.U32 R20, RZ, RZ, R17 ;  /* 0x000000ffff147224 */ /* 0x000fe400078e0011 */
[----:B------:R-:W-:Y:S02]  /*16260*/  IMAD.MOV.U32 R16, RZ, RZ, R15 ;  /* 0x000000ffff107224 */ /* 0x000fe400078e000f */
[----:B------:R-:W-:-:S10]  /*16270*/  IMAD.MOV.U32 R17, RZ, RZ, R14 ;  /* 0x000000ffff117224 */ /* 0x000fd400078e000e */
[----:B------:R0:W-:Y:S04]  /*16280*/  STL.64 [R1+0x130], R24 ;  /* 0x0001301801007387 */ /* 0x0001e80000100a00 */
[----:B------:R1:W-:Y:S04]  /*16290*/  STL.64 [R1+0x138], R26 ;  /* 0x0001381a01007387 */ /* 0x0003e80000100a00 */
[----:B------:R-:W4:Y:S04]  /*162a0*/  LDL.LU.64 R12, [R1+0x3c0] ;  /* 0x0003c000010c7983 */ /* 0x000f280000300a00 */
[----:B------:R-:W4:Y:S04]  /*162b0*/  LDL.LU.64 R14, [R1+0x3c8] ;  /* 0x0003c800010e7983 */ /* 0x000f280000300a00 */
[----:B------:R-:W-:Y:S04]  /*162c0*/  STL.64 [R1+0x1020], R18 ;  /* 0x0010201201007387 */ /* 0x000fe80000100a00 */
[----:B------:R1:W-:Y:S04]  /*162d0*/  STL.64 [R1+0x1018], R16 ;  /* 0x0010181001007387 */ /* 0x0003e80000100a00 */
[----:B0-----:R-:W2:Y:S04]  /*162e0*/  LDL.LU R24, [R1+0x100] ;  /* 0x0001000001187983 */ /* 0x001ea80000300800 */
[----:B------:R-:W2:Y:S04]  /*162f0*/  LDL.LU R25, [R1+0x104] ;  /* 0x0001040001197983 */ /* 0x000ea80000300800 */
[----:B-1----:R-:W2:Y:S04]  /*16300*/  LDL.LU R26, [R1+0x108] ;  /* 0x00010800011a7983 */ /* 0x002ea80000300800 */
[----:B------:R-:W2:Y:S01]  /*16310*/  LDL.LU R27, [R1+0x10c] ;  /* 0x00010c00011b7983 */ /* 0x000ea20000300800 */
[----:B------:R-:W-:-:S02]  /*16320*/  IMAD.MOV.U32 R17, RZ, RZ, R20 ;  /* 0x000000ffff117224 */ /* 0x000fc400078e0014 */
[----:B------:R-:W-:Y:S01]  /*16330*/  IMAD.MOV.U32 R16, RZ, RZ, R21 ;  /* 0x000000ffff107224 */ /* 0x000fe200078e0015 */
[----:B--2---:R-:W-:Y:S04]  /*16340*/  STL.64 [R1+0x1030], R26 ;  /* 0x0010301a01007387 */ /* 0x004fe80000100a00 */
[----:B------:R0:W-:Y:S04]  /*16350*/  STL.64 [R1+0x1028], R24 ;  /* 0x0010281801007387 */ /* 0x0001e80000100a00 */
[----:B------:R-:W2:Y:S04]  /*16360*/  LDL.LU R20, [R1+0xf0] ;  /* 0x0000f00001147983 */ /* 0x000ea80000300800 */
[----:B------:R-:W2:Y:S04]  /*16370*/  LDL.LU R21, [R1+0xf4] ;  /* 0x0000f40001157983 */ /* 0x000ea80000300800 */
[----:B------:R-:W2:Y:S04]  /*16380*/  LDL.LU R22, [R1+0xf8] ;  /* 0x0000f80001167983 */ /* 0x000ea80000300800 */
[----:B------:R-:W2:Y:S04]  /*16390*/  LDL.LU R23, [R1+0xfc] ;  /* 0x0000fc0001177983 */ /* 0x000ea80000300800 */
[----:B0-----:R-:W2:Y:S04]  /*163a0*/  LDL.LU.64 R24, [R1+0x380] ;  /* 0x0003800001187983 */ /* 0x001ea80000300a00 */
[----:B------:R-:W2:Y:S04]  /*163b0*/  LDL.LU.64 R26, [R1+0x388] ;  /* 0x00038800011a7983 */ /* 0x000ea80000300a00 */
[----:B------:R0:W-:Y:S04]  /*163c0*/  STL.64 [R1+0xfc0], R6 ;  /* 0x000fc00601007387 */ /* 0x0001e80000100a00 */
[----:B------:R1:W-:Y:S04]  /*163d0*/  STL.64 [R1+0xfb8], R4 ;  /* 0x000fb80401007387 */ /* 0x0003e80000100a00 */
[----:B0-----:R-:W2:Y:S04]  /*163e0*/  LDL.64 R6, [R1+0x18] ;  /* 0x0000180001067983 */ /* 0x001ea80000100a00 */
[----:B-1----:R-:W3:Y:S01]  /*163f0*/  LDL.64 R4, [R1+0x10] ;  /* 0x0000100001047983 */ /* 0x002ee20000100a00 */
[----:B----4-:R-:W-:Y:S03]  /*16400*/  HMMA.16816.F32 R12, R8, R16, R12 ;  /* 0x00000010080c723c */ /* 0x010fe6000000180c */
[----:B--2---:R0:W-:Y:S04]  /*16410*/  STL.64 [R1+0xfe0], R6 ;  /* 0x000fe00601007387 */ /* 0x0041e80000100a00 */
[----:B---3--:R1:W-:Y:S01]  /*16420*/  STL.64 [R1+0xfd8], R4 ;  /* 0x000fd80401007387 */ /* 0x0083e20000100a00 */
[----:B0-----:R-:W-:-:S02]  /*16430*/  IMAD.MOV.U32 R6, RZ, RZ, R3 ;  /* 0x000000ffff067224 */ /* 0x001fc400078e0003 */
[----:B------:R-:W-:Y:S01]  /*16440*/  IMAD.MOV.U32 R7, RZ, RZ, R0 ;  /* 0x000000ffff077224 */ /* 0x000fe200078e0000 */
[----:B-1----:R-:W2:Y:S11]  /*16450*/  LDL.LU R4, [R1+0xd0] ;  /* 0x0000d00001047983 */ /* 0x002eb60000300800 */
[----:B------:R-:W-:Y:S02]  /*16460*/  @!UPT UIADD3 URZ, URZ, URZ, URZ ;  /* 0x0000003f3f3ff290 */ /* 0x000fe4000fffe03f */
[----:B------:R-:W-:Y:S02]  /*16470*/  IMAD.MOV.U32 R3, RZ, RZ, R14 ;  /* 0x000000ffff037224 */ /* 0x000fe400078e000e */
[----:B------:R-:W-:Y:S01]  /*16480*/  IMAD.MOV.U32 R0, RZ, RZ, R15 ;  /* 0x000000ffff007224 */ /* 0x000fe200078e000f */
[----:B------:R-:W2:Y:S04]  /*16490*/  LDL.LU R5, [R1+0xd4] ;  /* 0x0000d40001057983 */ /* 0x000ea80000300800 */
[----:B------:R0:W-:Y:S04]  /*164a0*/  STL.64 [R1+0x120], R12 ;  /* 0x0001200c01007387 */ /* 0x0001e80000100a00 */
[----:B------:R-:W3:Y:S04]  /*164b0*/  LDL.LU.64 R14, [R1+0x1040] ;  /* 0x00104000010e7983 */ /* 0x000ee80000300a00 */
[----:B0-----:R-:W3:Y:S04]  /*164c0*/  LDL.LU.64 R12, [R1+0x1038] ;  /* 0x00103800010c7983 */ /* 0x001ee80000300a00 */
[----:B------:R0:W-:Y:S04]  /*164d0*/  STL.64 [R1+0xfb0], R10 ;  /* 0x000fb00a01007387 */ /* 0x0001e80000100a00 */
[----:B------:R-:W-:Y:S04]  /*164e0*/  STL.64 [R1+0xfa8], R8 ;  /* 0x000fa80801007387 */ /* 0x000fe80000100a00 */
[----:B0-----:R-:W4:Y:S04]  /*164f0*/  LDL.LU R10, [R1+0x28] ;  /* 0x00002800010a7983 */ /* 0x001f280000300800 */
[----:B------:R-:W4:Y:S04]  /*16500*/  LDL.LU R11, [R1+0x2c] ;  /* 0x00002c00010b7983 */ /* 0x000f280000300800 */
[----:B------:R-:W-:Y:S04]  /*16510*/  STL [R1+0xf60], R0 ;  /* 0x000f600001007387 */ /* 0x000fe80000100800 */
[----:B------:R0:W-:Y:S04]  /*16520*/  STL [R1+0xf48], R3 ;  /* 0x000f480301007387 */ /* 0x0001e80000100800 */
[----:B0-----:R-:W2:Y:S01]  /*16530*/  LDL R3, [R1+0x158] ;  /* 0x0001580001037983 */ /* 0x001ea20000100800 */
[----:B---3--:R-:W-:Y:S03]  /*16540*/  HMMA.16816.F32 R16, R12, R16, R24 ;  /* 0x000000100c10723c */ /* 0x008fe60000001818 */
[----:B------:R-:W4:Y:S04]  /*16550*/  LDL.LU.64 R26, [R1+0x1030] ;  /* 0x00103000011a7983 */ /* 0x000f280000300a00 */
[----:B------:R-:W4:Y:S11]  /*16560*/  LDL.LU.64 R24, [R1+0x1028] ;  /* 0x0010280001187983 */ /* 0x000f360000300a00 */
[----:B------:R-:W-:Y:S05]  /*16570*/  @!UPT UIADD3 URZ, URZ, URZ, URZ ;  /* 0x0000003f3f3ff290 */ /* 0x000fea000fffe03f */
[----:B------:R-:W-:Y:S04]  /*16580*/  STL.64 [R1+0x110], R16 ;  /* 0x0001101001007387 */ /* 0x000fe80000100a00 */
[----:B------:R0:W-:Y:S04]  /*16590*/  STL.64 [R1+0x118], R18 ;  /* 0x0001181201007387 */ /* 0x0001e80000100a00 */
[----:B0-----:R-:W4:Y:S04]  /*165a0*/  LDL.LU.64 R18, [R1+0x1020] ;  /* 0x0010200001127983 */ /* 0x001f280000300a00 */
[----:B------:R-:W4:Y:S04]  /*165b0*/  LDL.LU.64 R16, [R1+0x1018] ;  /* 0x0010180001107983 */ /* 0x000f280000300a00 */
[----:B------:R-:W-:Y:S04]  /*165c0*/  STL.64 [R1+0xfa0], R14 ;  /* 0x000fa00e01007387 */ /* 0x000fe80000100a00 */
[----:B------:R0:W-:Y:S04]  /*165d0*/  STL.64 [R1+0xf98], R12 ;  /* 0x000f980c01007387 */ /* 0x0001e80000100a00 */
[----:B0-----:R-:W3:Y:S04]  /*165e0*/  LDL.LU R12, [R1+0xe0] ;  /* 0x0000e000010c7983 */ /* 0x001ee80000300800 */
[----:B------:R-:W3:Y:S04]  /*165f0*/  LDL.LU R13, [R1+0xe4] ;  /* 0x0000e400010d7983 */ /* 0x000ee80000300800 */
[----:B------:R-:W3:Y:S04]  /*16600*/  LDL.LU R14, [R1+0xe8] ;  /* 0x0000e800010e7983 */ /* 0x000ee80000300800 */
[----:B------:R-:W3:Y:S01]  /*16610*/  LDL.LU R15, [R1+0xec] ;  /* 0x0000ec00010f7983 */ /* 0x000ee20000300800 */
[-C--:B----4-:R-:W-:Y:S03]  /*16620*/  HMMA.16816.F32 R16, R16, R10.reuse, R24 ;  /* 0x0000000a1010723c */ /* 0x090fe60000001818 */
[----:B------:R-:W2:Y:S04]  /*16630*/  LDL.LU.64 R26, [R1+0x1010] ;  /* 0x00101000011a7983 */ /* 0x000ea80000300a00 */
[----:B------:R-:W2:Y:S11]  /*16640*/  LDL.LU.64 R24, [R1+0x1008] ;  /* 0x0010080001187983 */ /* 0x000eb60000300a00 */
[----:B------:R-:W-:Y:S05]  /*16650*/  @!UPT UIADD3 URZ, URZ, URZ, URZ ;  /* 0x0000003f3f3ff290 */ /* 0x000fea000fffe03f */
[----:B------:R-:W-:Y:S04]  /*16660*/  STL.64 [R1+0x520], R16 ;  /* 0x0005201001007387 */ /* 0x000fe80000100a00 */
[----:B------:R0:W-:Y:S04]  /*16670*/  STL.64 [R1+0x528], R18 ;  /* 0x0005281201007387 */ /* 0x0001e80000100a00 */
[----:B0-----:R-:W4:Y:S04]  /*16680*/  LDL.LU.64 R18, [R1+0x1000] ;  /* 0x0010000001127983 */ /* 0x001f280000300a00 */
[----:B------:R-:W4:Y:S02]  /*16690*/  LDL.LU.64 R16, [R1+0xff8] ;  /* 0x000ff80001107983 */ /* 0x000f240000300a00 */
[-C--:B----4-:R-:W-:Y:S11]  /*166a0*/  HMMA.16816.F32 R20, R16, R10.reuse, R20 ;  /* 0x0000000a1014723c */ /* 0x090ff60000001814 */
        /* <DEDUP_REMOVED lines=8> */
[----:B0-----:R-:W4:Y:S01]  /*16730*/  LDL.LU.64 R16, [R1+0x3f0] ;  /* 0x0003f00001107983 */ /* 0x001f220000300a00 */
[-C--:B---3--:R-:W-:Y:S11]  /*16740*/  HMMA.16816.F32 R12, R20, R10.reuse, R12 ;  /* 0x0000000a140c723c */ /* 0x088ff6000000180c */
[----:B------:R-:W-:Y:S11]  /*16750*/  @!UPT UIADD3 URZ, URZ, URZ, URZ ;  /* 0x0000003f3f3ff290 */ /* 0x000ff6000fffe03f */
[----:B------:R-:W-:Y:S01]  /*16760*/  @!UPT UIADD3 URZ, URZ, URZ, URZ ;  /* 0x0000003f3f3ff290 */ /* 0x000fe2000fffe03f */
[----:B------:R-:W-:Y:S04]  /*16770*/  STL.64 [R1+0x4a0], R12 ;  /* 0x0004a00c01007387 */ /* 0x000fe80000100a00 */
[----:B------:R-:W-:Y:S04]  /*16780*/  STL.64 [R1+0x4a8], R14 ;  /* 0x0004a80e01007387 */ /* 0x000fe80000100a00 */
[----:B------:R-:W3:Y:S01]  /*16790*/  LDL.LU.64 R18, [R1+0x3f8] ;  /* 0x0003f80001127983 */ /* 0x000ee20000300a00 */
[----:B--2---:R-:W-:Y:S03]  /*167a0*/  HMMA.16816.F32 R8, R24, R10, R4 ;  /* 0x0000000a1808723c */ /* 0x004fe60000001804 */
[----:B---3--:R-:W-:Y:S04]  /*167b0*/  STL.64 [R1+0xfd0], R18 ;  /* 0x000fd01201007387 */ /* 0x008fe80000100a00 */
[----:B----4-:R0:W-:Y:S04]  /*167c0*/  STL.64 [R1+0xfc8], R16 ;  /* 0x000fc81001007387 */ /* 0x0101e80000100a00 */
[----:B0-----:R-:W2:Y:S04]  /*167d0*/  LDL.LU.64 R16, [R1+0x430] ;  /* 0x0004300001107983 */ /* 0x001ea80000300a00 */
[----:B------:R-:W2:Y:S04]  /*167e0*/  LDL.LU.64 R18, [R1+0x438] ;  /* 0x0004380001127983 */ /* 0x000ea80000300a00 */
[----:B------:R-:W3:Y:S04]  /*167f0*/  LDL.LU.64 R12, [R1+0x3b0] ;  /* 0x0003b000010c7983 */ /* 0x000ee80000300a00 */
[----:B------:R-:W3:Y:S04]  /*16800*/  LDL.LU.64 R14, [R1+0x3b8] ;  /* 0x0003b800010e7983 */ /* 0x000ee80000300a00 */
[----:B------:R0:W-:Y:S04]  /*16810*/  STL.64 [R1+0xf70], R22 ;  /* 0x000f701601007387 */ /* 0x0001e80000100a00 */
[----:B------:R-:W-:Y:S04]  /*16820*/  STL.64 [R1+0xf68], R20 ;  /* 0x000f681401007387 */ /* 0x000fe80000100a00 */
[----:B0-----:R-:W4:Y:S04]  /*16830*/  LDL.LU.64 R22, [R1+0x38] ;  /* 0x0000380001167983 */ /* 0x001f280000300a00 */
[----:B------:R-:W2:Y:S04]  /*16840*/  LDL.LU.64 R6, [R1+0xfe0] ;  /* 0x000fe00001067983 */ /* 0x000ea80000300a00 */
[----:B------:R-:W2:Y:S04]  /*16850*/  LDL.LU.64 R4, [R1+0xfd8] ;  /* 0x000fd80001047983 */ /* 0x000ea80000300a00 */
[----:B------:R-:W-:Y:S04]  /*16860*/  STL [R1+0xf64], R27 ;  /* 0x000f641b01007387 */ /* 0x000fe80000100800 */
[----:B------:R-:W-:Y:S04]  /*16870*/  STL.64 [R1+0x460], R8 ;  /* 0x0004600801007387 */ /* 0x000fe80000100a00 */
[----:B------:R-:W-:Y:S04]  /*16880*/  STL.64 [R1+0x468], R10 ;  /* 0x0004680a01007387 */ /* 0x000fe80000100a00 */
[----:B------:R-:W0:Y:S04]  /*16890*/  LDSM.16.M88.4 R8, [R3+0x1800] ;  /* 0x001800000308783b */ /* 0x000e280000000200 */
[----:B0-----:R-:W-:Y:S01]  /*168a0*/  STL.64 [R1+0x28], R10 ;  /* 0x0000280a01007387 */ /* 0x001fe20000100a00 */
[----:B--2---:R-:W-:Y:S01]  /*168b0*/  HMMA.16816.F32 R16, R4, R8, R16 ;  /* 0x000000080410723c */ /* 0x004fe20000001810 */
[----:B------:R-:W-:-:S02]  /*168c0*/  IMAD.MOV.U32 R20, RZ, RZ, R6 ;  /* 0x000000ffff147224 */ /* 0x000fc400078e0006 */
[----:B------:R-:W-:Y:S02]  /*168d0*/  IMAD.MOV.U32 R0, RZ, RZ, R7 ;  /* 0x000000ffff007224 */ /* 0x000fe400078e0007 */
[----:B------:R-:W-:Y:S02]  /*168e0*/  IMAD.MOV.U32 R27, RZ, RZ, R4 ;  /* 0x000000ffff1b7224 */ /* 0x000fe400078e0004 */
[----:B------:R-:W-:Y:S11]  /*168f0*/  IMAD.MOV.U32 R21, RZ, RZ, R5 ;  /* 0x000000ffff157224 */ /* 0x000ff600078e0005 */
[----:B------:R-:W-:Y:S05]  /*16900*/  @!UPT UIADD3 URZ, URZ, URZ, URZ ;  /* 0x0000003f3f3ff290 */ /* 0x000fea000fffe03f */
[----:B------:R-:W-:Y:S04]  /*16910*/  STL.64 [R1+0xd0], R16 ;  /* 0x0000d01001007387 */ /* 0x000fe80000100a00 */
[----:B------:R0:W-:Y:S04]  /*16920*/  STL.64 [R1+0xd8], R18 ;  /* 0x0000d81201007387 */ /* 0x0001e80000100a00 */
[----:B0-----:R-:W2:Y:S04]  /*16930*/  LDL.LU.64 R18, [R1+0xfd0] ;  /* 0x000fd00001127983 */ /* 0x001ea80000300a00 */
[----:B------:R-:W2:Y:S04]  /*16940*/  LDL.LU.64 R16, [R1+0xfc8] ;  /* 0x000fc80001107983 */ /* 0x000ea80000300a00 */
[----:B------:R-:W2:Y:S04]  /*16950*/  LDL.LU.64 R6, [R1+0xfc0] ;  /* 0x000fc00001067983 */ /* 0x000ea80000300a00 */
[----:B------:R-:W2:Y:S02]  /*16960*/  LDL.LU.64 R4, [R1+0xfb8] ;  /* 0x000fb80001047983 */ /* 0x000ea40000300a00 */
[----:B--2---:R-:W-:Y:S11]  /*16970*/  HMMA.16816.F32 R16, R4, R8, R16 ;  /* 0x000000080410723c */ /* 0x004ff60000001810 */
[----:B------:R-:W-:Y:S11]  /*16980*/  @!UPT UIADD3 URZ, URZ, URZ, URZ ;  /* 0x0000003f3f3ff290 */ /* 0x000ff6000fffe03f */
[----:B------:R-:W-:Y:S01]  /*16990*/  @!UPT UIADD3 URZ, URZ, URZ, URZ ;  /* 0x0000003f3f3ff290 */ /* 0x000fe2000fffe03f */
[----:B------:R0:W-:Y:S04]  /*169a0*/  STL.64 [R1+0xc0], R16 ;  /* 0x0000c01001007387 */ /* 0x0001e80000100a00 */
[----:B------:R-:W-:Y:S04]  /*169b0*/  STL.64 [R1+0xc8], R18 ;  /* 0x0000c81201007387 */ /* 0x000fe80000100a00 */
[----:B------:R-:W3:Y:S01]  /*169c0*/  LDL.LU.64 R10, [R1+0xfb0] ;  /* 0x000fb000010a7983 */ /* 0x000ee20000300a00 */
[----:B0-----:R-:W-:Y:S02]  /*169d0*/  IMAD.MOV.U32 R17, RZ, RZ, R8 ;  /* 0x000000ffff117224 */ /* 0x001fe400078e0008 */
[----:B------:R-:W-:-:S02]  /*169e0*/  IMAD.MOV.U32 R16, RZ, RZ, R9 ;  /* 0x000000ffff107224 */ /* 0x000fc400078e0009 */
[----:B------:R-:W3:Y:S04]  /*169f0*/  LDL.LU.64 R8, [R1+0xfa8] ;  /* 0x000fa80001087983 */ /* 0x000ee80000300a00 */
[----:B------:R-:W-:Y:S04]  /*16a00*/  STL.64 [R1+0xf30], R6 ;  /* 0x000f300601007387 */ /* 0x000fe80000100a00 */
[----:B------:R0:W-:Y:S02]  /*16a10*/  STL.64 [R1+0xf28], R4 ;  /* 0x000f280401007387 */ /* 0x0001e40000100a00 */
[----:B0-----:R-:W-:-:S02]  /*16a20*/  IMAD.MOV.U32 R4, RZ, RZ, R17 ;  /* 0x000000ffff047224 */ /* 0x001fc400078e0011 */
[----:B------:R-:W-:Y:S02]  /*16a30*/  IMAD.MOV.U32 R5, RZ, RZ, R16 ;  /* 0x000000ffff057224 */ /* 0x000fe400078e0010 */
[----:B------:R-:W2:Y:S04]  /*16a40*/  LDL.LU.64 R16, [R1+0x370] ;  /* 0x0003700001107983 */ /* 0x000ea80000300a00 */
[----:B------:R-:W2:Y:S01]  /*16a50*/  LDL.LU.64 R18, [R1+0x378] ;  /* 0x0003780001127983 */ /* 0x000ea20000300a00 */
[-C--:B---3--:R-:W-:Y:S11]  /*16a60*/  HMMA.16816.F32 R12, R8, R4.reuse, R12 ;  /* 0x00000004080c723c */ /* 0x088ff6000000180c */
        /* <DEDUP_REMOVED lines=8> */
[----:B0-----:R-:W3:Y:S04]  /*16af0*/  LDL.LU R8, [R1+0x70] ;  /* 0x0000700001087983 */ /* 0x001ee80000300800 */
[----:B------:R-:W3:Y:S04]  /*16b00*/  LDL.LU R9, [R1+0x74] ;  /* 0x0000740001097983 */ /* 0x000ee80000300800 */
[----:B------:R-:W3:Y:S04]  /*16b10*/  LDL.LU R10, [R1+0x78] ;  /* 0x00007800010a7983 */ /* 0x000ee80000300800 */
[----:B------:R-:W3:Y:S01]  /*16b20*/  LDL.LU R11, [R1+0x7c] ;  /* 0x00007c00010b7983 */ /* 0x000ee20000300800 */
[----:B--2---:R-:W-:Y:S03]  /*16b30*/  HMMA.16816.F32 R4, R12, R4, R16 ;  /* 0x000000040c04723c */ /* 0x004fe60000001810 */
[----:B---3--:R-:W-:Y:S04]  /*16b40*/  STL.64 [R1+0xf80], R10 ;  /* 0x000f800a01007387 */ /* 0x008fe80000100a00 */
[----:B------:R0:W-:Y:S04]  /*16b50*/  STL.64 [R1+0xf78], R8 ;  /* 0x000f780801007387 */ /* 0x0001e80000100a00 */
[----:B0-----:R-:W4:Y:S04]  /*16b60*/  LDL.LU R8, [R1+0x80] ;  /* 0x0000800001087983 */ /* 0x001f280000300800 */
[----:B------:R-:W4:Y:S04]  /*16b70*/  LDL.LU R9, [R1+0x84] ;  /* 0x0000840001097983 */ /* 0x000f280000300800 */
[----:B------:R-:W4:Y:S04]  /*16b80*/  LDL.LU R10, [R1+0x88] ;  /* 0x00008800010a7983 */ /* 0x000f280000300800 */
[----:B------:R-:W4:Y:S04]  /*16b90*/  LDL.LU R11, [R1+0x8c] ;  /* 0x00008c00010b7983 */ /* 0x000f280000300800 */
[----:B------:R-:W4:Y:S04]  /*16ba0*/  LDL.LU.64 R18, [R1+0xf90] ;  /* 0x000f900001127983 */ /* 0x000f280000300a00 */
[----:B------:R-:W4:Y:S04]  /*16bb0*/  LDL.LU.64 R16, [R1+0xf88] ;  /* 0x000f880001107983 */ /* 0x000f280000300a00 */
[----:B------:R0:W-:Y:S04]  /*16bc0*/  STL.64 [R1+0xa0], R4 ;  /* 0x0000a00401007387 */ /* 0x0001e80000100a00 */
[----:B------:R1:W-:Y:S01]  /*16bd0*/  STL.64 [R1+0xa8], R6 ;  /* 0x0000a80601007387 */ /* 0x0003e20000100a00 */
[----:B0-----:R-:W-:-:S02]  /*16be0*/  IMAD.MOV.U32 R4, RZ, RZ, R27 ;  /* 0x000000ffff047224 */ /* 0x001fc400078e001b */
[----:B------:R-:W-:Y:S02]  /*16bf0*/  IMAD.MOV.U32 R5, RZ, RZ, R21 ;  /* 0x000000ffff057224 */ /* 0x000fe400078e0015 */
[----:B-1----:R-:W-:Y:S02]  /*16c00*/  IMAD.MOV.U32 R6, RZ, RZ, R20 ;  /* 0x000000ffff067224 */ /* 0x002fe400078e0014 */
[----:B------:R-:W-:-:S05]  /*16c10*/  IMAD.MOV.U32 R7, RZ, RZ, R0 ;  /* 0x000000ffff077224 */ /* 0x000fca00078e0000 */
[----:B------:R0:W-:Y:S04]  /*16c20*/  STL.64 [R1+0xf58], R6 ;  /* 0x000f580601007387 */ /* 0x0001e80000100a00 */
[----:B------:R1:W-:Y:S04]  /*16c30*/  STL.64 [R1+0xf50], R4 ;  /* 0x000f500401007387 */ /* 0x0003e80000100a00 */
[----:B0-----:R-:W2:Y:S04]  /*16c40*/  LDL.64 R6, [R1+0x8] ;  /* 0x0000080001067983 */ /* 0x001ea80000100a00 */
[----:B-1----:R-:W3:Y:S04]  /*16c50*/  LDL.64 R4, [R1] ;  /* 0x0000000001047983 */ /* 0x002ee80000100a00 */
[----:B------:R-:W-:Y:S04]  /*16c60*/  STL.64 [R1+0xf10], R14 ;  /* 0x000f100e01007387 */ /* 0x000fe80000100a00 */
[----:B------:R0:W-:Y:S04]  /*16c70*/  STL.64 [R1+0xf08], R12 ;  /* 0x000f080c01007387 */ /* 0x0001e80000100a00 */
[----:B0-----:R-:W2:Y:S04]  /*16c80*/  LDL.LU R12, [R1+0x90] ;  /* 0x00009000010c7983 */ /* 0x001ea80000300800 */
[----:B------:R-:W2:Y:S04]  /*16c90*/  LDL.LU R13, [R1+0x94] ;  /* 0x00009400010d7983 */ /* 0x000ea80000300800 */
[----:B------:R-:W2:Y:S04]  /*16ca0*/  LDL.LU R14, [R1+0x98] ;  /* 0x00009800010e7983 */ /* 0x000ea80000300800 */
[----:B------:R-:W2:Y:S01]  /*16cb0*/  LDL.LU R15, [R1+0x9c] ;  /* 0x00009c00010f7983 */ /* 0x000ea20000300800 */
[----:B----4-:R-:W-:Y:S01]  /*16cc0*/  HMMA.16816.F32 R8, R16, R22, R8 ;  /* 0x000000161008723c */ /* 0x010fe20000001808 */
[----:B---3--:R-:W-:-:S02]  /*16cd0*/  IMAD.MOV.U32 R27, RZ, RZ, R4 ;  /* 0x000000ffff1b7224 */ /* 0x008fc400078e0004 */
[----:B------:R-:W-:-:S05]  /*16ce0*/  IMAD.MOV.U32 R0, RZ, RZ, R5 ;  /* 0x000000ffff007224 */ /* 0x000fca00078e0005 */
[----:B--2---:R-:W-:Y:S11]  /*16cf0*/  HMMA.16816.F32 R12, R4, R22, R12 ;  /* 0x00000016040c723c */ /* 0x004ff6000000180c */
[----:B------:R-:W-:Y:S11]  /*16d00*/  @!UPT UIADD3 URZ, URZ, URZ, URZ ;  /* 0x0000003f3f3ff290 */ /* 0x000ff6000fffe03f */
[----:B------:R-:W-:Y:S01]  /*16d10*/  @!UPT UIADD3 URZ, URZ, URZ, URZ ;  /* 0x0000003f3f3ff290 */ /* 0x000fe2000fffe03f */
[----:B------:R-:W-:Y:S04]  /*16d20*/  STL.64 [R1+0x450], R12 ;  /* 0x0004500c01007387 */ /* 0x000fe80000100a00 */
[----:B------:R0:W-:Y:S04]  /*16d30*/  STL.64 [R1+0x458], R14 ;  /* 0x0004580e01007387 */ /* 0x0001e80000100a00 */
[----:B------:R-:W2:Y:S04]  /*16d40*/  LDL.LU R4, [R1+0x60] ;  /* 0x0000600001047983 */ /* 0x000ea80000300800 */
[----:B------:R-:W2:Y:S01]  /*16d50*/  LDL.LU R5, [R1+0x64] ;  /* 0x0000640001057983 */ /* 0x000ea20000300800 */
[----:B0-----:R-:W-:-:S02]  /*16d60*/  IMAD.MOV.U32 R15, RZ, RZ, R6 ;  /* 0x000000ffff0f7224 */ /* 0x001fc400078e0006 */
[----:B------:R-:W-:Y:S01]  /*16d70*/  IMAD.MOV.U32 R14, RZ, RZ, R7 ;  /* 0x000000ffff0e7224 */ /* 0x000fe200078e0007 */
[----:B------:R-:W2:Y:S04]  /*16d80*/  LDL.LU R6, [R1+0x68] ;  /* 0x0000680001067983 */ /* 0x000ea80000300800 */
[----:B------:R-:W2:Y:S01]  /*16d90*/  LDL.LU R7, [R1+0x6c] ;  /* 0x00006c0001077983 */ /* 0x000ea20000300800 */
[----:B------:R-:W-:-:S03]  /*16da0*/  IMAD.MOV.U32 R13, RZ, RZ, R22 ;  /* 0x000000ffff0d7224 */ /* 0x000fc600078e0016 */
[----:B------:R-:W-:Y:S01]  /*16db0*/  STL.64 [R1+0x410], R8 ;  /* 0x0004100801007387 */ /* 0x000fe20000100a00 */
[----:B------:R-:W-:-:S03]  /*16dc0*/  IMAD.MOV.U32 R12, RZ, RZ, R23 ;  /* 0x000000ffff0c7224 */ /* 0x000fc600078e0017 */
[----:B------:R0:W-:Y:S04]  /*16dd0*/  STL.64 [R1+0x418], R10 ;  /* 0x0004180a01007387 */ /* 0x0001e80000100a00 */
[----:B0-----:R-:W3:Y:S04]  /*16de0*/  LDL.LU.64 R10, [R1+0xf80] ;  /* 0x000f8000010a7983 */ /* 0x001ee80000300a00 */
[----:B------:R-:W3:Y:S04]  /*16df0*/  LDL.LU.64 R8, [R1+0xf78] ;  /* 0x000f780001087983 */ /* 0x000ee80000300a00 */
[----:B------:R-:W3:Y:S04]  /*16e00*/  LDL.LU.64 R22, [R1+0xf70] ;  /* 0x000f700001167983 */ /* 0x000ee80000300a00 */
[----:B------:R-:W3:Y:S04]  /*16e10*/  LDL.LU.64 R20, [R1+0xf68] ;  /* 0x000f680001147983 */ /* 0x000ee80000300a00 */
[----:B------:R0:W-:Y:S04]  /*16e20*/  STL.64 [R1+0xed0], R18 ;  /* 0x000ed01201007387 */ /* 0x0001e80000100a00 */
[----:B------:R1:W-:Y:S01]  /*16e30*/  STL.64 [R1+0xec8], R16 ;  /* 0x000ec81001007387 */ /* 0x0003e20000100a00 */
[----:B0-----:R-:W-:-:S02]  /*16e40*/  IMAD.MOV.U32 R18, RZ, RZ, R15 ;  /* 0x000000ffff127224 */ /* 0x001fc400078e000f */
[----:B------:R-:W-:Y:S02]  /*16e50*/  IMAD.MOV.U32 R19, RZ, RZ, R14 ;  /* 0x000000ffff137224 */ /* 0x000fe400078e000e */
[----:B-1----:R-:W-:Y:S02]  /*16e60*/  IMAD.MOV.U32 R16, RZ, RZ, R27 ;  /* 0x000000ffff107224 */ /* 0x002fe400078e001b */
[----:B------:R-:W2:Y:S01]  /*16e70*/  LDL.LU R27, [R1+0xf64] ;  /* 0x000f6400011b7983 */ /* 0x000ea20000300800 */
[----:B------:R-:W-:-:S03]  /*16e80*/  IMAD.MOV.U32 R17, RZ, RZ, R0 ;  /* 0x000000ffff117224 */ /* 0x000fc600078e0000 */
[----:B------:R-:W4:Y:S04]  /*16e90*/  LDL.LU R0, [R1+0xf60] ;  /* 0x000f600001007983 */ /* 0x000f280000300800 */
[----:B------:R0:W-:Y:S04]  /*16ea0*/  STL.64 [R1+0xef0], R18 ;  /* 0x000ef01201007387 */ /* 0x0001e80000100a00 */
[----:B------:R-:W-:Y:S01]  /*16eb0*/  STL.64 [R1+0xee8], R16 ;  /* 0x000ee81001007387 */ /* 0x000fe20000100a00 */
[----:B0-----:R-:W-:Y:S02]  /*16ec0*/  IMAD.MOV.U32 R18, RZ, RZ, R13 ;  /* 0x000000ffff127224 */ /* 0x001fe400078e000d */
[----:B------:R-:W-:-:S07]  /*16ed0*/  IMAD.MOV.U32 R19, RZ, RZ, R12 ;  /* 0x000000ffff137224 */ /* 0x000fce00078e000c */
[-C--:B---3--:R-:W-:Y:S01]  /*16ee0*/  HMMA.16816.F32 R12, R20, R18.reuse, R8 ;  /* 0x00000012140c723c */ /* 0x088fe20000001808 */
[----:B------:R-:W3:Y:S04]  /*16ef0*/  LDL.LU.64 R8, [R1+0x3e0] ;  /* 0x0003e00001087983 */ /* 0x000ee80000300a00 */
[----:B------:R-:W2:Y:S11]  /*16f00*/  LDL.LU.64 R10, [R1+0x3e8] ;  /* 0x0003e800010a7983 */ /* 0x000eb60000300a00 */
[----:B------:R-:W-:Y:S07]  /*16f10*/  @!UPT UIADD3 URZ, URZ, URZ, URZ ;  /* 0x0000003f3f3ff290 */ /* 0x000fee000fffe03f */
[----:B------:R-:W-:Y:S04]  /*16f20*/  STL.64 [R1+0x3d0], R12 ;  /* 0x0003d00c01007387 */ /* 0x000fe80000100a00 */
[----:B------:R-:W-:Y:S04]  /*16f30*/  STL.64 [R1+0x3d8], R14 ;  /* 0x0003d80e01007387 */ /* 0x000fe80000100a00 */
[----:B--2---:R-:W-:Y:S04]  /*16f40*/  STL.64 [R1+0xf40], R10 ;  /* 0x000f400a01007387 */ /* 0x004fe80000100a00 */
[----:B---3--:R0:W-:Y:S04]  /*16f50*/  STL.64 [R1+0xf38], R8 ;  /* 0x000f380801007387 */ /* 0x0081e80000100a00 */
[----:B0-----:R-:W2:Y:S04]  /*16f60*/  LDL.LU.64 R8, [R1+0x420] ;  /* 0x0004200001087983 */ /* 0x001ea80000300a00 */
[----:B------:R-:W2:Y:S04]  /*16f70*/  LDL.LU.64 R10, [R1+0x428] ;  /* 0x00042800010a7983 */ /* 0x000ea80000300a00 */
[----:B------:R-:W3:Y:S04]  /*16f80*/  LDL.LU.64 R12, [R1+0x3a0] ;  /* 0x0003a000010c7983 */ /* 0x000ee80000300a00 */
[----:B------:R-:W3:Y:S04]  /*16f90*/  LDL.LU.64 R14, [R1+0x3a8] ;  /* 0x0003a800010e7983 */ /* 0x000ee80000300a00 */
[----:B------:R-:W-:Y:S04]  /*16fa0*/  STL.64 [R1+0xee0], R22 ;  /* 0x000ee01601007387 */ /* 0x000fe80000100a00 */
[----:B------:R0:W-:Y:S04]  /*16fb0*/  STL.64 [R1+0xed8], R20 ;  /* 0x000ed81401007387 */ /* 0x0001e80000100a00 */
[----:B0-----:R-:W2:Y:S04]  /*16fc0*/  LDL.LU R20, [R1+0x140] ;  /* 0x0001400001147983 */ /* 0x001ea80000300800 */
[----:B------:R-:W2:Y:S04]  /*16fd0*/  LDL.LU R21, [R1+0x144] ;  /* 0x0001440001157983 */ /* 0x000ea80000300800 */
[----:B------:R-:W2:Y:S04]  /*16fe0*/  LDL.LU R22, [R1+0x148] ;  /* 0x0001480001167983 */ /* 0x000ea80000300800 */
[----:B------:R-:W2:Y:S01]  /*16ff0*/  LDL.LU R23, [R1+0x14c] ;  /* 0x00014c0001177983 */ /* 0x000ea20000300800 */
[----:B------:R-:W-:Y:S03]  /*17000*/  HMMA.16816.F32 R16, R24, R18, R4 ;  /* 0x000000121810723c */ /* 0x000fe60000001804 */
[----:B--2---:R-:W-:Y:S01]  /*17010*/  STL.64 [R1+0xf00], R22 ;  /* 0x000f001601007387 */ /* 0x004fe20000100a00 */
[----:B------:R0:W-:Y:S03]  /*17020*/  STL.64 [R1+0xef8], R20 ;  /* 0x000ef81401007387 */ /* 0x0001e60000100a00 */
[----:B0-----:R-:W2:Y:S01]  /*17030*/  LDL.LU.64 R20, [R1+0x360] ;  /* 0x0003600001147983 */ /* 0x001ea20000300a00 */
[----:B------:R-:W2:Y:S02]  /*17040*/  LDL.LU.64 R22, [R1+0x368] ;  /* 0x0003680001167983 */ /* 0x000ea40000300a00 */
[----:B------:R-:W2:Y:S02]  /*17050*/  LDL.LU.64 R6, [R1+0xf58] ;  /* 0x000f580001067983 */ /* 0x000ea40000300a00 */
[----:B------:R-:W2:Y:S11]  /*17060*/  LDL.LU.64 R4, [R1+0xf50] ;  /* 0x000f500001047983 */ /* 0x000eb60000300a00 */
[----:B------:R-:W-:Y:S01]  /*17070*/  STL.64 [R1+0x390], R16 ;  /* 0x0003901001007387 */ /* 0x000fe20000100a00 */
[----:B------:R-:W-:Y:S02]  /*17080*/  STL.64 [R1+0x398], R18 ;  /* 0x0003981201007387 */ /* 0x000fe40000100a00 */
[----:B------:R0:W1:Y:S02]  /*17090*/  LDSM.16.M88.4 R16, [R3+0x1c00] ;  /* 0x001c00000310783b */ /* 0x0000640000000200 */
[----:B0-----:R-:W3:Y:S04]  /*170a0*/  LDL.LU R3, [R1+0xf48] ;  /* 0x000f480001037983 */ /* 0x001ee80000300800 */
[----:B-1----:R-:W-:Y:S01]  /*170b0*/  STL.64 [R1+0x48], R18 ;  /* 0x0000481201007387 */ /* 0x002fe20000100a00 */
[-C--:B--2---:R-:W-:Y:S03]  /*170c0*/  HMMA.16816.F32 R4, R4, R16.reuse, R8 ;  /* 0x000000100404723c */ /* 0x084fe60000001808 */
[----:B------:R-:W2:Y:S01]  /*170d0*/  LDL.LU.64 R10, [R1+0xf40] ;  /* 0x000f4000010a7983 */ /* 0x000ea20000300a00 */
[----:B------:R-:W2:Y:S11]  /*170e0*/  LDL.LU.64 R8, [R1+0xf38] ;  /* 0x000f380001087983 */ /* 0x000eb60000300a00 */
[----:B------:R-:W-:Y:S08]  /*170f0*/  @!UPT UIADD3 URZ, URZ, URZ, URZ ;  /* 0x0000003f3f3ff290 */ /* 0x000ff0000fffe03f */
[----:B------:R-:W-:Y:S01]  /*17100*/  STL.64 [R1+0x90], R4 ;  /* 0x0000900401007387 */ /* 0x000fe20000100a00 */
[----:B------:R0:W-:Y:S03]  /*17110*/  STL.64 [R1+0x98], R6 ;  /* 0x0000980601007387 */ /* 0x0001e60000100a00 */
[----:B0-----:R-:W2:Y:S01]  /*17120*/  LDL.LU.64 R6, [R1+0xf30] ;  /* 0x000f300001067983 */ /* 0x001ea20000300a00 */
[----:B------:R-:W2:Y:S02]  /*17130*/  LDL.LU.64 R4, [R1+0xf28] ;  /* 0x000f280001047983 */ /* 0x000ea40000300a00 */
[-C--:B--2---:R-:W-:Y:S11]  /*17140*/  HMMA.16816.F32 R8, R4, R16.reuse, R8 ;  /* 0x000000100408723c */ /* 0x084ff60000001808 */
[----:B------:R-:W-:Y:S11]  /*17150*/  @!UPT UIADD3 URZ, URZ, URZ, URZ ;  /* 0x0000003f3f3ff290 */ /* 0x000ff6000fffe03f */
[----:B------:R-:W-:Y:S01]  /*17160*/  @!UPT UIADD3 URZ, URZ, URZ, URZ ;  /* 0x0000003f3f3ff290 */ /* 0x000fe2000fffe03f */
[----:B------:R-:W-:Y:S01]  /*17170*/  STL.64 [R1+0x80], R8 ;  /* 0x0000800801007387 */ /* 0x000fe20000100a00 */
[----:B------:R0:W-:Y:S03]  /*17180*/  STL.64 [R1+0x88], R10 ;  /* 0x0000880a01007387 */ /* 0x0001e60000100a00 */
[----:B0-----:R-:W3:Y:S01]  /*17190*/  LDL.LU.64 R10, [R1+0xf20] ;  /* 0x000f2000010a7983 */ /* 0x001ee20000300a00 */
[----:B------:R-:W3:Y:S02]  /*171a0*/  LDL.LU.64 R8, [R1+0xf18] ;  /* 0x000f180001087983 */ /* 0x000ee40000300a00 */
[----:B------:R0:W-:Y:S02]  /*171b0*/  STL.64 [R1+0xeb0], R6 ;  /* 0x000eb00601007387 */ /* 0x0001e40000100a00 */
[----:B------:R-:W-:Y:S01]  /*171c0*/  STL.64 [R1+0xea8], R4 ;  /* 0x000ea80401007387 */ /* 0x000fe20000100a00 */
[----:B0-----:R-:W2:Y:S01]  /*171d0*/  LDL.LU.64 R6, [R1+0x58] ;  /* 0x0000580001067983 */ /* 0x001ea20000300a00 */
[----:B---3--:R-:W-:Y:S11]  /*171e0*/  HMMA.16816.F32 R12, R8, R16, R12 ;  /* 0x00000010080c723c */ /* 0x008ff6000000180c */
[----:B------:R-:W-:Y:S11]  /*171f0*/  @!UPT UIADD3 URZ, URZ, URZ, URZ ;  /* 0x0000003f3f3ff290 */ /* 0x000ff6000fffe03f */
[----:B------:R-:W-:Y:S01]  /*17200*/  @!UPT UIADD3 URZ, URZ, URZ, URZ ;  /* 0x0000003f3f3ff290 */ /* 0x000fe2000fffe03f */
[----:B------:R-:W-:Y:S01]  /*17210*/  STL.64 [R1+0x70], R12 ;  /* 0x0000700c01007387 */ /* 0x000fe20000100a00 */
[----:B------:R0:W-:Y:S03]  /*17220*/  STL.64 [R1+0x78], R14 ;  /* 0x0000780e01007387 */ /* 0x0001e60000100a00 */
[----:B0-----:R-:W3:Y:S01]  /*17230*/  LDL.LU.64 R14, [R1+0xf10] ;  /* 0x000f1000010e7983 */ /* 0x001ee20000300a00 */
[----:B------:R-:W3:Y:S02]  /*17240*/  LDL.LU.64 R12, [R1+0xf08] ;  /* 0x000f0800010c7983 */ /* 0x000ee40000300a00 */
[----:B------:R-:W-:Y:S02]  /*17250*/  STL.64 [R1+0xea0], R10 ;  /* 0x000ea00a01007387 */ /* 0x000fe40000100a00 */
[----:B------:R0:W-:Y:S02]  /*17260*/  STL.64 [R1+0xe98], R8 ;  /* 0x000e980801007387 */ /* 0x0001e40000100a00 */
[----:B0-----:R-:W2:Y:S01]  /*17270*/  LDL.LU R8, [R1+0x120] ;  /* 0x0001200001087983 */ /* 0x001ea20000300800 */
[----:B------:R-:W2:Y:S02]  /*17280*/  LDL.LU R9, [R1+0x124] ;  /* 0x0001240001097983 */ /* 0x000ea40000300800 */
[----:B------:R-:W-:-:S02]  /*17290*/  IMAD.MOV.U32 R10, RZ, RZ, R3 ;  /* 0x000000ffff0a7224 */ /* 0x000fc400078e0003 */
[----:B----4-:R-:W-:Y:S01]  /*172a0*/  IMAD.MOV.U32 R11, RZ, RZ, R0 ;  /* 0x000000ffff0b7224 */ /* 0x010fe200078e0000 */
[----:B---3--:R-:W-:Y:S01]  /*172b0*/  HMMA.16816.F32 R16, R12, R16, R20 ;  /* 0x000000100c10723c */ /* 0x008fe20000001814 */
[----:B------:R-:W2:Y:S01]  /*172c0*/  LDL.LU.64 R22, [R1+0xf00] ;  /* 0x000f000001167983 */ /* 0x000ea20000300a00 */
[----:B------:R-:W2:Y:S11]  /*172d0*/  LDL.LU.64 R20, [R1+0xef8] ;  /* 0x000ef80001147983 */ /* 0x000eb60000300a00 */
[----:B------:R-:W-:Y:S10]  /*172e0*/  @!UPT UIADD3 URZ, URZ, URZ, URZ ;  /* 0x0000003f3f3ff290 */ /* 0x000ff4000fffe03f */
[----:B------:R0:W-:Y:S01]  /*172f0*/  STL.64 [R1+0x60], R16 ;  /* 0x0000601001007387 */ /* 0x0001e20000100a00 */
[----:B------:R-:W-:Y:S02]  /*17300*/  IMAD.MOV.U32 R3, RZ, RZ, R18 ;  /* 0x000000ffff037224 */ /* 0x000fe400078e0012 */
[----:B------:R-:W-:Y:S02]  /*17310*/  IMAD.MOV.U32 R0, RZ, RZ, R19 ;  /* 0x000000ffff007224 */ /* 0x000fe400078e0013 */
[----:B------:R-:W2:Y:S04]  /*17320*/  LDL.LU.64 R18, [R1+0xef0] ;  /* 0x000ef00001127983 */ /* 0x000ea80000300a00 */
[----:B0-----:R-:W2:Y:S01]  /*17330*/  LDL.LU.64 R16, [R1+0xee8] ;  /* 0x000ee80001107983 */ /* 0x001ea20000300a00 */
[----:B------:R-:W-:Y:S02]  /*17340*/  STL.64 [R1+0xe90], R14 ;  /* 0x000e900e01007387 */ /* 0x000fe40000100a00 */
[----:B------:R0:W-:Y:S02]  /*17350*/  STL.64 [R1+0xe88], R12 ;  /* 0x000e880c01007387 */ /* 0x0001e40000100a00 */
[----:B0-----:R-:W3:Y:S01]  /*17360*/  LDL.LU R12, [R1+0x130] ;  /* 0x00013000010c7983 */ /* 0x001ee20000300800 */
[----:B------:R-:W3:Y:S02]  /*17370*/  LDL.LU R13, [R1+0x134] ;  /* 0x00013400010d7983 */ /* 0x000ee40000300800 */
[----:B------:R-:W3:Y:S02]  /*17380*/  LDL.LU R14, [R1+0x138] ;  /* 0x00013800010e7983 */ /* 0x000ee40000300800 */
[----:B------:R-:W3:Y:S01]  /*17390*/  LDL.LU R15, [R1+0x13c] ;  /* 0x00013c00010f7983 */ /* 0x000ee20000300800 */
[----:B------:R-:W-:Y:S01]  /*173a0*/  STL [R1+0xe3c], R0 ;  /* 0x000e3c0001007387 */ /* 0x000fe20000100800 */
[----:B------:R0:W-:Y:S03]  /*173b0*/  STL [R1+0xe38], R3 ;  /* 0x000e380301007387 */ /* 0x0001e60000100800 */
[----:B0-----:R-:W4:Y:S01]  /*173c0*/  LDL R3, [R1+0x158] ;  /* 0x0001580001037983 */ /* 0x001f220000100800 */
[-C--:B--2---:R-:W-:Y:S03]  /*173d0*/  HMMA.16816.F32 R16, R16, R6.reuse, R20 ;  /* 0x000000061010723c */ /* 0x084fe60000001814 */
[----:B------:R-:W2:Y:S01]  /*173e0*/  LDL.LU.64 R22, [R1+0xee0] ;  /* 0x000ee00001167983 */ /* 0x000ea20000300a00 */
[----:B------:R-:W2:Y:S11]  /*173f0*/  LDL.LU.64 R20, [R1+0xed8] ;  /* 0x000ed80001147983 */ /* 0x000eb60000300a00 */
[----:B------:R-:W-:Y:S08]  /*17400*/  @!UPT UIADD3 URZ, URZ, URZ, URZ ;  /* 0x0000003f3f3ff290 */ /* 0x000ff0000fffe03f */
[----:B------:R-:W-:Y:S01]  /*17410*/  STL.64 [R1+0x440], R16 ;  /* 0x0004401001007387 */ /* 0x000fe20000100a00 */
[----:B------:R0:W-:Y:S03]  /*17420*/  STL.64 [R1+0x448], R18 ;  /* 0x0004481201007387 */ /* 0x0001e60000100a00 */
[----:B0-----:R-:W3:Y:S01]  /*17430*/  LDL.LU.64 R18, [R1+0xed0] ;  /* 0x000ed00001127983 */ /* 0x001ee20000300a00 */
[----:B------:R-:W3:Y:S02]  /*17440*/  LDL.LU.64 R16, [R1+0xec8] ;  /* 0x000ec80001107983 */ /* 0x000ee40000300a00 */
[----:B------:R-:W-:Y:S01]  /*17450*/  IMAD.MOV.U32 R0, RZ, RZ, R7 ;  /* 0x000000ffff007224 */ /* 0x000fe200078e0007 */
[-C--:B---3--:R-:W-:Y:S11]  /*17460*/  HMMA.16816.F32 R12, R16, R6.reuse, R12 ;  /* 0x00000006100c723c */ /* 0x088ff6000000180c */
[----:B------:R-:W-:Y:S11]  /*17470*/  @!UPT UIADD3 URZ, URZ, URZ, URZ ;  /* 0x0000003f3f3ff290 */ /* 0x000ff6000fffe03f */
[----:B------:R-:W-:Y:S01]  /*17480*/  @!UPT UIADD3 URZ, URZ, URZ, URZ ;  /* 0x0000003f3f3ff290 */ /* 0x000fe2000fffe03f */
[----:B------:R-:W-:Y:S01]  /*17490*/  STL.64 [R1+0x400], R12 ;  /* 0x0004000c01007387 */ /* 0x000fe20000100a00 */
[----:B------:R2:W-:Y:S02]  /*174a0*/  STL.64 [R1+0x408], R14 ;  /* 0x0004080e01007387 */ /* 0x0005e40000100a00 */
[----:B--2---:R-:W-:Y:S01]  /*174b0*/  HMMA.16816.F32 R12, R20, R6, R8 ;  /* 0x00000006140c723c */ /* 0x004fe20000001808 */
[----:B------:R-:W-:Y:S01]  /*174c0*/  STL.64 [R1+0xe60], R18 ;  /* 0x000e601201007387 */ /* 0x000fe20000100a00 */
[----:B------:R-:W-:Y:S05]  /*174d0*/  STL.64 [R1+0xe58], R16 ;  /* 0x000e581001007387 */ /* 0x000fea0000100a00 */
[----:B------:R-:W-:Y:S11]  /*174e0*/  IMAD.MOV.U32 R8, RZ, RZ, R6 ;  /* 0x000000ffff087224 */ /* 0x000ff600078e0006 */
[----:B------:R-:W-:Y:S05]  /*174f0*/  @!UPT UIADD3 URZ, URZ, URZ, URZ ;  /* 0x0000003f3f3ff290 */ /* 0x000fea000fffe03f */
[----:B------:R-:W-:Y:S01]  /*17500*/  STL.64 [R1+0x3c0], R12 ;  /* 0x0003c00c01007387 */ /* 0x000fe20000100a00 */
[----:B------:R-:W-:Y:S02]  /*17510*/  STL.64 [R1+0x3c8], R14 ;  /* 0x0003c80e01007387 */ /* 0x000fe40000100a00 */
[----:B------:R-:W2:Y:S02]  /*17520*/  LDL.LU.64 R4, [R1+0x350] ;  /* 0x0003500001047983 */ /* 0x000ea40000300a00 */
[----:B------:R-:W3:Y:S02]  /*17530*/  LDL.LU.64 R6, [R1+0x358] ;  /* 0x0003580001067983 */ /* 0x000ee40000300a00 */
[----:B---3--:R-:W-:Y:S01]  /*17540*/  STL.64 [R1+0xec0], R6 ;  /* 0x000ec00601007387 */ /* 0x008fe20000100a00 */
[----:B--2---:R0:W-:Y:S03]  /*17550*/  STL.64 [R1+0xeb8], R4 ;  /* 0x000eb80401007387 */ /* 0x0041e60000100a00 */
[----:B0-----:R-:W2:Y:S01]  /*17560*/  LDL.LU R4, [R1+0x110] ;  /* 0x0001100001047983 */ /* 0x001ea20000300800 */
[----:B------:R-:W2:Y:S02]  /*17570*/  LDL.LU R5, [R1+0x114] ;  /* 0x0001140001057983 */ /* 0x000ea40000300800 */
[----:B------:R-:W2:Y:S02]  /*17580*/  LDL.LU R6, [R1+0x118] ;  /* 0x0001180001067983 */ /* 0x000ea40000300800 */
[----:B------:R-:W2:Y:S01]  /*17590*/  LDL.LU R7, [R1+0x11c] ;  /* 0x00011c0001077983 */ /* 0x000ea20000300800 */
[----:B------:R-:W3:Y:S04]  /*175a0*/  LDL.64 R18, [R1+0x8] ;  /* 0x0000080001127983 */ /* 0x000ee80000100a00 */
[----:B------:R-:W2:Y:S04]  /*175b0*/  LDL.64 R16, [R1] ;  /* 0x0000000001107983 */ /* 0x000ea80000100a00 */
[----:B---3--:R-:W-:Y:S01]  /*175c0*/  STL.64 [R1+0xe70], R18 ;  /* 0x000e701201007387 */ /* 0x008fe20000100a00 */
[----:B--2---:R-:W-:Y:S02]  /*175d0*/  STL.64 [R1+0xe68], R16 ;  /* 0x000e681001007387 */ /* 0x004fe40000100a00 */
[----:B------:R-:W-:Y:S02]  /*175e0*/  STL.64 [R1+0xe50], R22 ;  /* 0x000e501601007387 */ /* 0x000fe40000100a00 */
[----:B------:R0:W-:Y:S02]  /*175f0*/  STL.64 [R1+0xe48], R20 ;  /* 0x000e481401007387 */ /* 0x0001e40000100a00 */
[----:B0-----:R-:W2:Y:S01]  /*17600*/  LDL.LU R20, [R1+0xc0] ;  /* 0x0000c00001147983 */ /* 0x001ea20000300800 */
[----:B------:R-:W2:Y:S02]  /*17610*/  LDL.LU R21, [R1+0xc4] ;  /* 0x0000c40001157983 */ /* 0x000ea40000300800 */
[----:B------:R-:W3:Y:S02]  /*17620*/  LDL.LU R22, [R1+0xc8] ;  /* 0x0000c80001167983 */ /* 0x000ee40000300800 */
[----:B------:R-:W3:Y:S02]  /*17630*/  LDL.LU R23, [R1+0xcc] ;  /* 0x0000cc0001177983 */ /* 0x000ee40000300800 */
[----:B------:R-:W-:-:S02]  /*17640*/  IMAD.MOV.U32 R18, RZ, RZ, R8 ;  /* 0x000000ffff127224 */ /* 0x000fc400078e0008 */
[----:B------:R-:W-:Y:S01]  /*17650*/  IMAD.MOV.U32 R19, RZ, RZ, R0 ;  /* 0x000000ffff137224 */ /* 0x000fe200078e0000 */
[----:B------:R-:W4:Y:S01]  /*17660*/  LDL.LU.64 R8, [R1+0x310] ;  /* 0x0003100001087983 */ /* 0x000f220000300a00 */
[----:B------:R-:W4:Y:S05]  /*17670*/  LDL.LU.64 R10, [R1+0x318] ;  /* 0x00031800010a7983 */ /* 0x000f2a0000300a00 */
[----:B------:R-:W-:Y:S01]  /*17680*/  HMMA.16816.F32 R16, R24, R18, R4 ;  /* 0x000000121810723c */ /* 0x000fe20000001804 */
[----:B---3--:R0:W-:Y:S01]  /*17690*/  STL.64 [R1+0xe80], R22 ;  /* 0x000e801601007387 */ /* 0x0081e20000100a00 */
[----:B--2---:R1:W-:Y:S03]  /*176a0*/  STL.64 [R1+0xe78], R20 ;  /* 0x000e781401007387 */ /* 0x0043e60000100a00 */
[----:B0-----:R-:W2:Y:S04]  /*176b0*/  LDL.64 R22, [R1+0x18] ;  /* 0x0000180001167983 */ /* 0x001ea80000100a00 */
[----:B-1----:R-:W2:Y:S01]  /*176c0*/  LDL.64 R20, [R1+0x10] ;  /* 0x0000100001147983 */ /* 0x002ea20000100a00 */
[----:B------:R-:W3:Y:S02]  /*176d0*/  LDL.LU.64 R12, [R1+0x2d0] ;  /* 0x0002d000010c7983 */ /* 0x000ee40000300a00 */
[----:B------:R-:W3:Y:S02]  /*176e0*/  LDL.LU.64 R14, [R1+0x2d8] ;  /* 0x0002d800010e7983 */ /* 0x000ee40000300a00 */
[----:B------:R-:W-:Y:S01]  /*176f0*/  STL [R1+0xe40], R2 ;  /* 0x000e400201007387 */ /* 0x000fe20000100800 */
[----:B------:R-:W2:Y:S01]  /*17700*/  LDL.LU.64 R6, [R1+0xec0] ;  /* 0x000ec00001067983 */ /* 0x000ea20000300a00 */
[----:B------:R-:W2:Y:S07]  /*17710*/  LDL.LU.64 R4, [R1+0xeb8] ;  /* 0x000eb80001047983 */ /* 0x000eae0000300a00 */
[----:B------:R-:W-:Y:S02]  /*17720*/  STL.64 [R1+0x380], R16 ;  /* 0x0003801001007387 */ /* 0x000fe40000100a00 */
[----:B------:R-:W-:Y:S02]  /*17730*/  STL.64 [R1+0x388], R18 ;  /* 0x0003881201007387 */ /* 0x000fe40000100a00 */
[----:B----4-:R-:W0:Y:S04]  /*17740*/  LDSM.16.M88.4 R16, [R3+0x2000] ;  /* 0x002000000310783b */ /* 0x010e280000000200 */
[----:B0-----:R-:W-:Y:S01]  /*17750*/  STL.64 [R1+0x58], R18 ;  /* 0x0000581201007387 */ /* 0x001fe20000100a00 */
[-C--:B--2---:R-:W-:Y:S11]  /*17760*/  HMMA.16816.F32 R4, R20, R16.reuse, R4 ;  /* 0x000000101404723c */ /* 0x084ff60000001804 */
[----:B------:R-:W-:Y:S11]  /*17770*/  @!UPT UIADD3 URZ, URZ, URZ, URZ ;  /* 0x0000003f3f3ff290 */ /* 0x000ff6000fffe03f */
[----:B------:R-:W-:Y:S01]  /*17780*/  @!UPT UIADD3 URZ, URZ, URZ, URZ ;  /* 0x0000003f3f3ff290 */ /* 0x000fe2000fffe03f */
[----:B------:R-:W-:Y:S01]  /*17790*/  STL.64 [R1+0x130], R4 ;  /* 0x0001300401007387 */ /* 0x000fe20000100a00 */
[----:B------:R0:W-:Y:S03]  /*177a0*/  STL.64 [R1+0x138], R6 ;  /* 0x0001380601007387 */ /* 0x0001e60000100a00 */
[----:B0-----:R-:W2:Y:S01]  /*177b0*/  LDL.LU.64 R6, [R1+0xeb0] ;  /* 0x000eb00001067983 */ /* 0x001ea20000300a00 */
[----:B------:R-:W2:Y:S02]  /*177c0*/  LDL.LU.64 R4, [R1+0xea8] ;  /* 0x000ea80001047983 */ /* 0x000ea40000300a00 */
[----:B------:R-:W-:Y:S02]  /*177d0*/  IMAD.MOV.U32 R2, RZ, RZ, R20 ;  /* 0x000000ffff027224 */ /* 0x000fe400078e0014 */
[----:B------:R-:W-:Y:S01]  /*177e0*/  IMAD.MOV.U32 R0, RZ, RZ, R23 ;  /* 0x000000ffff007224 */ /* 0x000fe200078e0017 */
[----:B------:R-:W4:Y:S01]  /*177f0*/  LDL.LU.64 R20, [R1+0x290] ;  /* 0x0002900001147983 */ /* 0x000f220000300a00 */
[----:B------:R-:W4:Y:S01]  /*17800*/  LDL.LU.64 R22, [R1+0x298] ;  /* 0x0002980001167983 */ /* 0x000f220000300a00 */
[-C--:B--2---:R-:W-:Y:S11]  /*17810*/  HMMA.16816.F32 R8, R4, R16.reuse, R8 ;  /* 0x000000100408723c */ /* 0x084ff60000001808 */
        /* <DEDUP_REMOVED lines=10> */
[----:B------:R-:W2:Y:S02]  /*178c0*/  LDL.LU R6, [R1+0xb8] ;  /* 0x0000b80001067983 */ /* 0x000ea40000300800 */
[----:B------:R-:W2:Y:S01]  /*178d0*/  LDL.LU R7, [R1+0xbc] ;  /* 0x0000bc0001077983 */ /* 0x000ea20000300800 */
[-C--:B---3--:R-:W-:Y:S11]  /*178e0*/  HMMA.16816.F32 R12, R8, R16.reuse, R12 ;  /* 0x00000010080c723c */ /* 0x088ff6000000180c */
[----:B------:R-:W-:Y:S11]  /*178f0*/  @!UPT UIADD3 URZ, URZ, URZ, URZ ;  /* 0x0000003f3f3ff290 */ /* 0x000ff6000fffe03f */
[----:B------:R-:W-:Y:S01]  /*17900*/  @!UPT UIADD3 URZ, URZ, URZ, URZ ;  /* 0x0000003f3f3ff290 */ /* 0x000fe2000fffe03f */
[----:B------:R-:W-:Y:S01]  /*17910*/  STL.64 [R1+0x110], R12 ;  /* 0x0001100c01007387 */ /* 0x000fe20000100a00 */
[----:B------:R0:W-:Y:S03]  /*17920*/  STL.64 [R1+0x118], R14 ;  /* 0x0001180e01007387 */ /* 0x0001e60000100a00 */
[----:B0-----:R-:W4:Y:S01]  /*17930*/  LDL.LU.64 R14, [R1+0xe90] ;  /* 0x000e9000010e7983 */ /* 0x001f220000300a00 */
[----:B------:R-:W4:Y:S02]  /*17940*/  LDL.LU.64 R12, [R1+0xe88] ;  /* 0x000e8800010c7983 */ /* 0x000f240000300a00 */
[----:B------:R-:W-:Y:S02]  /*17950*/  STL.64 [R1+0xe10], R10 ;  /* 0x000e100a01007387 */ /* 0x000fe40000100a00 */
[----:B------:R0:W-:Y:S02]  /*17960*/  STL.64 [R1+0xe08], R8 ;  /* 0x000e080801007387 */ /* 0x0001e40000100a00 */
[----:B0-----:R-:W3:Y:S01]  /*17970*/  LDL.LU R8, [R1+0xd0] ;  /* 0x0000d00001087983 */ /* 0x001ee20000300800 */
[----:B------:R-:W3:Y:S02]  /*17980*/  LDL.LU R9, [R1+0xd4] ;  /* 0x0000d40001097983 */ /* 0x000ee40000300800 */
[----:B------:R-:W3:Y:S02]  /*17990*/  LDL.LU R10, [R1+0xd8] ;  /* 0x0000d800010a7983 */ /* 0x000ee40000300800 */
[----:B------:R-:W3:Y:S01]  /*179a0*/  LDL.LU R11, [R1+0xdc] ;  /* 0x0000dc00010b7983 */ /* 0x000ee20000300800 */
[----:B----4-:R-:W-:Y:S01]  /*179b0*/  HMMA.16816.F32 R16, R12, R16, R20 ;  /* 0x000000100c10723c */ /* 0x010fe20000001814 */
[----:B------:R-:W4:Y:S01]  /*179c0*/  LDL.LU.64 R22, [R1+0xe80] ;  /* 0x000e800001167983 */ /* 0x000f220000300a00 */
[----:B------:R-:W4:Y:S11]  /*179d0*/  LDL.LU.64 R20, [R1+0xe78] ;  /* 0x000e780001147983 */ /* 0x000f360000300a00 */
[----:B------:R-:W-:Y:S10]  /*179e0*/  @!UPT UIADD3 URZ, URZ, URZ, URZ ;  /* 0x0000003f3f3ff290 */ /* 0x000ff4000fffe03f */
[----:B------:R-:W-:Y:S01]  /*179f0*/  STL.64 [R1+0x100], R16 ;  /* 0x0001001001007387 */ /* 0x000fe20000100a00 */
[----:B------:R0:W-:Y:S03]  /*17a00*/  STL.64 [R1+0x108], R18 ;  /* 0x0001081201007387 */ /* 0x0001e60000100a00 */
[----:B0-----:R-:W3:Y:S01]  /*17a10*/  LDL.LU.64 R18, [R1+0xe70] ;  /* 0x000e700001127983 */ /* 0x001ee20000300a00 */
[----:B------:R-:W3:Y:S02]  /*17a20*/  LDL.LU.64 R16, [R1+0xe68] ;  /* 0x000e680001107983 */ /* 0x000ee40000300a00 */
[----:B------:R0:W-:Y:S02]  /*17a30*/  STL.64 [R1+0xe00], R14 ;  /* 0x000e000e01007387 */ /* 0x0001e40000100a00 */
[----:B------:R-:W-:Y:S01]  /*17a40*/  STL.64 [R1+0xdf8], R12 ;  /* 0x000df80c01007387 */ /* 0x000fe20000100a00 */
[----:B0-----:R-:W3:Y:S01]  /*17a50*/  LDL.LU R14, [R1+0x28] ;  /* 0x00002800010e7983 */ /* 0x001ee20000300800 */
[----:B------:R-:W3:Y:S02]  /*17a60*/  LDL.LU R15, [R1+0x2c] ;  /* 0x00002c00010f7983 */ /* 0x000ee40000300800 */
[-C--:B---3--:R-:W-:Y:S11]  /*17a70*/  HMMA.16816.F32 R8, R16, R14.reuse, R8 ;  /* 0x0000000e1008723c */ /* 0x088ff60000001808 */
[----:B------:R-:W-:Y:S11]  /*17a80*/  @!UPT UIADD3 URZ, URZ, URZ, URZ ;  /* 0x0000003f3f3ff290 */ /* 0x000ff6000fffe03f */
[----:B------:R-:W-:Y:S01]  /*17a90*/  @!UPT UIADD3 URZ, URZ, URZ, URZ ;  /* 0x0000003f3f3ff290 */ /* 0x000fe2000fffe03f */
[----:B------:R0:W-:Y:S01]  /*17aa0*/  STL.64 [R1+0x430], R8 ;  /* 0x0004300801007387 */ /* 0x0001e20000100a00 */
[----:B------:R1:W-:Y:S02]  /*17ab0*/  STL.64 [R1+0x438], R10 ;  /* 0x0004380a01007387 */ /* 0x0003e40000100a00 */
[----:B0-----:R-:W-:Y:S02]  /*17ac0*/  IMAD.MOV.U32 R9, RZ, RZ, R18 ;  /* 0x000000ffff097224 */ /* 0x001fe400078e0012 */
[----:B------:R-:W-:Y:S02]  /*17ad0*/  IMAD.MOV.U32 R8, RZ, RZ, R19 ;  /* 0x000000ffff087224 */ /* 0x000fe400078e0013 */
[----:B-1----:R-:W-:Y:S02]  /*17ae0*/  IMAD.MOV.U32 R11, RZ, RZ, R16 ;  /* 0x000000ffff0b7224 */ /* 0x002fe400078e0010 */
[----:B------:R-:W-:Y:S01]  /*17af0*/  IMAD.MOV.U32 R10, RZ, RZ, R17 ;  /* 0x000000ffff0a7224 */ /* 0x000fe200078e0011 */
[----:B------:R-:W4:Y:S01]  /*17b00*/  LDL.LU.64 R18, [R1+0xe60] ;  /* 0x000e600001127983 */ /* 0x000f220000300a00 */
[----:B------:R-:W4:Y:S02]  /*17b10*/  LDL.LU.64 R16, [R1+0xe58] ;  /* 0x000e580001107983 */ /* 0x000f240000300a00 */
[-C--:B----4-:R-:W-:Y:S11]  /*17b20*/  HMMA.16816.F32 R20, R16, R14.reuse, R20 ;  /* 0x0000000e1014723c */ /* 0x090ff60000001814 */
[----:B------:R-:W-:Y:S11]  /*17b30*/  @!UPT UIADD3 URZ, URZ, URZ, URZ ;  /* 0x0000003f3f3ff290 */ /* 0x000ff6000fffe03f */
[----:B------:R-:W-:Y:S01]  /*17b40*/  @!UPT UIADD3 URZ, URZ, URZ, URZ ;  /* 0x0000003f3f3ff290 */ /* 0x000fe2000fffe03f */
[----:B------:R-:W-:Y:S01]  /*17b50*/  STL.64 [R1+0x3f0], R20 ;  /* 0x0003f01401007387 */ /* 0x000fe20000100a00 */
[----:B------:R0:W-:Y:S03]  /*17b60*/  STL.64 [R1+0x3f8], R22 ;  /* 0x0003f81601007387 */ /* 0x0001e60000100a00 */
[----:B0-----:R-:W2:Y:S01]  /*17b70*/  LDL.LU.64 R22, [R1+0xe50] ;  /* 0x000e500001167983 */ /* 0x001ea20000300a00 */
[----:B------:R-:W2:Y:S02]  /*17b80*/  LDL.LU.64 R20, [R1+0xe48] ;  /* 0x000e480001147983 */ /* 0x000ea40000300a00 */
[----:B------:R-:W-:Y:S02]  /*17b90*/  STL.64 [R1+0xdc0], R18 ;  /* 0x000dc01201007387 */ /* 0x000fe40000100a00 */
[----:B------:R0:W-:Y:S02]  /*17ba0*/  STL.64 [R1+0xdb8], R16 ;  /* 0x000db81001007387 */ /* 0x0001e40000100a00 */
[----:B0-----:R-:W3:Y:S01]  /*17bb0*/  LDL.LU R16, [R1+0xa0] ;  /* 0x0000a00001107983 */ /* 0x001ee20000300800 */
[----:B------:R-:W3:Y:S02]  /*17bc0*/  LDL.LU R17, [R1+0xa4] ;  /* 0x0000a40001117983 */ /* 0x000ee40000300800 */
[----:B------:R-:W3:Y:S02]  /*17bd0*/  LDL.LU R18, [R1+0xa8] ;  /* 0x0000a80001127983 */ /* 0x000ee40000300800 */
[----:B------:R-:W3:Y:S01]  /*17be0*/  LDL.LU R19, [R1+0xac] ;  /* 0x0000ac0001137983 */ /* 0x000ee20000300800 */
[-C--:B--2---:R-:W-:Y:S08]  /*17bf0*/  HMMA.16816.F32 R4, R20, R14.reuse, R4 ;  /* 0x0000000e1404723c */ /* 0x084ff00000001804 */
[----:B---3--:R-:W-:Y:S11]  /*17c00*/  HMMA.16816.F32 R12, R24, R14, R16 ;  /* 0x0000000e180c723c */ /* 0x008ff60000001810 */
[----:B------:R-:W-:Y:S04]  /*17c10*/  @!UPT UIADD3 URZ, URZ, URZ, URZ ;  /* 0x0000003f3f3ff290 */ /* 0x000fe8000fffe03f */
[----:B------:R0:W-:Y:S01]  /*17c20*/  STL.64 [R1+0x3b0], R4 ;  /* 0x0003b00401007387 */ /* 0x0001e20000100a00 */
[----:B------:R1:W-:Y:S02]  /*17c30*/  STL.64 [R1+0x3b8], R6 ;  /* 0x0003b80601007387 */ /* 0x0003e40000100a00 */
[----:B------:R-:W-:Y:S02]  /*17c40*/  IMAD.MOV.U32 R18, RZ, RZ, R9 ;  /* 0x000000ffff127224 */ /* 0x000fe400078e0009 */
[----:B------:R-:W-:Y:S02]  /*17c50*/  IMAD.MOV.U32 R19, RZ, RZ, R8 ;  /* 0x000000ffff137224 */ /* 0x000fe400078e0008 */
[----:B0-----:R-:W-:Y:S02]  /*17c60*/  IMAD.MOV.U32 R4, RZ, RZ, R2 ;  /* 0x000000ffff047224 */ /* 0x001fe400078e0002 */
[----:B-1----:R-:W-:Y:S01]  /*17c70*/  IMAD.MOV.U32 R7, RZ, RZ, R0 ;  /* 0x000000ffff077224 */ /* 0x002fe200078e0000 */
[----:B------:R-:W2:Y:S01]  /*17c80*/  LDL.LU R2, [R1+0xe40] ;  /* 0x000e400001027983 */ /* 0x000ea20000300800 */
[----:B------:R-:W3:Y:S02]  /*17c90*/  LDL R5, [R1+0x14] ;  /* 0x0000140001057983 */ /* 0x000ee40000100800 */
[----:B------:R-:W3:Y:S02]  /*17ca0*/  LDL R6, [R1+0x18] ;  /* 0x0000180001067983 */ /* 0x000ee40000100800 */
[----:B------:R-:W4:Y:S01]  /*17cb0*/  LDL.LU R0, [R1+0xe3c] ;  /* 0x000e3c0001007983 */ /* 0x000f220000300800 */
[----:B------:R-:W-:Y:S01]  /*17cc0*/  STL.64 [R1+0xdb0], R22 ;  /* 0x000db01601007387 */ /* 0x000fe20000100a00 */
[----:B------:R-:W-:Y:S02]  /*17cd0*/  STL.64 [R1+0xda8], R20 ;  /* 0x000da81401007387 */ /* 0x000fe40000100a00 */
[----:B------:R-:W-:Y:S02]  /*17ce0*/  STL.64 [R1+0x370], R12 ;  /* 0x0003700c01007387 */ /* 0x000fe40000100a00 */
[----:B------:R-:W-:Y:S01]  /*17cf0*/  STL.64 [R1+0x378], R14 ;  /* 0x0003780e01007387 */ /* 0x000fe20000100a00 */
[----:B------:R-:W-:Y:S01]  /*17d00*/  STL.64 [R1+0xdd0], R26 ;  /* 0x000dd01a01007387 */ /* 0x000fe20000100a00 */
[----:B------:R-:W-:Y:S02]  /*17d10*/  STL.64 [R1+0xdc8], R24 ;  /* 0x000dc81801007387 */ /* 0x000fe40000100a00 */
[----:B------:R-:W-:-:S02]  /*17d20*/  IMAD.MOV.U32 R16, RZ, RZ, R11 ;  /* 0x000000ffff107224 */ /* 0x000fc400078e000b */
[----:B------:R-:W-:Y:S01]  /*17d30*/  IMAD.MOV.U32 R17, RZ, RZ, R10 ;  /* 0x000000ffff117224 */ /* 0x000fe200078e000a */
[----:B------:R-:W2:Y:S01]  /*17d40*/  LDL.LU.64 R8, [R1+0x300] ;  /* 0x0003000001087983 */ /* 0x000ea20000300a00 */
[----:B------:R-:W2:Y:S03]  /*17d50*/  LDL.LU.64 R10, [R1+0x308] ;  /* 0x00030800010a7983 */ /* 0x000ea60000300a00 */
[----:B--2---:R-:W-:Y:S01]  /*17d60*/  STL.64 [R1+0xe30], R10 ;  /* 0x000e300a01007387 */ /* 0x004fe20000100a00 */
[----:B------:R0:W-:Y:S03]  /*17d70*/  STL.64 [R1+0xe28], R8 ;  /* 0x000e280801007387 */ /* 0x0001e60000100a00 */
[----:B0-----:R-:W3:Y:S01]  /*17d80*/  LDL.LU.64 R8, [R1+0x340] ;  /* 0x0003400001087983 */ /* 0x001ee20000300a00 */
[----:B------:R-:W3:Y:S02]  /*17d90*/  LDL.LU.64 R10, [R1+0x348] ;  /* 0x00034800010a7983 */ /* 0x000ee40000300a00 */
[----:B------:R-:W-:Y:S02]  /*17da0*/  STL.64 [R1+0xde0], R18 ;  /* 0x000de01201007387 */ /* 0x000fe40000100a00 */
[----:B------:R-:W-:Y:S01]  /*17db0*/  STL.64 [R1+0xdd8], R16 ;  /* 0x000dd81001007387 */ /* 0x000fe20000100a00 */
[----:B------:R-:W2:Y:S01]  /*17dc0*/  LDL.LU R24, [R1+0x90] ;  /* 0x0000900001187983 */ /* 0x000ea20000300800 */
[----:B------:R-:W2:Y:S02]  /*17dd0*/  LDL.LU R25, [R1+0x94] ;  /* 0x0000940001197983 */ /* 0x000ea40000300800 */
[----:B------:R-:W2:Y:S02]  /*17de0*/  LDL.LU R26, [R1+0x98] ;  /* 0x00009800011a7983 */ /* 0x000ea40000300800 */
[----:B------:R-:W2:Y:S01]  /*17df0*/  LDL.LU R27, [R1+0x9c] ;  /* 0x00009c00011b7983 */ /* 0x000ea20000300800 */
[----:B------:R-:W3:Y:S04]  /*17e00*/  LDSM.16.M88.4 R16, [R3+0x2400] ;  /* 0x002400000310783b */ /* 0x000ee80000000200 */
[----:B------:R-:W4:Y:S01]  /*17e10*/  LDL.LU.64 R12, [R1+0x2c0] ;  /* 0x0002c000010c7983 */ /* 0x000f220000300a00 */
[----:B------:R-:W4:Y:S01]  /*17e20*/  LDL.LU.64 R14, [R1+0x2c8] ;  /* 0x0002c800010e7983 */ /* 0x000f220000300a00 */
[-C--:B---3--:R-:W-:Y:S02]  /*17e30*/  HMMA.16816.F32 R4, R4, R16.reuse, R8 ;  /* 0x000000100404723c */ /* 0x088fe40000001808 */
[----:B--2---:R-:W-:Y:S01]  /*17e40*/  STL.64 [R1+0xdf0], R26 ;  /* 0x000df01a01007387 */ /* 0x004fe20000100a00 */
[----:B------:R0:W-:Y:S02]  /*17e50*/  STL.64 [R1+0xde8], R24 ;  /* 0x000de81801007387 */ /* 0x0001e40000100a00 */
[----:B------:R-:W2:Y:S02]  /*17e60*/  LDL.LU R20, [R1+0x80] ;  /* 0x0000800001147983 */ /* 0x000ea40000300800 */
[----:B------:R-:W2:Y:S01]  /*17e70*/  LDL.LU R21, [R1+0x84] ;  /* 0x0000840001157983 */ /* 0x000ea20000300800 */
[----:B------:R-:W2:Y:S01]  /*17e80*/  LDL.LU R22, [R1+0x88] ;  /* 0x0000880001167983 */ /* 0x000ea20000300800 */
[----:B------:R-:W2:Y:S03]  /*17e90*/  LDL.LU R23, [R1+0x8c] ;  /* 0x00008c0001177983 */ /* 0x000ea60000300800 */
[----:B0-----:R-:W3:Y:S01]  /*17ea0*/  LDL.LU.64 R24, [R1+0x280] ;  /* 0x0002800001187983 */ /* 0x001ee20000300a00 */
[----:B------:R-:W3:Y:S02]  /*17eb0*/  LDL.LU.64 R26, [R1+0x288] ;  /* 0x00028800011a7983 */ /* 0x000ee40000300a00 */
[----:B------:R-:W2:Y:S02]  /*17ec0*/  LDL.LU R3, [R1+0xe38] ;  /* 0x000e380001037983 */ /* 0x000ea40000300800 */
[----:B------:R-:W-:Y:S01]  /*17ed0*/  STL.64 [R1+0x38], R18 ;  /* 0x0000381201007387 */ /* 0x000fe20000100a00 */
[----:B------:R-:W2:Y:S01]  /*17ee0*/  LDL.LU.64 R10, [R1+0xe30] ;  /* 0x000e3000010a7983 */ /* 0x000ea20000300a00 */
[----:B------:R-:W2:Y:S04]  /*17ef0*/  LDL.LU.64 R8, [R1+0xe28] ;  /* 0x000e280001087983 */ /* 0x000ea80000300a00 */
[----:B------:R-:W-:Y:S02]  /*17f00*/  STL.64 [R1+0xf0], R4 ;  /* 0x0000f00401007387 */ /* 0x000fe40000100a00 */
[----:B------:R0:W-:Y:S02]  /*17f10*/  STL.64 [R1+0xf8], R6 ;  /* 0x0000f80601007387 */ /* 0x0001e40000100a00 */
[----:B0-----:R-:W2:Y:S01]  /*17f20*/  LDL.LU.64 R6, [R1+0xe20] ;  /* 0x000e200001067983 */ /* 0x001ea20000300a00 */
[----:B------:R-:W2:Y:S02]  /*17f30*/  LDL.LU.64 R4, [R1+0xe18] ;  /* 0x000e180001047983 */ /* 0x000ea40000300a00 */
[-C--:B--2---:R-:W-:Y:S11]  /*17f40*/  HMMA.16816.F32 R8, R4, R16.reuse, R8 ;  /* 0x000000100408723c */ /* 0x084ff60000001808 */
[----:B------:R-:W-:Y:S11]  /*17f50*/  @!UPT UIADD3 URZ, URZ, URZ, URZ ;  /* 0x0000003f3f3ff290 */ /* 0x000ff6000fffe03f */
[----:B------:R-:W-:Y:S01]  /*17f60*/  @!UPT UIADD3 URZ, URZ, URZ, URZ ;  /* 0x0000003f3f3ff290 */ /* 0x000fe2000fffe03f */
[----:B------:R-:W-:Y:S01]  /*17f70*/  STL.64 [R1+0xe0], R8 ;  /* 0x0000e00801007387 */ /* 0x000fe20000100a00 */
[----:B------:R0:W-:Y:S03]  /*17f80*/  STL.64 [R1+0xe8], R10 ;  /* 0x0000e80a01007387 */ /* 0x0001e60000100a00 */
[----:B0-----:R-:W4:Y:S01]  /*17f90*/  LDL.LU.64 R10, [R1+0xe10] ;  /* 0x000e1000010a7983 */ /* 0x001f220000300a00 */
[----:B------:R-:W4:Y:S02]  /*17fa0*/  LDL.LU.64 R8, [R1+0xe08] ;  /* 0x000e080001087983 */ /* 0x000f240000300a00 */
[----:B------:R0:W-:Y:S02]  /*17fb0*/  STL.64 [R1+0xda0], R6 ;  /* 0x000da00601007387 */ /* 0x0001e40000100a00 */
[----:B------:R-:W-:Y:S01]  /*17fc0*/  STL.64 [R1+0xd98], R4 ;  /* 0x000d980401007387 */ /* 0x000fe20000100a00 */
[----:B0-----:R-:W2:Y:S01]  /*17fd0*/  LDL.LU R6, [R1+0x48] ;  /* 0x0000480001067983 */ /* 0x001ea20000300800 */
[----:B------:R-:W2:Y:S01]  /*17fe0*/  LDL.LU R7, [R1+0x4c] ;  /* 0x00004c0001077983 */ /* 0x000ea20000300800 */
[----:B----4-:R-:W-:Y:S11]  /*17ff0*/  HMMA.16816.F32 R12, R8, R16, R12 ;  /* 0x00000010080c723c */ /* 0x010ff6000000180c */
        /* <DEDUP_REMOVED lines=8> */
[----:B0-----:R-:W4:Y:S01]  /*18080*/  LDL.LU R8, [R1+0x60] ;  /* 0x0000600001087983 */ /* 0x001f220000300800 */
[----:B------:R-:W4:Y:S02]  /*18090*/  LDL.LU R9, [R1+0x64] ;  /* 0x0000640001097983 */ /* 0x000f240000300800 */
[----:B------:R-:W-:-:S02]  /*180a0*/  IMAD.MOV.U32 R10, RZ, RZ, R3 ;  /* 0x000000ffff0a7224 */ /* 0x000fc400078e0003 */
[----:B------:R-:W-:Y:S01]  /*180b0*/  IMAD.MOV.U32 R11, RZ, RZ, R0 ;  /* 0x000000ffff0b7224 */ /* 0x000fe200078e0000 */
        /* <DEDUP_REMOVED lines=17> */
[----:B0-----:R-:W3:Y:S01]  /*181d0*/  LDL R3, [R1+0x158] ;  /* 0x0001580001037983 */ /* 0x001ee20000100800 */
[-C--:B--2---:R-:W-:Y:S03]  /*181e0*/  HMMA.16816.F32 R16, R16, R6.reuse, R24 ;  /* 0x000000061010723c */ /* 0x084fe60000001818 */
[----:B------:R-:W4:Y:S01]  /*181f0*/  LDL.LU.64 R26, [R1+0xdd0] ;  /* 0x000dd000011a7983 */ /* 0x000f220000300a00 */
[----:B------:R-:W4:Y:S11]  /*18200*/  LDL.LU.64 R24, [R1+0xdc8] ;  /* 0x000dc80001187983 */ /* 0x000f360000300a00 */
        /* <DEDUP_REMOVED lines=11> */
[----:B------:R-:W3:Y:S01]  /*182c0*/  LDL.LU.64 R20, [R1+0xda8] ;  /* 0x000da80001147983 */ /* 0x000ee20000300a00 */
[-C--:B----4-:R-:W-:Y:S01]  /*182d0*/  HMMA.16816.F32 R8, R24, R6.reuse, R8 ;  /* 0x000000061808723c */ /* 0x090fe20000001808 */
[----:B------:R0:W-:Y:S01]  /*182e0*/  STL.64 [R1+0xd50], R18 ;  /* 0x000d501201007387 */ /* 0x0001e20000100a00 */
[----:B------:R1:W-:Y:S06]  /*182f0*/  STL.64 [R1+0xd48], R16 ;  /* 0x000d481001007387 */ /* 0x0003ec0000100a00 */
[----:B---3--:R-:W-:Y:S01]  /*18300*/  HMMA.16816.F32 R12, R20, R6, R12 ;  /* 0x00000006140c723c */ /* 0x008fe2000000180c */
[----:B------:R-:W-:Y:S01]  /*18310*/  STL.64 [R1+0xd40], R22 ;  /* 0x000d401601007387 */ /* 0x000fe20000100a00 */
[----:B------:R2:W-:Y:S11]  /*18320*/  STL.64 [R1+0xd38], R20 ;  /* 0x000d381401007387 */ /* 0x0005f60000100a00 */
[----:B------:R-:W-:Y:S10]  /*18330*/  @!UPT UIADD3 URZ, URZ, URZ, URZ ;  /* 0x0000003f3f3ff290 */ /* 0x000ff4000fffe03f */
[----:B------:R-:W-:Y:S01]  /*18340*/  STL.64 [R1+0x3a0], R12 ;  /* 0x0003a00c01007387 */ /* 0x000fe20000100a00 */
[----:B------:R-:W-:Y:S02]  /*18350*/  STL.64 [R1+0x3a8], R14 ;  /* 0x0003a80e01007387 */ /* 0x000fe40000100a00 */
[----:B------:R-:W3:Y:S02]  /*18360*/  LDL.LU.64 R4, [R1+0x330] ;  /* 0x0003300001047983 */ /* 0x000ee40000300a00 */
[----:B------:R-:W3:Y:S01]  /*18370*/  LDL.LU.64 R6, [R1+0x338] ;  /* 0x0003380001067983 */ /* 0x000ee20000300a00 */
[----:B------:R4:W-:Y:S01]  /*18380*/  STL.64 [R1+0x360], R8 ;  /* 0x0003600801007387 */ /* 0x0009e20000100a00 */
[----:B------:R2:W-:Y:S02]  /*18390*/  STL.64 [R1+0x368], R10 ;  /* 0x0003680a01007387 */ /* 0x0005e40000100a00 */
[----:B0-----:R-:W2:Y:S02]  /*183a0*/  LDL.64 R18, [R1+0x8] ;  /* 0x0000080001127983 */ /* 0x001ea40000100a00 */
[----:B-1----:R-:W3:Y:S01]  /*183b0*/  LDL.64 R16, [R1] ;  /* 0x0000000001107983 */ /* 0x002ee20000100a00 */
[----:B--2---:R-:W-:Y:S01]  /*183c0*/  STL.64 [R1+0xd60], R18 ;  /* 0x000d601201007387 */ /* 0x004fe20000100a00 */
[----:B---3--:R-:W-:Y:S02]  /*183d0*/  STL.64 [R1+0xd58], R16 ;  /* 0x000d581001007387 */ /* 0x008fe40000100a00 */
[----:B------:R-:W-:Y:S02]  /*183e0*/  STL [R1+0xd30], R27 ;  /* 0x000d301b01007387 */ /* 0x000fe40000100800 */
[----:B------:R-:W2:Y:S01]  /*183f0*/  LDL.LU R20, [R1+0x120] ;  /* 0x0001200001147983 */ /* 0x000ea20000300800 */
[----:B------:R-:W2:Y:S01]  /*18400*/  LDL.LU R21, [R1+0x124] ;  /* 0x0001240001157983 */ /* 0x000ea20000300800 */
[----:B------:R-:W3:Y:S02]  /*18410*/  LDL.LU R22, [R1+0x128] ;  /* 0x0001280001167983 */ /* 0x000ee40000300800 */
[----:B------:R-:W3:Y:S02]  /*18420*/  LDL.LU R23, [R1+0x12c] ;  /* 0x00012c0001177983 */ /* 0x000ee40000300800 */
[----:B----4-:R-:W4:Y:S01]  /*18430*/  LDL.LU.64 R8, [R1+0x2f0] ;  /* 0x0002f00001087983 */ /* 0x010f220000300a00 */
[----:B------:R-:W4:Y:S04]  /*18440*/  LDL.LU.64 R10, [R1+0x2f8] ;  /* 0x0002f800010a7983 */ /* 0x000f280000300a00 */
[----:B------:R-:W0:Y:S04]  /*18450*/  LDSM.16.M88.4 R16, [R3+0x2800] ;  /* 0x002800000310783b */ /* 0x000e280000000200 */
[----:B---3--:R1:W-:Y:S01]  /*18460*/  STL.64 [R1+0xd70], R22 ;  /* 0x000d701601007387 */ /* 0x0083e20000100a00 */
[----:B--2---:R2:W-:Y:S03]  /*18470*/  STL.64 [R1+0xd68], R20 ;  /* 0x000d681401007387 */ /* 0x0045e60000100a00 */
[----:B-1----:R-:W3:Y:S04]  /*18480*/  LDL.64 R22, [R1+0x18] ;  /* 0x0000180001167983 */ /* 0x002ee80000100a00 */
[----:B--2---:R-:W3:Y:S01]  /*18490*/  LDL.64 R20, [R1+0x10] ;  /* 0x0000100001147983 */ /* 0x004ee20000100a00 */
[----:B------:R-:W-:Y:S02]  /*184a0*/  STL [R1+0xd28], R29 ;  /* 0x000d281d01007387 */ /* 0x000fe40000100800 */
[----:B------:R-:W-:Y:S02]  /*184b0*/  STL [R1+0xd2c], R28 ;  /* 0x000d2c1c01007387 */ /* 0x000fe40000100800 */
[----:B------:R-:W2:Y:S01]  /*184c0*/  LDL.LU.64 R12, [R1+0x2b0] ;  /* 0x0002b000010c7983 */ /* 0x000ea20000300a00 */
[----:B------:R-:W2:Y:S01]  /*184d0*/  LDL.LU.64 R14, [R1+0x2b8] ;  /* 0x0002b800010e7983 */ /* 0x000ea20000300a00 */
[----:B0-----:R-:W-:Y:S01]  /*184e0*/  STL.64 [R1+0x28], R18 ;  /* 0x0000281201007387 */ /* 0x001fe20000100a00 */
[----:B---3--:R-:W-:Y:S11]  /*184f0*/  HMMA.16816.F32 R4, R20, R16, R4 ;  /* 0x000000101404723c */ /* 0x008ff60000001804 */
[----:B------:R-:W-:Y:S11]  /*18500*/  @!UPT UIADD3 URZ, URZ, URZ, URZ ;  /* 0x0000003f3f3ff290 */ /* 0x000ff6000fffe03f */
[----:B------:R-:W-:Y:S01]  /*18510*/  @!UPT UIADD3 URZ, URZ, URZ, URZ ;  /* 0x0000003f3f3ff290 */ /* 0x000fe2000fffe03f */
[----:B------:R-:W-:Y:S01]  /*18520*/  STL.64 [R1+0xb0], R4 ;  /* 0x0000b00401007387 */ /* 0x000fe20000100a00 */
[----:B------:R0:W-:Y:S03]  /*18530*/  STL.64 [R1+0xb8], R6 ;  /* 0x0000b80601007387 */ /* 0x0001e60000100a00 */
[----:B0-----:R-:W4:Y:S01]  /*18540*/  LDL.LU.64 R6, [R1+0xda0] ;  /* 0x000da00001067983 */ /* 0x001f220000300a00 */
[----:B------:R-:W4:Y:S02]  /*18550*/  LDL.LU.64 R4, [R1+0xd98] ;  /* 0x000d980001047983 */ /* 0x000f240000300a00 */
[----:B------:R-:W-:Y:S02]  /*18560*/  IMAD.MOV.U32 R27, RZ, RZ, R20 ;  /* 0x000000ffff1b7224 */ /* 0x000fe400078e0014 */
[----:B------:R-:W-:Y:S02]  /*18570*/  IMAD.MOV.U32 R28, RZ, RZ, R21 ;  /* 0x000000ffff1c7224 */ /* 0x000fe400078e0015 */
[----:B------:R-:W-:-:S02]  /*18580*/  IMAD.MOV.U32 R29, RZ, RZ, R22 ;  /* 0x000000ffff1d7224 */ /* 0x000fc400078e0016 */
[----:B------:R-:W-:Y:S01]  /*18590*/  IMAD.MOV.U32 R0, RZ, RZ, R23 ;  /* 0x000000ffff007224 */ /* 0x000fe200078e0017 */
[----:B------:R-:W3:Y:S01]  /*185a0*/  LDL.LU.64 R20, [R1+0x270] ;  /* 0x0002700001147983 */ /* 0x000ee20000300a00 */
[----:B------:R-:W3:Y:S01]  /*185b0*/  LDL.LU.64 R22, [R1+0x278] ;  /* 0x0002780001167983 */ /* 0x000ee20000300a00 */
        /* <DEDUP_REMOVED lines=9> */
[----:B0-----:R-:W4:Y:S01]  /*18650*/  LDL.LU R4, [R1+0x110] ;  /* 0x0001100001047983 */ /* 0x001f220000300800 */
[----:B------:R-:W4:Y:S02]  /*18660*/  LDL.LU R5, [R1+0x114] ;  /* 0x0001140001057983 */ /* 0x000f240000300800 */
[----:B------:R-:W4:Y:S02]  /*18670*/  LDL.LU R6, [R1+0x118] ;  /* 0x0001180001067983 */ /* 0x000f240000300800 */
[----:B------:R-:W4:Y:S01]  /*18680*/  LDL.LU R7, [R1+0x11c] ;  /* 0x00011c0001077983 */ /* 0x000f220000300800 */
        /* <DEDUP_REMOVED lines=13> */
[----:B---3--:R-:W-:Y:S01]  /*18760*/  HMMA.16816.F32 R16, R12, R16, R20 ;  /* 0x000000100c10723c */ /* 0x008fe20000001814 */
[----:B------:R-:W3:Y:S01]  /*18770*/  LDL.LU.64 R22, [R1+0xd70] ;  /* 0x000d700001167983 */ /* 0x000ee20000300a00 */
[----:B------:R-:W3:Y:S11]  /*18780*/  LDL.LU.64 R20, [R1+0xd68] ;  /* 0x000d680001147983 */ /* 0x000ef60000300a00 */
[----:B------:R-:W-:Y:S10]  /*18790*/  @!UPT UIADD3 URZ, URZ, URZ, URZ ;  /* 0x0000003f3f3ff290 */ /* 0x000ff4000fffe03f */
[----:B------:R-:W-:Y:S01]  /*187a0*/  STL.64 [R1+0x40], R16 ;  /* 0x0000401001007387 */ /* 0x000fe20000100a00 */
[----:B------:R0:W-:Y:S03]  /*187b0*/  STL.64 [R1+0x48], R18 ;  /* 0x0000481201007387 */ /* 0x0001e60000100a00 */
[----:B0-----:R-:W2:Y:S01]  /*187c0*/  LDL.LU.64 R18, [R1+0xd60] ;  /* 0x000d600001127983 */ /* 0x001ea20000300a00 */
[----:B------:R-:W2:Y:S02]  /*187d0*/  LDL.LU.64 R16, [R1+0xd58] ;  /* 0x000d580001107983 */ /* 0x000ea40000300a00 */
[----:B------:R0:W-:Y:S02]  /*187e0*/  STL.64 [R1+0xcf8], R14 ;  /* 0x000cf80e01007387 */ /* 0x0001e40000100a00 */
[----:B------:R-:W-:Y:S01]  /*187f0*/  STL.64 [R1+0xcf0], R12 ;  /* 0x000cf00c01007387 */ /* 0x000fe20000100a00 */
[----:B0-----:R-:W2:Y:S01]  /*18800*/  LDL.LU R14, [R1+0x58] ;  /* 0x00005800010e7983 */ /* 0x001ea20000300800 */
[----:B------:R-:W2:Y:S02]  /*18810*/  LDL.LU R15, [R1+0x5c] ;  /* 0x00005c00010f7983 */ /* 0x000ea40000300800 */
[-C--:B--2---:R-:W-:Y:S11]  /*18820*/  HMMA.16816.F32 R8, R16, R14.reuse, R8 ;  /* 0x0000000e1008723c */ /* 0x084ff60000001808 */
        /* <DEDUP_REMOVED lines=8> */
[----:B------:R-:W3:Y:S01]  /*188b0*/  LDL.LU.64 R18, [R1+0xd50] ;  /* 0x000d500001127983 */ /* 0x000ee20000300a00 */
[----:B------:R-:W3:Y:S02]  /*188c0*/  LDL.LU.64 R16, [R1+0xd48] ;  /* 0x000d480001107983 */ /* 0x000ee40000300a00 */
        /* <DEDUP_REMOVED lines=9> */
[----:B0-----:R-:W2:Y:S01]  /*18960*/  LDL.LU R16, [R1+0x100] ;  /* 0x0001000001107983 */ /* 0x001ea20000300800 */
[----:B------:R-:W2:Y:S02]  /*18970*/  LDL.LU R17, [R1+0x104] ;  /* 0x0001040001117983 */ /* 0x000ea40000300800 */
[----:B------:R-:W2:Y:S02]  /*18980*/  LDL.LU R18, [R1+0x108] ;  /* 0x0001080001127983 */ /* 0x000ea40000300800 */
[----:B------:R-:W2:Y:S01]  /*18990*/  LDL.LU R19, [R1+0x10c] ;  /* 0x00010c0001137983 */ /* 0x000ea20000300800 */
[----:B----4-:R-:W-:Y:S11]  /*189a0*/  HMMA.16816.F32 R4, R20, R14, R4 ;  /* 0x0000000e1404723c */ /* 0x010ff60000001804 */
[----:B------:R-:W-:Y:S11]  /*189b0*/  @!UPT UIADD3 URZ, URZ, URZ, URZ ;  /* 0x0000003f3f3ff290 */ /* 0x000ff6000fffe03f */
[----:B------:R-:W-:Y:S01]  /*189c0*/  @!UPT UIADD3 URZ, URZ, URZ, URZ ;  /* 0x0000003f3f3ff290 */ /* 0x000fe2000fffe03f */
[----:B------:R0:W-:Y:S01]  /*189d0*/  STL.64 [R1+0x2d0], R4 ;  /* 0x0002d00401007387 */ /* 0x0001e20000100a00 */
[----:B------:R1:W-:Y:S02]  /*189e0*/  STL.64 [R1+0x2d8], R6 ;  /* 0x0002d80601007387 */ /* 0x0003e40000100a00 */
[----:B0-----:R-:W-:Y:S02]  /*189f0*/  IMAD.MOV.U32 R4, RZ, RZ, R27 ;  /* 0x000000ffff047224 */ /* 0x001fe400078e001b */
[----:B------:R-:W2:Y:S01]  /*18a00*/  LDL.LU R27, [R1+0xd30] ;  /* 0x000d3000011b7983 */ /* 0x000ea20000300800 */
[----:B------:R-:W-:Y:S02]  /*18a10*/  IMAD.MOV.U32 R5, RZ, RZ, R28 ;  /* 0x000000ffff057224 */ /* 0x000fe400078e001c */
[----:B------:R-:W3:Y:S02]  /*18a20*/  LDL.LU R28, [R1+0xd2c] ;  /* 0x000d2c00011c7983 */ /* 0x000ee40000300800 */
[----:B-1----:R-:W-:-:S02]  /*18a30*/  IMAD.MOV.U32 R6, RZ, RZ, R29 ;  /* 0x000000ffff067224 */ /* 0x002fc400078e001d */
[----:B------:R-:W-:Y:S01]  /*18a40*/  IMAD.MOV.U32 R7, RZ, RZ, R0 ;  /* 0x000000ffff077224 */ /* 0x000fe200078e0000 */
[----:B------:R-:W4:Y:S01]  /*18a50*/  LDL.LU R29, [R1+0xd28] ;  /* 0x000d2800011d7983 */ /* 0x000f220000300800 */
[----:B------:R-:W3:Y:S02]  /*18a60*/  LDL.LU R0, [R1+0xd24] ;  /* 0x000d240001007983 */ /* 0x000ee40000300800 */
[----:B------:R0:W-:Y:S02]  /*18a70*/  STL.64 [R1+0xca0], R22 ;  /* 0x000ca01601007387 */ /* 0x0001e40000100a00 */
[----:B------:R-:W-:Y:S01]  /*18a80*/  STL.64 [R1+0xc98], R20 ;  /* 0x000c981401007387 */ /* 0x000fe20000100a00 */
[----:B0-----:R-:W3:Y:S01]  /*18a90*/  LDL.LU.64 R22, [R1+0x38] ;  /* 0x0000380001167983 */ /* 0x001ee20000300a00 */
[----:B--2---:R-:W-:Y:S07]  /*18aa0*/  HMMA.16816.F32 R12, R24, R14, R16 ;  /* 0x0000000e180c723c */ /* 0x004fee0000001810 */
[----:B------:R-:W-:-:S02]  /*18ab0*/  IMAD.MOV.U32 R18, RZ, RZ, R9 ;  /* 0x000000ffff127224 */ /* 0x000fc400078e0009 */
[----:B------:R-:W-:Y:S02]  /*18ac0*/  IMAD.MOV.U32 R19, RZ, RZ, R8 ;  /* 0x000000ffff137224 */ /* 0x000fe400078e0008 */
[----:B------:R-:W-:Y:S02]  /*18ad0*/  IMAD.MOV.U32 R16, RZ, RZ, R11 ;  /* 0x000000ffff107224 */ /* 0x000fe400078e000b */
[----:B------:R-:W-:Y:S01]  /*18ae0*/  IMAD.MOV.U32 R17, RZ, RZ, R10 ;  /* 0x000000ffff117224 */ /* 0x000fe200078e000a */
[----:B---3--:R-:W-:Y:S02]  /*18af0*/  STL.64 [R1+0xcd8], R22 ;  /* 0x000cd81601007387 */ /* 0x008fe40000100a00 */
[----:B------:R-:W0:Y:S07]  /*18b00*/  LDSM.16.M88.4 R20, [R3+0x2c00] ;  /* 0x002c00000314783b */ /* 0x000e2e0000000200 */
[----:B------:R-:W-:Y:S01]  /*18b10*/  STL.64 [R1+0x290], R12 ;  /* 0x0002900c01007387 */ /* 0x000fe20000100a00 */
[----:B------:R-:W-:Y:S02]  /*18b20*/  STL.64 [R1+0x298], R14 ;  /* 0x0002980e01007387 */ /* 0x000fe40000100a00 */
[----:B------:R-:W0:Y:S02]  /*18b30*/  LDL.LU.64 R8, [R1+0x320] ;  /* 0x0003200001087983 */ /* 0x000e240000300a00 */
[----:B------:R-:W0:Y:S01]  /*18b40*/  LDL.LU.64 R10, [R1+0x328] ;  /* 0x00032800010a7983 */ /* 0x000e220000300a00 */
[----:B------:R-:W-:Y:S01]  /*18b50*/  STL.64 [R1+0xce8], R18 ;  /* 0x000ce81201007387 */ /* 0x000fe20000100a00 */
[----:B------:R1:W-:Y:S03]  /*18b60*/  STL.64 [R1+0xce0], R16 ;  /* 0x000ce01001007387 */ /* 0x0003e60000100a00 */
[----:B-1----:R-:W2:Y:S01]  /*18b70*/  LDL.LU.64 R16, [R1+0x2e0] ;  /* 0x0002e00001107983 */ /* 0x002ea20000300a00 */
[----:B------:R-:W2:Y:S02]  /*18b80*/  LDL.LU.64 R18, [R1+0x2e8] ;  /* 0x0002e80001127983 */ /* 0x000ea40000300a00 */
[----:B------:R-:W-:Y:S02]  /*18b90*/  STL.64 [R1+0xcb0], R26 ;  /* 0x000cb01a01007387 */ /* 0x000fe40000100a00 */
[----:B------:R1:W-:Y:S02]  /*18ba0*/  STL.64 [R1+0xca8], R24 ;  /* 0x000ca81801007387 */ /* 0x0003e40000100a00 */
[----:B-1----:R-:W3:Y:S01]  /*18bb0*/  LDL.LU R24, [R1+0xe0] ;  /* 0x0000e00001187983 */ /* 0x002ee20000300800 */
[----:B------:R-:W3:Y:S02]  /*18bc0*/  LDL.LU R25, [R1+0xe4] ;  /* 0x0000e40001197983 */ /* 0x000ee40000300800 */
[----:B------:R-:W2:Y:S02]  /*18bd0*/  LDL.LU R26, [R1+0xe8] ;  /* 0x0000e800011a7983 */ /* 0x000ea40000300800 */
[----:B------:R-:W2:Y:S01]  /*18be0*/  LDL.LU R27, [R1+0xec] ;  /* 0x0000ec00011b7983 */ /* 0x000ea20000300800 */
[----:B------:R-:W3:Y:S01]  /*18bf0*/  LDL.LU.64 R12, [R1+0x2a0] ;  /* 0x0002a000010c7983 */ /* 0x000ee20000300a00 */
[----:B------:R-:W4:Y:S01]  /*18c00*/  LDL.LU.64 R14, [R1+0x2a8] ;  /* 0x0002a800010e7983 */ /* 0x000f220000300a00 */
[-C--:B0-----:R-:W-:Y:S02]  /*18c10*/  HMMA.16816.F32 R4, R4, R20.reuse, R8 ;  /* 0x000000140404723c */ /* 0x081fe40000001808 */
[----:B--2---:R-:W-:Y:S01]  /*18c20*/  STL.64 [R1+0xcd0], R26 ;  /* 0x000cd01a01007387 */ /* 0x004fe20000100a00 */
[----:B---3--:R0:W-:Y:S03]  /*18c30*/  STL.64 [R1+0xcc8], R24 ;  /* 0x000cc81801007387 */ /* 0x0081e60000100a00 */
[----:B0-----:R-:W2:Y:S01]  /*18c40*/  LDL.LU R24, [R1+0xf0] ;  /* 0x0000f00001187983 */ /* 0x001ea20000300800 */
[----:B------:R-:W2:Y:S02]  /*18c50*/  LDL.LU R25, [R1+0xf4] ;  /* 0x0000f40001197983 */ /* 0x000ea40000300800 */
[----:B------:R-:W2:Y:S02]  /*18c60*/  LDL.LU R26, [R1+0xf8] ;  /* 0x0000f800011a7983 */ /* 0x000ea40000300800 */
[----:B------:R-:W2:Y:S01]  /*18c70*/  LDL.LU R27, [R1+0xfc] ;  /* 0x0000fc00011b7983 */ /* 0x000ea20000300800 */
[----:B------:R-:W3:Y:S01]  /*18c80*/  LDL.LU R3, [R1+0xd20] ;  /* 0x000d200001037983 */ /* 0x000ee20000300800 */
[----:B------:R0:W-:Y:S03]  /*18c90*/  STL.64 [R1+0x68], R22 ;  /* 0x0000681601007387 */ /* 0x0001e60000100a00 */
[----:B0-----:R-:W2:Y:S01]  /*18ca0*/  LDL.LU R23, [R1+0x754] ;  /* 0x0007540001177983 */ /* 0x001ea20000300800 */
[----:B------:R-:W4:Y:S02]  /*18cb0*/  LDL.LU.64 R10, [R1+0xd18] ;  /* 0x000d1800010a7983 */ /* 0x000f240000300a00 */
[----:B------:R-:W4:Y:S04]  /*18cc0*/  LDL.LU.64 R8, [R1+0xd10] ;  /* 0x000d100001087983 */ /* 0x000f280000300a00 */
[----:B------:R-:W-:Y:S01]  /*18cd0*/  STL.64 [R1+0x130], R4 ;  /* 0x0001300401007387 */ /* 0x000fe20000100a00 */
[----:B------:R0:W-:Y:S04]  /*18ce0*/  STL.64 [R1+0x138], R6 ;  /* 0x0001380601007387 */ /* 0x0001e80000100a00 */
[----:B0-----:R-:W2:Y:S01]  /*18cf0*/  LDL.LU.64 R6, [R1+0xd08] ;  /* 0x000d080001067983 */ /* 0x001ea20000300a00 */
[----:B------:R-:W2:Y:S01]  /*18d00*/  LDL.LU.64 R4, [R1+0xd00] ;  /* 0x000d000001047983 */ /* 0x000ea20000300a00 */
[-C--:B----4-:R-:W-:Y:S08]  /*18d10*/  HMMA.16816.F32 R12, R8, R20.reuse, R12 ;  /* 0x00000014080c723c */ /* 0x090ff0000000180c */
[----:B--2---:R-:W-:Y:S11]  /*18d20*/  HMMA.16816.F32 R16, R4, R20, R16 ;  /* 0x000000140410723c */ /* 0x004ff60000001810 */
[----:B------:R-:W-:Y:S11]  /*18d30*/  @!UPT UIADD3 URZ, URZ, URZ, URZ ;  /* 0x0000003f3f3ff290 */ /* 0x000ff6000fffe03f */
[----:B------:R-:W-:Y:S01]  /*18d40*/  @!UPT UIADD3 URZ, URZ, URZ, URZ ;  /* 0x0000003f3f3ff290 */ /* 0x000fe2000fffe03f */
[----:B------:R0:W-:Y:S01]  /*18d50*/  STL.64 [R1+0x100], R16 ;  /* 0x0001001001007387 */ /* 0x0001e20000100a00 */
[----:B------:R1:W-:Y:S03]  /*18d60*/  STL.64 [R1+0x108], R18 ;  /* 0x0001081201007387 */ /* 0x0003e60000100a00 */
[----:B0-----:R-:W2:Y:S01]  /*18d70*/  LDL.LU.64 R16, [R1+0x260] ;  /* 0x0002600001107983 */ /* 0x001ea20000300a00 */
[----:B-1----:R-:W2:Y:S02]  /*18d80*/  LDL.LU.64 R18, [R1+0x268] ;  /* 0x0002680001127983 */ /* 0x002ea40000300a00 */
[----:B------:R3:W-:Y:S02]  /*18d90*/  STL.64 [R1+0xc90], R6 ;  /* 0x000c900601007387 */ /* 0x0007e40000100a00 */
[----:B------:R0:W-:Y:S02]  /*18da0*/  STL.64 [R1+0xc88], R4 ;  /* 0x000c880401007387 */ /* 0x0001e40000100a00 */
[----:B---3--:R-:W-:Y:S01]  /*18db0*/  IMAD.MOV.U32 R6, RZ, RZ, R3 ;  /* 0x000000ffff067224 */ /* 0x008fe200078e0003 */
[----:B0-----:R-:W3:Y:S01]  /*18dc0*/  LDL.LU R4, [R1+0xc0] ;  /* 0x0000c00001047983 */ /* 0x001ee20000300800 */
[----:B------:R-:W3:Y:S02]  /*18dd0*/  LDL.LU R5, [R1+0xc4] ;  /* 0x0000c40001057983 */ /* 0x000ee40000300800 */
[----:B------:R-:W-:-:S02]  /*18de0*/  IMAD.MOV.U32 R7, RZ, RZ, R0 ;  /* 0x000000ffff077224 */ /* 0x000fc400078e0000 */
[----:B------:R-:W-:Y:S02]  /*18df0*/  IMAD.MOV.U32 R3, RZ, RZ, R2 ;  /* 0x000000ffff037224 */ /* 0x000fe400078e0002 */
[----:B------:R-:W-:Y:S01]  /*18e00*/  IMAD.MOV.U32 R2, RZ, RZ, R14 ;  /* 0x000000ffff027224 */ /* 0x000fe200078e000e */
[----:B------:R0:W-:Y:S01]  /*18e10*/  STL.64 [R1+0x80], R12 ;  /* 0x0000800c01007387 */ /* 0x0001e20000100a00 */
[----:B------:R-:W-:Y:S02]  /*18e20*/  IMAD.MOV.U32 R0, RZ, RZ, R15 ;  /* 0x000000ffff007224 */ /* 0x000fe400078e000f */
[----:B------:R-:W2:Y:S01]  /*18e30*/  LDL.LU.64 R14, [R1+0xcf8] ;  /* 0x000cf800010e7983 */ /* 0x000ea20000300a00 */
[----:B0-----:R-:W2:Y:S01]  /*18e40*/  LDL.LU.64 R12, [R1+0xcf0] ;  /* 0x000cf000010c7983 */ /* 0x001ea20000300a00 */
[----:B------:R0:W-:Y:S02]  /*18e50*/  STL [R1+0xc80], R10 ;  /* 0x000c800a01007387 */ /* 0x0001e40000100800 */
[----:B0-----:R-:W-:Y:S01]  /*18e60*/  IMAD.MOV.U32 R10, RZ, RZ, R23 ;  /* 0x000000ffff0a7224 */ /* 0x001fe200078e0017 */
[----:B------:R-:W-:Y:S01]  /*18e70*/  STL [R1+0xc7c], R11 ;  /* 0x000c7c0b01007387 */ /* 0x000fe20000100800 */
[----:B------:R-:W-:Y:S02]  /*18e80*/  STL [R1+0xc78], R0 ;  /* 0x000c780001007387 */ /* 0x000fe40000100800 */
[----:B------:R0:W-:Y:S02]  /*18e90*/  STL [R1+0xc00], R2 ;  /* 0x000c000201007387 */ /* 0x0001e40000100800 */
[----:B0-----:R-:W4:Y:S01]  /*18ea0*/  LDL R2, [R1+0x158] ;  /* 0x0001580001027983 */ /* 0x001f220000100800 */
[----:B--2---:R-:W-:Y:S03]  /*18eb0*/  HMMA.16816.F32 R20, R12, R20, R16 ;  /* 0x000000140c14723c */ /* 0x004fe60000001810 */
[----:B------:R-:W2:Y:S01]  /*18ec0*/  LDL.LU.64 R18, [R1+0xce8] ;  /* 0x000ce80001127983 */ /* 0x000ea20000300a00 */
[----:B------:R-:W2:Y:S11]  /*18ed0*/  LDL.LU.64 R16, [R1+0xce0] ;  /* 0x000ce00001107983 */ /* 0x000eb60000300a00 */
[----:B------:R-:W-:Y:S08]  /*18ee0*/  @!UPT UIADD3 URZ, URZ, URZ, URZ ;  /* 0x0000003f3f3ff290 */ /* 0x000ff0000fffe03f */
[----:B------:R-:W-:Y:S01]  /*18ef0*/  STL.64 [R1+0x70], R20 ;  /* 0x0000701401007387 */ /* 0x000fe20000100a00 */
[----:B------:R0:W-:Y:S03]  /*18f00*/  STL.64 [R1+0x78], R22 ;  /* 0x0000781601007387 */ /* 0x0001e60000100a00 */
[----:B0-----:R-:W2:Y:S01]  /*18f10*/  LDL.LU.64 R22, [R1+0xcd8] ;  /* 0x000cd80001167983 */ /* 0x001ea20000300a00 */
[----:B------:R-:W-:Y:S02]  /*18f20*/  STL.64 [R1+0xc70], R14 ;  /* 0x000c700e01007387 */ /* 0x000fe40000100a00 */
[----:B------:R0:W-:Y:S02]  /*18f30*/  STL.64 [R1+0xc68], R12 ;  /* 0x000c680c01007387 */ /* 0x0001e40000100a00 */
[----:B0-----:R-:W3:Y:S01]  /*18f40*/  LDL.LU R12, [R1+0xd0] ;  /* 0x0000d000010c7983 */ /* 0x001ee20000300800 */
[----:B------:R-:W3:Y:S02]  /*18f50*/  LDL.LU R13, [R1+0xd4] ;  /* 0x0000d400010d7983 */ /* 0x000ee40000300800 */
[----:B------:R-:W3:Y:S02]  /*18f60*/  LDL.LU R14, [R1+0xd8] ;  /* 0x0000d800010e7983 */ /* 0x000ee40000300800 */
[----:B------:R-:W3:Y:S01]  /*18f70*/  LDL.LU R15, [R1+0xdc] ;  /* 0x0000dc00010f7983 */ /* 0x000ee20000300800 */
[-C--:B--2---:R-:W-:Y:S01]  /*18f80*/  HMMA.16816.F32 R16, R16, R22.reuse, R24 ;  /* 0x000000161010723c */ /* 0x084fe20000001818 */
[----:B------:R-:W2:Y:S01]  /*18f90*/  LDL.LU.64 R26, [R1+0xcd0] ;  /* 0x000cd000011a7983 */ /* 0x000ea20000300a00 */
[----:B------:R-:W2:Y:S11]  /*18fa0*/  LDL.LU.64 R24, [R1+0xcc8] ;  /* 0x000cc80001187983 */ /* 0x000eb60000300a00 */
[----:B------:R-:W-:Y:S10]  /*18fb0*/  @!UPT UIADD3 URZ, URZ, URZ, URZ ;  /* 0x0000003f3f3ff290 */ /* 0x000ff4000fffe03f */
[----:B------:R-:W-:Y:S01]  /*18fc0*/  STL.64 [R1+0x340], R16 ;  /* 0x0003401001007387 */ /* 0x000fe20000100a00 */
[----:B------:R0:W-:Y:S03]  /*18fd0*/  STL.64 [R1+0x348], R18 ;  /* 0x0003481201007387 */ /* 0x0001e60000100a00 */
[----:B0-----:R-:W2:Y:S01]  /*18fe0*/  LDL.LU.64 R18, [R1+0xcc0] ;  /* 0x000cc00001127983 */ /* 0x001ea20000300a00 */
[----:B------:R-:W2:Y:S02]  /*18ff0*/  LDL.LU.64 R16, [R1+0xcb8] ;  /* 0x000cb80001107983 */ /* 0x000ea40000300a00 */
[----:B------:R-:W-:Y:S02]  /*19000*/  IMAD.MOV.U32 R11, RZ, RZ, R22 ;  /* 0x000000ffff0b7224 */ /* 0x000fe400078e0016 */
[----:B------:R-:W-:Y:S01]  /*19010*/  IMAD.MOV.U32 R0, RZ, RZ, R23 ;  /* 0x000000ffff007224 */ /* 0x000fe200078e0017 */
[----:B--2---:R-:W-:Y:S11]  /*19020*/  HMMA.16816.F32 R24, R16, R22, R24 ;  /* 0x000000161018723c */ /* 0x004ff60000001818 */
[----:B------:R-:W-:Y:S11]  /*19030*/  @!UPT UIADD3 URZ, URZ, URZ, URZ ;  /* 0x0000003f3f3ff290 */ /* 0x000ff6000fffe03f */
[----:B------:R-:W-:Y:S01]  /*19040*/  @!UPT UIADD3 URZ, URZ, URZ, URZ ;  /* 0x0000003f3f3ff290 */ /* 0x000fe2000fffe03f */
[----:B------:R-:W-:Y:S01]  /*19050*/  STL.64 [R1+0x300], R24 ;  /* 0x0003001801007387 */ /* 0x000fe20000100a00 */
[----:B------:R0:W-:Y:S03]  /*19060*/  STL.64 [R1+0x308], R26 ;  /* 0x0003081a01007387 */ /* 0x0001e60000100a00 */
[----:B0-----:R-:W2:Y:S01]  /*19070*/  LDL.LU.64 R26, [R1+0xcb0] ;  /* 0x000cb000011a7983 */ /* 0x001ea20000300a00 */
[----:B------:R-:W2:Y:S02]  /*19080*/  LDL.LU.64 R24, [R1+0xca8] ;  /* 0x000ca80001187983 */ /* 0x000ea40000300a00 */
[----:B------:R-:W3:Y:S02]  /*19090*/  LDL.LU.64 R22, [R1+0xca0] ;  /* 0x000ca00001167983 */ /* 0x000ee40000300a00 */
[----:B------:R-:W3:Y:S01]  /*190a0*/  LDL.LU.64 R20, [R1+0xc98] ;  /* 0x000c980001147983 */ /* 0x000ee20000300a00 */
[----:B------:R0:W-:Y:S02]  /*190b0*/  STL.64 [R1+0xc50], R18 ;  /* 0x000c501201007387 */ /* 0x0001e40000100a00 */
[----:B0-----:R-:W-:-:S02]  /*190c0*/  IMAD.MOV.U32 R18, RZ, RZ, R11 ;  /* 0x000000ffff127224 */ /* 0x001fc400078e000b */
[----:B------:R-:W-:Y:S01]  /*190d0*/  IMAD.MOV.U32 R19, RZ, RZ, R0 ;  /* 0x000000ffff137224 */ /* 0x000fe200078e0000 */
[----:B------:R2:W-:Y:S06]  /*190e0*/  STL.64 [R1+0xc48], R16 ;  /* 0x000c481001007387 */ /* 0x0005ec0000100a00 */
[-C--:B---3--:R-:W-:Y:S08]  /*190f0*/  HMMA.16816.F32 R12, R20, R18.reuse, R12 ;  /* 0x00000012140c723c */ /* 0x088ff0000000180c */
[----:B--2---:R-:W-:Y:S11]  /*19100*/  HMMA.16816.F32 R16, R24, R18, R4 ;  /* 0x000000121810723c */ /* 0x004ff60000001804 */
[----:B------:R-:W-:Y:S04]  /*19110*/  @!UPT UIADD3 URZ, URZ, URZ, URZ ;  /* 0x0000003f3f3ff290 */ /* 0x000fe8000fffe03f */
[----:B------:R0:W-:Y:S01]  /*19120*/  STL.64 [R1+0x2c0], R12 ;  /* 0x0002c00c01007387 */ /* 0x0001e20000100a00 */
[----:B------:R1:W-:Y:S03]  /*19130*/  STL.64 [R1+0x2c8], R14 ;  /* 0x0002c80e01007387 */ /* 0x0003e60000100a00 */
[----:B0-----:R-:W2:Y:S01]  /*19140*/  LDL.LU.64 R12, [R1+0x210] ;  /* 0x00021000010c7983 */ /* 0x001ea20000300a00 */
[----:B-1----:R-:W2:Y:S02]  /*19150*/  LDL.LU.64 R14, [R1+0x218] ;  /* 0x00021800010e7983 */ /* 0x002ea40000300a00 */
[----:B------:R0:W-:Y:S02]  /*19160*/  STL.64 [R1+0xc40], R22 ;  /* 0x000c401601007387 */ /* 0x0001e40000100a00 */
[----:B------:R1:W-:Y:S01]  /*19170*/  STL.64 [R1+0xc38], R20 ;  /* 0x000c381401007387 */ /* 0x0003e20000100a00 */
[----:B0-----:R-:W3:Y:S04]  /*19180*/  LDL.64 R22, [R1+0x18] ;  /* 0x0000180001167983 */ /* 0x001ee80000100a00 */
[----:B-1----:R-:W2:Y:S01]  /*19190*/  LDL.64 R20, [R1+0x10] ;  /* 0x0000100001147983 */ /* 0x002ea20000100a00 */
[----:B------:R-:W2:Y:S02]  /*191a0*/  LDL.LU.64 R6, [R1+0xc90] ;  /* 0x000c900001067983 */ /* 0x000ea40000300a00 */
[----:B------:R-:W2:Y:S02]  /*191b0*/  LDL.LU.64 R4, [R1+0xc88] ;  /* 0x000c880001047983 */ /* 0x000ea40000300a00 */
[----:B------:R-:W-:Y:S01]  /*191c0*/  STL.64 [R1+0xc30], R26 ;  /* 0x000c301a01007387 */ /* 0x000fe20000100a00 */
[----:B------:R0:W-:Y:S01]  /*191d0*/  STL.64 [R1+0xc28], R24 ;  /* 0x000c281801007387 */ /* 0x0001e20000100a00 */
[----:B------:R-:W-:Y:S02]  /*191e0*/  STL.64 [R1+0x280], R16 ;  /* 0x0002801001007387 */ /* 0x000fe40000100a00 */
[----:B------:R-:W-:Y:S02]  /*191f0*/  STL.64 [R1+0x288], R18 ;  /* 0x0002881201007387 */ /* 0x000fe40000100a00 */
[----:B----4-:R-:W1:Y:S04]  /*19200*/  LDSM.16.M88.4 R16, [R2+0x3000] ;  /* 0x003000000210783b */ /* 0x010e680000000200 */
[----:B0-----:R-:W4:Y:S01]  /*19210*/  LDL.LU.64 R24, [R1+0x250] ;  /* 0x0002500001187983 */ /* 0x001f220000300a00 */
[----:B------:R-:W4:Y:S03]  /*19220*/  LDL.LU.64 R26, [R1+0x258] ;  /* 0x00025800011a7983 */ /* 0x000f260000300a00 */
[----:B-1----:R0:W-:Y:S02]  /*19230*/  STL.64 [R1+0x58], R18 ;  /* 0x0000581201007387 */ /* 0x0021e40000100a00 */
[----:B0-----:R-:W-:-:S02]  /*19240*/  IMAD.MOV.U32 R19, RZ, RZ, R10 ;  /* 0x000000ffff137224 */ /* 0x001fc400078e000a */
[----:B---3--:R-:W-:Y:S02]  /*19250*/  IMAD.MOV.U32 R0, RZ, RZ, R22 ;  /* 0x000000ffff007224 */ /* 0x008fe400078e0016 */
[----:B--2---:R-:W-:Y:S02]  /*19260*/  IMAD.MOV.U32 R10, RZ, RZ, R20 ;  /* 0x000000ffff0a7224 */ /* 0x004fe400078e0014 */
[----:B------:R-:W-:Y:S02]  /*19270*/  IMAD.MOV.U32 R11, RZ, RZ, R21 ;  /* 0x000000ffff0b7224 */ /* 0x000fe400078e0015 */
[----:B------:R-:W-:Y:S01]  /*19280*/  IMAD.MOV.U32 R18, RZ, RZ, R23 ;  /* 0x000000ffff127224 */ /* 0x000fe200078e0017 */
[-C--:B----4-:R-:W-:Y:S08]  /*19290*/  HMMA.16816.F32 R24, R20, R16.reuse, R24 ;  /* 0x000000101418723c */ /* 0x090ff00000001818 */
[----:B------:R-:W-:Y:S11]  /*192a0*/  HMMA.16816.F32 R20, R4, R16, R12 ;  /* 0x000000100414723c */ /* 0x000ff6000000180c */
[----:B------:R-:W-:Y:S04]  /*192b0*/  @!UPT UIADD3 URZ, URZ, URZ, URZ ;  /* 0x0000003f3f3ff290 */ /* 0x000fe8000fffe03f */
[----:B------:R0:W-:Y:S01]  /*192c0*/  STL.64 [R1+0x120], R24 ;  /* 0x0001201801007387 */ /* 0x0001e20000100a00 */
[----:B------:R1:W-:Y:S02]  /*192d0*/  STL.64 [R1+0x128], R26 ;  /* 0x0001281a01007387 */ /* 0x0003e40000100a00 */
[----:B------:R-:W2:Y:S02]  /*192e0*/  LDL.LU.64 R12, [R1+0x1f0] ;  /* 0x0001f000010c7983 */ /* 0x000ea40000300a00 */
[----:B------:R-:W2:Y:S03]  /*192f0*/  LDL.LU.64 R14, [R1+0x1f8] ;  /* 0x0001f800010e7983 */ /* 0x000ea60000300a00 */
[----:B------:R3:W-:Y:S01]  /*19300*/  STL.64 [R1+0xf0], R20 ;  /* 0x0000f01401007387 */ /* 0x0007e20000100a00 */
[----:B------:R4:W-:Y:S03]  /*19310*/  STL.64 [R1+0xf8], R22 ;  /* 0x0000f81601007387 */ /* 0x0009e60000100a00 */
[----:B0-----:R-:W2:Y:S01]  /*19320*/  LDL.LU R24, [R1+0x90] ;  /* 0x0000900001187983 */ /* 0x001ea20000300800 */
[----:B------:R-:W2:Y:S02]  /*19330*/  LDL.LU R25, [R1+0x94] ;  /* 0x0000940001197983 */ /* 0x000ea40000300800 */
[----:B-1----:R-:W2:Y:S02]  /*19340*/  LDL.LU R26, [R1+0x98] ;  /* 0x00009800011a7983 */ /* 0x002ea40000300800 */
[----:B------:R-:W2:Y:S02]  /*19350*/  LDL.LU R27, [R1+0x9c] ;  /* 0x00009c00011b7983 */ /* 0x000ea40000300800 */
[----:B--2---:R-:W-:Y:S01]  /*19360*/  STL.64 [R1+0xc60], R26 ;  /* 0x000c601a01007387 */ /* 0x004fe20000100a00 */
[----:B------:R0:W-:Y:S02]  /*19370*/  STL.64 [R1+0xc58], R24 ;  /* 0x000c581801007387 */ /* 0x0001e40000100a00 */
[----:B---3--:R-:W2:Y:S02]  /*19380*/  LDL.LU R20, [R1+0xa0] ;  /* 0x0000a00001147983 */ /* 0x008ea40000300800 */
[----:B------:R-:W2:Y:S01]  /*19390*/  LDL.LU R21, [R1+0xa4] ;  /* 0x0000a40001157983 */ /* 0x000ea20000300800 */
[----:B----4-:R-:W2:Y:S01]  /*193a0*/  LDL.LU R22, [R1+0xa8] ;  /* 0x0000a80001167983 */ /* 0x010ea20000300800 */
[----:B------:R-:W2:Y:S03]  /*193b0*/  LDL.LU R23, [R1+0xac] ;  /* 0x0000ac0001177983 */ /* 0x000ea60000300800 */
[----:B0-----:R-:W3:Y:S01]  /*193c0*/  LDL.LU.64 R24, [R1+0x1d0] ;  /* 0x0001d00001187983 */ /* 0x001ee20000300a00 */
[----:B------:R-:W3:Y:S02]  /*193d0*/  LDL.LU.64 R26, [R1+0x1d8] ;  /* 0x0001d800011a7983 */ /* 0x000ee40000300a00 */
[----:B------:R-:W-:Y:S02]  /*193e0*/  STL.64 [R1+0xbe8], R6 ;  /* 0x000be80601007387 */ /* 0x000fe40000100a00 */
[----:B------:R0:W-:Y:S02]  /*193f0*/  STL.64 [R1+0xbe0], R4 ;  /* 0x000be00401007387 */ /* 0x0001e40000100a00 */
[----:B0-----:R-:W-:-:S02]  /*19400*/  IMAD.MOV.U32 R4, RZ, RZ, R10 ;  /* 0x000000ffff047224 */ /* 0x001fc400078e000a */
[----:B------:R-:W-:Y:S01]  /*19410*/  IMAD.MOV.U32 R5, RZ, RZ, R11 ;  /* 0x000000ffff057224 */ /* 0x000fe200078e000b */
[----:B------:R-:W4:Y:S01]  /*19420*/  LDL.LU R10, [R1+0xc80] ;  /* 0x000c8000010a7983 */ /* 0x000f220000300800 */
[----:B------:R-:W4:Y:S02]  /*19430*/  LDL.LU R11, [R1+0xc7c] ;  /* 0x000c7c00010b7983 */ /* 0x000f240000300800 */
[----:B------:R-:W-:Y:S02]  /*19440*/  IMAD.MOV.U32 R6, RZ, RZ, R0 ;  /* 0x000000ffff067224 */ /* 0x000fe400078e0000 */
[----:B------:R-:W-:Y:S01]  /*19450*/  IMAD.MOV.U32 R7, RZ, RZ, R18 ;  /* 0x000000ffff077224 */ /* 0x000fe200078e0012 */
[----:B------:R-:W2:Y:S04]  /*19460*/  LDL.LU R0, [R1+0xc78] ;  /* 0x000c780001007983 */ /* 0x000ea80000300800 */
[----:B------:R0:W-:Y:S01]  /*19470*/  STL.64 [R1+0xc10], R6 ;  /* 0x000c100601007387 */ /* 0x0001e20000100a00 */
[----:B------:R-:W-:Y:S03]  /*19480*/  STL.64 [R1+0xc08], R4 ;  /* 0x000c080401007387 */ /* 0x000fe60000100a00 */
[----:B0-----:R-:W2:Y:S01]  /*19490*/  LDL.LU R6, [R1+0x28] ;  /* 0x0000280001067983 */ /* 0x001ea20000300800 */
[----:B------:R-:W2:Y:S01]  /*194a0*/  LDL.LU R7, [R1+0x2c] ;  /* 0x00002c0001077983 */ /* 0x000ea20000300800 */
[-C--:B----4-:R-:W-:Y:S11]  /*194b0*/  HMMA.16816.F32 R12, R8, R16.reuse, R12 ;  /* 0x00000010080c723c */ /* 0x090ff6000000180c */
[----:B------:R-:W-:Y:S11]  /*194c0*/  @!UPT UIADD3 URZ, URZ, URZ, URZ ;  /* 0x0000003f3f3ff290 */ /* 0x000ff6000fffe03f */
[----:B------:R-:W-:Y:S01]  /*194d0*/  @!UPT UIADD3 URZ, URZ, URZ, URZ ;  /* 0x0000003f3f3ff290 */ /* 0x000fe2000fffe03f */
[----:B------:R-:W-:Y:S01]  /*194e0*/  STL.64 [R1+0xd0], R12 ;  /* 0x0000d00c01007387 */ /* 0x000fe20000100a00 */
[----:B------:R0:W-:Y:S03]  /*194f0*/  STL.64 [R1+0xd8], R14 ;  /* 0x0000d80e01007387 */ /* 0x0001e60000100a00 */
[----:B0-----:R-:W3:Y:S01]  /*19500*/  LDL.LU.64 R14, [R1+0xc70] ;  /* 0x000c7000010e7983 */ /* 0x001ee20000300a00 */
[----:B------:R-:W3:Y:S02]  /*19510*/  LDL.LU.64 R12, [R1+0xc68] ;  /* 0x000c6800010c7983 */ /* 0x000ee40000300a00 */
[----:B------:R-:W-:Y:S02]  /*19520*/  IMAD.MOV.U32 R5, RZ, RZ, R19 ;  /* 0x000000ffff057224 */ /* 0x000fe400078e0013 */
[----:B------:R0:W-:Y:S01]  /*19530*/  STL.64 [R1+0xbf8], R10 ;  /* 0x000bf80a01007387 */ /* 0x0001e20000100a00 */
[----:B------:R1:W-:Y:S04]  /*19540*/  STL.64 [R1+0xbf0], R8 ;  /* 0x000bf00801007387 */ /* 0x0003e80000100a00 */
[----:B0-----:R-:W4:Y:S04]  /*19550*/  LDL.64 R10, [R1+0x8] ;  /* 0x00000800010a7983 */ /* 0x001f280000100a00 */
[----:B-1----:R-:W4:Y:S01]  /*19560*/  LDL.64 R8, [R1] ;  /* 0x0000000001087983 */ /* 0x002f220000100a00 */
[----:B---3--:R-:W-:Y:S03]  /*19570*/  HMMA.16816.F32 R16, R12, R16, R24 ;  /* 0x000000100c10723c */ /* 0x008fe60000001818 */
[----:B------:R-:W3:Y:S01]  /*19580*/  LDL.LU.64 R26, [R1+0xc60] ;  /* 0x000c6000011a7983 */ /* 0x000ee20000300a00 */
[----:B------:R-:W3:Y:S11]  /*19590*/  LDL.LU.64 R24, [R1+0xc58] ;  /* 0x000c580001187983 */ /* 0x000ef60000300a00 */
[----:B------:R-:W-:Y:S08]  /*195a0*/  @!UPT UIADD3 URZ, URZ, URZ, URZ ;  /* 0x0000003f3f3ff290 */ /* 0x000ff0000fffe03f */
        /* <DEDUP_REMOVED lines=10> */
[-C--:B--2---:R-:W-:Y:S08]  /*19650*/  HMMA.16816.F32 R20, R16, R6.reuse, R20 ;  /* 0x000000061014723c */ /* 0x084ff00000001814 */
[----:B----4-:R-:W-:Y:S11]  /*19660*/  HMMA.16816.F32 R12, R8, R6, R12 ;  /* 0x00000006080c723c */ /* 0x010ff6000000180c */
[----:B------:R-:W-:Y:S11]  /*19670*/  @!UPT UIADD3 URZ, URZ, URZ, URZ ;  /* 0x0000003f3f3ff290 */ /* 0x000ff6000fffe03f */
[----:B------:R-:W-:Y:S01]  /*19680*/  @!UPT UIADD3 URZ, URZ, URZ, URZ ;  /* 0x0000003f3f3ff290 */ /* 0x000fe2000fffe03f */
[----:B------:R0:W-:Y:S01]  /*19690*/  STL.64 [R1+0x330], R12 ;  /* 0x0003300c01007387 */ /* 0x0001e20000100a00 */
[----:B------:R1:W-:Y:S02]  /*196a0*/  STL.64 [R1+0x338], R14 ;  /* 0x0003380e01007387 */ /* 0x0003e40000100a00 */
[----:B0-----:R-:W-:Y:S02]  /*196b0*/  IMAD.MOV.U32 R13, RZ, RZ, R10 ;  /* 0x000000ffff0d7224 */ /* 0x001fe400078e000a */
[----:B-1----:R-:W-:Y:S02]  /*196c0*/  IMAD.MOV.U32 R15, RZ, RZ, R8 ;  /* 0x000000ffff0f7224 */ /* 0x002fe400078e0008 */
[----:B------:R-:W-:Y:S02]  /*196d0*/  IMAD.MOV.U32 R14, RZ, RZ, R9 ;  /* 0x000000ffff0e7224 */ /* 0x000fe400078e0009 */
[----:B------:R-:W-:-:S03]  /*196e0*/  IMAD.MOV.U32 R12, RZ, RZ, R11 ;  /* 0x000000ffff0c7224 */ /* 0x000fc600078e000b */
[----:B------:R-:W-:Y:S02]  /*196f0*/  STL.64 [R1+0xc20], R14 ;  /* 0x000c200e01007387 */ /* 0x000fe40000100a00 */
[----:B------:R0:W-:Y:S02]  /*19700*/  STL.64 [R1+0xc18], R12 ;  /* 0x000c180c01007387 */ /* 0x0001e40000100a00 */
[----:B0-----:R-:W2:Y:S01]  /*19710*/  LDL.LU R12, [R1+0x40] ;  /* 0x00004000010c7983 */ /* 0x001ea20000300800 */
[----:B------:R-:W2:Y:S02]  /*19720*/  LDL.LU R13, [R1+0x44] ;  /* 0x00004400010d7983 */ /* 0x000ea40000300800 */
[----:B------:R-:W2:Y:S02]  /*19730*/  LDL.LU R14, [R1+0x48] ;  /* 0x00004800010e7983 */ /* 0x000ea40000300800 */
[----:B------:R-:W2:Y:S01]  /*19740*/  LDL.LU R15, [R1+0x4c] ;  /* 0x00004c00010f7983 */ /* 0x000ea20000300800 */
[----:B------:R-:W4:Y:S01]  /*19750*/  LDL.LU.64 R8, [R1+0x240] ;  /* 0x0002400001087983 */ /* 0x000f220000300a00 */
[----:B------:R-:W4:Y:S02]  /*19760*/  LDL.LU.64 R10, [R1+0x248] ;  /* 0x00024800010a7983 */ /* 0x000f240000300a00 */
[----:B------:R-:W-:Y:S02]  /*19770*/  STL.64 [R1+0x2f0], R20 ;  /* 0x0002f01401007387 */ /* 0x000fe40000100a00 */
[----:B------:R0:W-:Y:S02]  /*19780*/  STL.64 [R1+0x2f8], R22 ;  /* 0x0002f81601007387 */ /* 0x0001e40000100a00 */
[----:B0-----:R-:W3:Y:S01]  /*19790*/  LDL.LU.64 R22, [R1+0xc40] ;  /* 0x000c400001167983 */ /* 0x001ee20000300a00 */
[----:B------:R-:W3:Y:S02]  /*197a0*/  LDL.LU.64 R20, [R1+0xc38] ;  /* 0x000c380001147983 */ /* 0x000ee40000300a00 */
[----:B------:R-:W-:Y:S02]  /*197b0*/  STL.64 [R1+0xb98], R18 ;  /* 0x000b981201007387 */ /* 0x000fe40000100a00 */
[----:B------:R-:W-:Y:S01]  /*197c0*/  STL.64 [R1+0xb90], R16 ;  /* 0x000b901001007387 */ /* 0x000fe20000100a00 */
[-C--:B---3--:R-:W-:Y:S11]  /*197d0*/  HMMA.16816.F32 R24, R20, R6.reuse, R24 ;  /* 0x000000061418723c */ /* 0x088ff60000001818 */
[----:B------:R-:W-:Y:S11]  /*197e0*/  @!UPT UIADD3 URZ, URZ, URZ, URZ ;  /* 0x0000003f3f3ff290 */ /* 0x000ff6000fffe03f */
[----:B------:R-:W-:Y:S01]  /*197f0*/  @!UPT UIADD3 URZ, URZ, URZ, URZ ;  /* 0x0000003f3f3ff290 */ /* 0x000fe2000fffe03f */
[----:B------:R-:W-:Y:S01]  /*19800*/  STL.64 [R1+0x2b0], R24 ;  /* 0x0002b01801007387 */ /* 0x000fe20000100a00 */
[----:B------:R0:W-:Y:S03]  /*19810*/  STL.64 [R1+0x2b8], R26 ;  /* 0x0002b81a01007387 */ /* 0x0001e60000100a00 */
[----:B0-----:R-:W2:Y:S01]  /*19820*/  LDL.LU.64 R26, [R1+0xc30] ;  /* 0x000c3000011a7983 */ /* 0x001ea20000300a00 */
[----:B------:R-:W2:Y:S02]  /*19830*/  LDL.LU.64 R24, [R1+0xc28] ;  /* 0x000c280001187983 */ /* 0x000ea40000300a00 */
[----:B------:R-:W-:Y:S02]  /*19840*/  IMAD.MOV.U32 R19, RZ, RZ, R5 ;  /* 0x000000ffff137224 */ /* 0x000fe400078e0005 */
[----:B------:R-:W-:Y:S01]  /*19850*/  STL.64 [R1+0xba8], R22 ;  /* 0x000ba81601007387 */ /* 0x000fe20000100a00 */
[----:B------:R0:W-:Y:S04]  /*19860*/  STL.64 [R1+0xba0], R20 ;  /* 0x000ba01401007387 */ /* 0x0001e80000100a00 */
[----:B0-----:R-:W3:Y:S01]  /*19870*/  LDL.LU.64 R20, [R1+0x1a0] ;  /* 0x0001a00001147983 */ /* 0x001ee20000300a00 */
[----:B------:R-:W3:Y:S01]  /*19880*/  LDL.LU.64 R22, [R1+0x1a8] ;  /* 0x0001a80001167983 */ /* 0x000ee20000300a00 */
[----:B--2---:R-:W-:Y:S02]  /*19890*/  HMMA.16816.F32 R4, R24, R6, R12 ;  /* 0x000000061804723c */ /* 0x004fe4000000180c */
[----:B------:R-:W2:Y:S01]  /*198a0*/  LDL.LU.64 R14, [R1+0xc20] ;  /* 0x000c2000010e7983 */ /* 0x000ea20000300a00 */
[----:B------:R-:W2:Y:S11]  /*198b0*/  LDL.LU.64 R12, [R1+0xc18] ;  /* 0x000c1800010c7983 */ /* 0x000eb60000300a00 */
[----:B------:R-:W-:Y:S09]  /*198c0*/  @!UPT UIADD3 URZ, URZ, URZ, URZ ;  /* 0x0000003f3f3ff290 */ /* 0x000ff2000fffe03f */
[----:B------:R-:W-:Y:S01]  /*198d0*/  STL.64 [R1+0x270], R4 ;  /* 0x0002700401007387 */ /* 0x000fe20000100a00 */
[----:B------:R0:W-:Y:S03]  /*198e0*/  STL.64 [R1+0x278], R6 ;  /* 0x0002780601007387 */ /* 0x0001e60000100a00 */
[----:B0-----:R-:W4:Y:S01]  /*198f0*/  LDL.LU.64 R6, [R1+0xc10] ;  /* 0x000c100001067983 */ /* 0x001f220000300a00 */
[----:B------:R-:W4:Y:S02]  /*19900*/  LDL.LU.64 R4, [R1+0xc08] ;  /* 0x000c080001047983 */ /* 0x000f240000300a00 */
[----:B------:R0:W-:Y:S02]  /*19910*/  STL.64 [R1+0xb78], R26 ;  /* 0x000b781a01007387 */ /* 0x0001e40000100a00 */
[----:B------:R1:W-:Y:S01]  /*19920*/  STL.64 [R1+0xb70], R24 ;  /* 0x000b701801007387 */ /* 0x0003e20000100a00 */
[----:B0-----:R-:W2:Y:S01]  /*19930*/  LDL.LU.64 R26, [R1+0x68] ;  /* 0x00006800011a7983 */ /* 0x001ea20000300a00 */
[----:B-1----:R-:W-:-:S02]  /*19940*/  IMAD.MOV.U32 R25, RZ, RZ, R19 ;  /* 0x000000ffff197224 */ /* 0x002fc400078e0013 */
[----:B------:R0:W1:Y:S02]  /*19950*/  LDSM.16.M88.4 R16, [R2+0x3400] ;  /* 0x003400000210783b */ /* 0x0000640000000200 */
[----:B0-----:R-:W2:Y:S04]  /*19960*/  LDL.LU R2, [R1+0xc00] ;  /* 0x000c000001027983 */ /* 0x001ea80000300800 */
[----:B-1----:R-:W-:Y:S01]  /*19970*/  STL.64 [R1+0x48], R18 ;  /* 0x0000481201007387 */ /* 0x002fe20000100a00 */
[-C--:B----4-:R-:W-:Y:S03]  /*19980*/  HMMA.16816.F32 R4, R4, R16.reuse, R8 ;  /* 0x000000100404723c */ /* 0x090fe60000001808 */
[----:B------:R-:W4:Y:S01]  /*19990*/  LDL.LU.64 R10, [R1+0xbf8] ;  /* 0x000bf800010a7983 */ /* 0x000f220000300a00 */
[----:B------:R-:W4:Y:S11]  /*199a0*/  LDL.LU.64 R8, [R1+0xbf0] ;  /* 0x000bf00001087983 */ /* 0x000f360000300a00 */
[----:B------:R-:W-:Y:S08]  /*199b0*/  @!UPT UIADD3 URZ, URZ, URZ, URZ ;  /* 0x0000003f3f3ff290 */ /* 0x000ff0000fffe03f */
[----:B------:R-:W-:Y:S01]  /*199c0*/  STL.64 [R1+0x110], R4 ;  /* 0x0001100401007387 */ /* 0x000fe20000100a00 */
[----:B------:R0:W-:Y:S03]  /*199d0*/  STL.64 [R1+0x118], R6 ;  /* 0x0001180601007387 */ /* 0x0001e60000100a00 */
[----:B0-----:R-:W3:Y:S01]  /*199e0*/  LDL.LU.64 R6, [R1+0xbe8] ;  /* 0x000be80001067983 */ /* 0x001ee20000300a00 */
[----:B------:R-:W3:Y:S02]  /*199f0*/  LDL.LU.64 R4, [R1+0xbe0] ;  /* 0x000be00001047983 */ /* 0x000ee40000300a00 */
[----:B--2---:R-:W-:Y:S02]  /*19a00*/  IMAD.MOV.U32 R18, RZ, RZ, R13 ;  /* 0x000000ffff127224 */ /* 0x004fe400078e000d */
[----:B------:R-:W-:Y:S01]  /*19a10*/  IMAD.MOV.U32 R19, RZ, RZ, R12 ;  /* 0x000000ffff137224 */ /* 0x000fe200078e000c */
[----:B---3--:R-:W-:Y:S11]  /*19a20*/  HMMA.16816.F32 R20, R4, R16, R20 ;  /* 0x000000100414723c */ /* 0x008ff60000001814 */
[----:B------:R-:W-:Y:S11]  /*19a30*/  @!UPT UIADD3 URZ, URZ, URZ, URZ ;  /* 0x0000003f3f3ff290 */ /* 0x000ff6000fffe03f */
[----:B------:R-:W-:Y:S01]  /*19a40*/  @!UPT UIADD3 URZ, URZ, URZ, URZ ;  /* 0x0000003f3f3ff290 */ /* 0x000fe2000fffe03f */
[----:B------:R0:W-:Y:S01]  /*19a50*/  STL.64 [R1+0xe0], R20 ;  /* 0x0000e01401007387 */ /* 0x0001e20000100a00 */
[----:B------:R-:W-:Y:S02]  /*19a60*/  STL.64 [R1+0xe8], R22 ;  /* 0x0000e81601007387 */ /* 0x000fe40000100a00 */
[----:B------:R-:W4:Y:S02]  /*19a70*/  LDL.LU.64 R12, [R1+0x170] ;  /* 0x00017000010c7983 */ /* 0x000f240000300a00 */
[----:B0-----:R-:W-:Y:S02]  /*19a80*/  IMAD.MOV.U32 R21, RZ, RZ, R16 ;  /* 0x000000ffff157224 */ /* 0x001fe400078e0010 */
[----:B------:R-:W-:Y:S02]  /*19a90*/  IMAD.MOV.U32 R20, RZ, RZ, R17 ;  /* 0x000000ffff147224 */ /* 0x000fe400078e0011 */
[----:B------:R-:W-:Y:S02]  /*19aa0*/  IMAD.MOV.U32 R16, RZ, RZ, R15 ;  /* 0x000000ffff107224 */ /* 0x000fe400078e000f */
[----:B------:R-:W-:-:S02]  /*19ab0*/  IMAD.MOV.U32 R17, RZ, RZ, R14 ;  /* 0x000000ffff117224 */ /* 0x000fc400078e000e */
[----:B------:R-:W4:Y:S01]  /*19ac0*/  LDL.LU.64 R14, [R1+0x178] ;  /* 0x00017800010e7983 */ /* 0x000f220000300a00 */
[----:B------:R-:W-:Y:S02]  /*19ad0*/  STL.64 [R1+0xbb8], R18 ;  /* 0x000bb81201007387 */ /* 0x000fe40000100a00 */
[----:B------:R0:W-:Y:S02]  /*19ae0*/  STL.64 [R1+0xbb0], R16 ;  /* 0x000bb01001007387 */ /* 0x0001e40000100a00 */
[----:B0-----:R-:W-:Y:S02]  /*19af0*/  IMAD.MOV.U32 R17, RZ, RZ, R20 ;  /* 0x000000ffff117224 */ /* 0x001fe400078e0014 */
[----:B------:R-:W-:Y:S01]  /*19b00*/  IMAD.MOV.U32 R16, RZ, RZ, R21 ;  /* 0x000000ffff107224 */ /* 0x000fe200078e0015 */
[----:B------:R-:W2:Y:S01]  /*19b10*/  LDL.LU R20, [R1+0x130] ;  /* 0x0001300001147983 */ /* 0x000ea20000300800 */
[----:B------:R-:W2:Y:S02]  /*19b20*/  LDL.LU R21, [R1+0x134] ;  /* 0x0001340001157983 */ /* 0x000ea40000300800 */
[----:B------:R-:W3:Y:S02]  /*19b30*/  LDL.LU R22, [R1+0x138] ;  /* 0x0001380001167983 */ /* 0x000ee40000300800 */
[----:B------:R-:W3:Y:S02]  /*19b40*/  LDL.LU R23, [R1+0x13c] ;  /* 0x00013c0001177983 */ /* 0x000ee40000300800 */
[----:B---3--:R-:W-:Y:S01]  /*19b50*/  STL.64 [R1+0xbc8], R22 ;  /* 0x000bc81601007387 */ /* 0x008fe20000100a00 */
[----:B--2---:R0:W-:Y:S03]  /*19b60*/  STL.64 [R1+0xbc0], R20 ;  /* 0x000bc01401007387 */ /* 0x0041e60000100a00 */
[----:B0-----:R-:W2:Y:S01]  /*19b70*/  LDL.LU.64 R20, [R1+0x160] ;  /* 0x0001600001147983 */ /* 0x001ea20000300a00 */
[----:B------:R-:W2:Y:S02]  /*19b80*/  LDL.LU.64 R22, [R1+0x168] ;  /* 0x0001680001167983 */ /* 0x000ea40000300a00 */
[----:B------:R-:W-:Y:S02]  /*19b90*/  STL.64 [R1+0xb50], R6 ;  /* 0x000b500601007387 */ /* 0x000fe40000100a00 */
[----:B------:R0:W-:Y:S02]  /*19ba0*/  STL.64 [R1+0xb48], R4 ;  /* 0x000b480401007387 */ /* 0x0001e40000100a00 */
[----:B0-----:R-:W3:Y:S01]  /*19bb0*/  LDL.LU.64 R4, [R1+0x10] ;  /* 0x0000100001047983 */ /* 0x001ee20000300a00 */
[----:B------:R-:W2:Y:S01]  /*19bc0*/  LDL.LU.64 R6, [R1+0x18] ;  /* 0x0000180001067983 */ /* 0x000ea20000300a00 */
[----:B----4-:R-:W-:Y:S02]  /*19bd0*/  HMMA.16816.F32 R12, R8, R16, R12 ;  /* 0x00000010080c723c */ /* 0x010fe4000000180c */
[----:B--2---:R-:W-:Y:S01]  /*19be0*/  STL.64 [R1+0xb60], R6 ;  /* 0x000b600601007387 */ /* 0x004fe20000100a00 */
[----:B---3--:R0:W-:Y:S03]  /*19bf0*/  STL.64 [R1+0xb58], R4 ;  /* 0x000b580401007387 */ /* 0x0081e60000100a00 */
[----:B0-----:R-:W2:Y:S01]  /*19c00*/  LDL.LU R4, [R1+0x70] ;  /* 0x0000700001047983 */ /* 0x001ea20000300800 */
[----:B------:R-:W2:Y:S02]  /*19c10*/  LDL.LU R5, [R1+0x74] ;  /* 0x0000740001057983 */ /* 0x000ea40000300800 */
[----:B------:R-:W3:Y:S02]  /*19c20*/  LDL.LU R6, [R1+0x78] ;  /* 0x0000780001067983 */ /* 0x000ee40000300800 */
[----:B------:R-:W3:Y:S02]  /*19c30*/  LDL.LU R7, [R1+0x7c] ;  /* 0x00007c0001077983 */ /* 0x000ee40000300800 */
[----:B---3--:R-:W-:Y:S01]  /*19c40*/  STL.64 [R1+0xb88], R6 ;  /* 0x000b880601007387 */ /* 0x008fe20000100a00 */
[----:B--2---:R0:W-:Y:S03]  /*19c50*/  STL.64 [R1+0xb80], R4 ;  /* 0x000b800401007387 */ /* 0x0041e60000100a00 */
[----:B0-----:R-:W2:Y:S01]  /*19c60*/  LDL.LU R4, [R1+0x80] ;  /* 0x0000800001047983 */ /* 0x001ea20000300800 */
[----:B------:R-:W2:Y:S05]  /*19c70*/  LDL.LU R5, [R1+0x84] ;  /* 0x0000840001057983 */ /* 0x000eaa0000300800 */
[----:B------:R-:W-:Y:S02]  /*19c80*/  STL.64 [R1+0xb0], R12 ;  /* 0x0000b00c01007387 */ /* 0x000fe40000100a00 */
[----:B------:R0:W-:Y:S02]  /*19c90*/  STL.64 [R1+0xb8], R14 ;  /* 0x0000b80e01007387 */ /* 0x0001e40000100a00 */
[----:B0-----:R-:W3:Y:S01]  /*19ca0*/  LDL.LU.64 R14, [R1+0xbd8] ;  /* 0x000bd800010e7983 */ /* 0x001ee20000300a00 */
[----:B------:R-:W3:Y:S02]  /*19cb0*/  LDL.LU.64 R12, [R1+0xbd0] ;  /* 0x000bd000010c7983 */ /* 0x000ee40000300a00 */
[----:B------:R-:W-:Y:S02]  /*19cc0*/  STL [R1+0xb6c], R10 ;  /* 0x000b6c0a01007387 */ /* 0x000fe40000100800 */
[----:B------:R-:W-:Y:S02]  /*19cd0*/  STL [R1+0xb68], R11 ;  /* 0x000b680b01007387 */ /* 0x000fe40000100800 */
[----:B------:R-:W-:-:S02]  /*19ce0*/  IMAD.MOV.U32 R6, RZ, RZ, R2 ;  /* 0x000000ffff067224 */ /* 0x000fc400078e0002 */
[----:B------:R-:W-:Y:S01]  /*19cf0*/  IMAD.MOV.U32 R7, RZ, RZ, R0 ;  /* 0x000000ffff077224 */ /* 0x000fe200078e0000 */
[----:B---3--:R-:W-:Y:S01]  /*19d00*/  HMMA.16816.F32 R16, R12, R16, R20 ;  /* 0x000000100c10723c */ /* 0x008fe20000001814 */
[----:B------:R-:W3:Y:S01]  /*19d10*/  LDL.LU.64 R22, [R1+0xbc8] ;  /* 0x000bc80001167983 */ /* 0x000ee20000300a00 */
[----:B------:R-:W3:Y:S11]  /*19d20*/  LDL.LU.64 R20, [R1+0xbc0] ;  /* 0x000bc00001147983 */ /* 0x000ef60000300a00 */
[----:B------:R-:W-:Y:S10]  /*19d30*/  @!UPT UIADD3 URZ, URZ, URZ, URZ ;  /* 0x0000003f3f3ff290 */ /* 0x000ff4000fffe03f */
[----:B------:R0:W-:Y:S01]  /*19d40*/  STL.64 [R1+0xa0], R16 ;  /* 0x0000a01001007387 */ /* 0x0001e20000100a00 */
[----:B------:R-:W-:Y:S02]  /*19d50*/  IMAD.MOV.U32 R0, RZ, RZ, R18 ;  /* 0x000000ffff007224 */ /* 0x000fe400078e0012 */
[----:B------:R-:W-:Y:S02]  /*19d60*/  IMAD.MOV.U32 R2, RZ, RZ, R19 ;  /* 0x000000ffff027224 */ /* 0x000fe400078e0013 */
[----:B------:R-:W3:Y:S04]  /*19d70*/  LDL.LU.64 R18, [R1+0xbb8] ;  /* 0x000bb80001127983 */ /* 0x000ee80000300a00 */
[----:B0-----:R-:W3:Y:S01]  /*19d80*/  LDL.LU.64 R16, [R1+0xbb0] ;  /* 0x000bb00001107983 */ /* 0x001ee20000300a00 */
[----:B------:R-:W-:Y:S02]  /*19d90*/  STL.64 [R1+0xb40], R14 ;  /* 0x000b400e01007387 */ /* 0x000fe40000100a00 */
[----:B------:R0:W-:Y:S02]  /*19da0*/  STL.64 [R1+0xb38], R12 ;  /* 0x000b380c01007387 */ /* 0x0001e40000100a00 */
[----:B0-----:R-:W4:Y:S01]  /*19db0*/  LDL.LU R12, [R1+0x100] ;  /* 0x00010000010c7983 */ /* 0x001f220000300800 */
[----:B------:R-:W4:Y:S02]  /*19dc0*/  LDL.LU R13, [R1+0x104] ;  /* 0x00010400010d7983 */ /* 0x000f240000300800 */
[----:B------:R-:W4:Y:S02]  /*19dd0*/  LDL.LU R14, [R1+0x108] ;  /* 0x00010800010e7983 */ /* 0x000f240000300800 */
[----:B------:R-:W4:Y:S01]  /*19de0*/  LDL.LU R15, [R1+0x10c] ;  /* 0x00010c00010f7983 */ /* 0x000f220000300800 */
[----:B------:R-:W-:Y:S01]  /*19df0*/  STL [R1+0xa94], R2 ;  /* 0x000a940201007387 */ /* 0x000fe20000100800 */
[----:B------:R0:W-:Y:S03]  /*19e00*/  STL [R1+0xa90], R0 ;  /* 0x000a900001007387 */ /* 0x0001e60000100800 */
[----:B0-----:R-:W2:Y:S01]  /*19e10*/  LDL R0, [R1+0x158] ;  /* 0x0001580001007983 */ /* 0x001ea20000100800 */
[-C--:B---3--:R-:W-:Y:S03]  /*19e20*/  HMMA.16816.F32 R16, R16, R26.reuse, R20 ;  /* 0x0000001a1010723c */ /* 0x088fe60000001814 */
[----:B------:R-:W2:Y:S01]  /*19e30*/  LDL.LU.64 R22, [R1+0xba8] ;  /* 0x000ba80001167983 */ /* 0x000ea20000300a00 */
[----:B------:R-:W2:Y:S11]  /*19e40*/  LDL.LU.64 R20, [R1+0xba0] ;  /* 0x000ba00001147983 */ /* 0x000eb60000300a00 */
[----:B------:R-:W-:Y:S08]  /*19e50*/  @!UPT UIADD3 URZ, URZ, URZ, URZ ;  /* 0x0000003f3f3ff290 */ /* 0x000ff0000fffe03f */
[----:B------:R-:W-:Y:S01]  /*19e60*/  STL.64 [R1+0x320], R16 ;  /* 0x0003201001007387 */ /* 0x000fe20000100a00 */
[----:B------:R0:W-:Y:S03]  /*19e70*/  STL.64 [R1+0x328], R18 ;  /* 0x0003281201007387 */ /* 0x0001e60000100a00 */
[----:B0-----:R-:W4:Y:S01]  /*19e80*/  LDL.LU.64 R18, [R1+0xb98] ;  /* 0x000b980001127983 */ /* 0x001f220000300a00 */
[----:B------:R-:W4:Y:S02]  /*19e90*/  LDL.LU.64 R16, [R1+0xb90] ;  /* 0x000b900001107983 */ /* 0x000f240000300a00 */
[----:B------:R-:W-:Y:S02]  /*19ea0*/  IMAD.MOV.U32 R10, RZ, RZ, R26 ;  /* 0x000000ffff0a7224 */ /* 0x000fe400078e001a */
[----:B------:R-:W-:Y:S02]  /*19eb0*/  IMAD.MOV.U32 R11, RZ, RZ, R27 ;  /* 0x000000ffff0b7224 */ /* 0x000fe400078e001b */
[----:B------:R-:W-:Y:S01]  /*19ec0*/  IMAD.MOV.U32 R2, RZ, RZ, R25 ;  /* 0x000000ffff027224 */ /* 0x000fe200078e0019 */
[-C--:B--2---:R-:W-:Y:S08]  /*19ed0*/  HMMA.16816.F32 R4, R20, R26.reuse, R4 ;  /* 0x0000001a1404723c */ /* 0x084ff00000001804 */
[----:B----4-:R-:W-:Y:S11]  /*19ee0*/  HMMA.16816.F32 R12, R16, R26, R12 ;  /* 0x0000001a100c723c */ /* 0x010ff6000000180c */
[----:B------:R-:W-:Y:S11]  /*19ef0*/  @!UPT UIADD3 URZ, URZ, URZ, URZ ;  /* 0x0000003f3f3ff290 */ /* 0x000ff6000fffe03f */
[----:B------:R-:W-:Y:S01]  /*19f00*/  @!UPT UIADD3 URZ, URZ, URZ, URZ ;  /* 0x0000003f3f3ff290 */ /* 0x000fe2000fffe03f */
[----:B------:R0:W-:Y:S01]  /*19f10*/  STL.64 [R1+0x2e0], R12 ;  /* 0x0002e00c01007387 */ /* 0x0001e20000100a00 */
[----:B------:R1:W-:Y:S03]  /*19f20*/  STL.64 [R1+0x2e8], R14 ;  /* 0x0002e80e01007387 */ /* 0x0003e60000100a00 */
[----:B0-----:R-:W2:Y:S01]  /*19f30*/  LDL.LU.64 R12, [R1+0x1b0] ;  /* 0x0001b000010c7983 */ /* 0x001ea20000300a00 */
[----:B-1----:R-:W2:Y:S02]  /*19f40*/  LDL.LU.64 R14, [R1+0x1b8] ;  /* 0x0001b800010e7983 */ /* 0x002ea40000300a00 */
[----:B------:R-:W-:Y:S02]  /*19f50*/  STL.64 [R1+0xb10], R18 ;  /* 0x000b101201007387 */ /* 0x000fe40000100a00 */
[----:B------:R0:W-:Y:S02]  /*19f60*/  STL.64 [R1+0xb08], R16 ;  /* 0x000b081001007387 */ /* 0x0001e40000100a00 */
[----:B0-----:R-:W3:Y:S01]  /*19f70*/  LDL.LU.64 R16, [R1+0x230] ;  /* 0x0002300001107983 */ /* 0x001ee20000300a00 */
[----:B------:R-:W3:Y:S02]  /*19f80*/  LDL.LU.64 R18, [R1+0x238] ;  /* 0x0002380001127983 */ /* 0x000ee40000300a00 */
[----:B------:R-:W-:Y:S02]  /*19f90*/  STL.64 [R1+0x2a0], R4 ;  /* 0x0002a00401007387 */ /* 0x000fe40000100a00 */
[----:B------:R0:W-:Y:S02]  /*19fa0*/  STL.64 [R1+0x2a8], R6 ;  /* 0x0002a80601007387 */ /* 0x0001e40000100a00 */
[----:B0-----:R-:W4:Y:S01]  /*19fb0*/  LDL.LU.64 R6, [R1+0xb88] ;  /* 0x000b880001067983 */ /* 0x001f220000300a00 */
[----:B------:R-:W4:Y:S02]  /*19fc0*/  LDL.LU.64 R4, [R1+0xb80] ;  /* 0x000b800001047983 */ /* 0x000f240000300a00 */
[----:B------:R-:W4:Y:S02]  /*19fd0*/  LDL.LU.64 R26, [R1+0xb78] ;  /* 0x000b7800011a7983 */ /* 0x000f240000300a00 */
[----:B------:R-:W4:Y:S01]  /*19fe0*/  LDL.LU.64 R24, [R1+0xb70] ;  /* 0x000b700001187983 */ /* 0x000f220000300a00 */
[----:B------:R0:W-:Y:S01]  /*19ff0*/  STL.64 [R1+0xb20], R22 ;  /* 0x000b201601007387 */ /* 0x0001e20000100a00 */
[----:B------:R4:W-:Y:S02]  /*1a000*/  STL.64 [R1+0xb18], R20 ;  /* 0x000b181401007387 */ /* 0x0009e40000100a00 */
[----:B0-----:R-:W-:-:S02]  /*1a010*/  IMAD.MOV.U32 R22, RZ, RZ, R10 ;  /* 0x000000ffff167224 */ /* 0x001fc400078e000a */
[----:B------:R-:W-:Y:S01]  /*1a020*/  IMAD.MOV.U32 R23, RZ, RZ, R11 ;  /* 0x000000ffff177224 */ /* 0x000fe200078e000b */
[----:B------:R-:W2:Y:S01]  /*1a030*/  LDL.LU R10, [R1+0xb6c] ;  /* 0x000b6c00010a7983 */ /* 0x000ea20000300800 */
[----:B------:R-:W2:Y:S05]  /*1a040*/  LDL.LU R11, [R1+0xb68] ;  /* 0x000b6800010b7983 */ /* 0x000eaa0000300800 */
[----:B----4-:R-:W-:Y:S01]  /*1a050*/  HMMA.16816.F32 R20, R24, R22, R4 ;  /* 0x000000161814723c */ /* 0x010fe20000001804 */
[----:B------:R-:W3:Y:S01]  /*1a060*/  LDL.LU.64 R6, [R1+0xb60] ;  /* 0x000b600001067983 */ /* 0x000ee20000300a00 */
[----:B------:R-:W3:Y:S02]  /*1a070*/  LDL.LU.64 R4, [R1+0xb58] ;  /* 0x000b580001047983 */ /* 0x000ee40000300a00 */
[----:B------:R0:W-:Y:S02]  /*1a080*/  STL.64 [R1+0xaf0], R26 ;  /* 0x000af01a01007387 */ /* 0x0001e40000100a00 */
[----:B------:R-:W-:Y:S11]  /*1a090*/  STL.64 [R1+0xae8], R24 ;  /* 0x000ae81801007387 */ /* 0x000ff60000100a00 */
[----:B------:R-:W-:Y:S06]  /*1a0a0*/  @!UPT UIADD3 URZ, URZ, URZ, URZ ;  /* 0x0000003f3f3ff290 */ /* 0x000fec000fffe03f */
[----:B------:R-:W-:Y:S01]  /*1a0b0*/  STL.64 [R1+0x260], R20 ;  /* 0x0002601401007387 */ /* 0x000fe20000100a00 */
[----:B------:R-:W-:Y:S02]  /*1a0c0*/  STL.64 [R1+0x268], R22 ;  /* 0x0002681601007387 */ /* 0x000fe40000100a00 */
[----:B------:R-:W1:Y:S04]  /*1a0d0*/  LDSM.16.M88.4 R20, [R0+0x3800] ;  /* 0x003800000014783b */ /* 0x000e680000000200 */
[----:B0-----:R-:W4:Y:S01]  /*1a0e0*/  LDL.LU.64 R26, [R1+0x58] ;  /* 0x00005800011a7983 */ /* 0x001f220000300a00 */
[----:B-1----:R-:W-:Y:S01]  /*1a0f0*/  STL.64 [R1+0x38], R22 ;  /* 0x0000381601007387 */ /* 0x002fe20000100a00 */
[-C--:B---3--:R-:W-:Y:S01]  /*1a100*/  HMMA.16816.F32 R16, R4, R20.reuse, R16 ;  /* 0x000000140410723c */ /* 0x088fe20000001810 */
[----:B------:R-:W-:Y:S11]  /*1a110*/  IMAD.MOV.U32 R0, RZ, RZ, R7 ;  /* 0x000000ffff007224 */ /* 0x000ff600078e0007 */
[----:B------:R-:W-:Y:S11]  /*1a120*/  @!UPT UIADD3 URZ, URZ, URZ, URZ ;  /* 0x0000003f3f3ff290 */ /* 0x000ff6000fffe03f */
[----:B------:R0:W-:Y:S01]  /*1a130*/  STL.64 [R1+0x90], R16 ;  /* 0x0000901001007387 */ /* 0x0001e20000100a00 */
[----:B------:R1:W-:Y:S02]  /*1a140*/  STL.64 [R1+0x98], R18 ;  /* 0x0000981201007387 */ /* 0x0003e40000100a00 */
[----:B0-----:R-:W-:Y:S02]  /*1a150*/  IMAD.MOV.U32 R16, RZ, RZ, R6 ;  /* 0x000000ffff107224 */ /* 0x001fe400078e0006 */
[----:B-1----:R-:W-:Y:S02]  /*1a160*/  IMAD.MOV.U32 R18, RZ, RZ, R4 ;  /* 0x000000ffff127224 */ /* 0x002fe400078e0004 */
[----:B------:R-:W-:Y:S01]  /*1a170*/  IMAD.MOV.U32 R17, RZ, RZ, R5 ;  /* 0x000000ffff117224 */ /* 0x000fe200078e0005 */
[----:B------:R-:W2:Y:S01]  /*1a180*/  LDL.LU.64 R6, [R1+0xb50] ;  /* 0x000b500001067983 */ /* 0x000ea20000300a00 */
[----:B------:R-:W2:Y:S02]  /*1a190*/  LDL.LU.64 R4, [R1+0xb48] ;  /* 0x000b480001047983 */ /* 0x000ea40000300a00 */
[----:B------:R-:W-:Y:S01]  /*1a1a0*/  IMAD.MOV.U32 R25, RZ, RZ, R2 ;  /* 0x000000ffff197224 */ /* 0x000fe200078e0002 */
        /* <DEDUP_REMOVED lines=8> */
[----:B------:R1:W-:Y:S01]  /*1a230*/  STL.64 [R1+0xab8], R4 ;  /* 0x000ab80401007387 */ /* 0x0003e20000100a00 */
[----:B----4-:R-:W-:Y:S01]  /*1a240*/  STL.64 [R1+0xb30], R26 ;  /* 0x000b301a01007387 */ /* 0x010fe20000100a00 */
[----:B------:R-:W-:Y:S02]  /*1a250*/  STL [R1+0xb28], R25 ;  /* 0x000b281901007387 */ /* 0x000fe40000100800 */
[----:B0-----:R-:W-:-:S02]  /*1a260*/  IMAD.MOV.U32 R6, RZ, RZ, R16 ;  /* 0x000000ffff067224 */ /* 0x001fc400078e0010 */
[----:B------:R-:W-:Y:S02]  /*1a270*/  IMAD.MOV.U32 R7, RZ, RZ, R0 ;  /* 0x000000ffff077224 */ /* 0x000fe400078e0000 */
[----:B-1----:R-:W-:Y:S02]  /*1a280*/  IMAD.MOV.U32 R4, RZ, RZ, R18 ;  /* 0x000000ffff047224 */ /* 0x002fe400078e0012 */
[----:B------:R-:W-:Y:S01]  /*1a290*/  IMAD.MOV.U32 R5, RZ, RZ, R17 ;  /* 0x000000ffff057224 */ /* 0x000fe200078e0011 */
[----:B------:R-:W3:Y:S01]  /*1a2a0*/  LDL.LU R16, [R1+0x120] ;  /* 0x0001200001107983 */ /* 0x000ee20000300800 */
[----:B------:R-:W3:Y:S02]  /*1a2b0*/  LDL.LU R17, [R1+0x124] ;  /* 0x0001240001117983 */ /* 0x000ee40000300800 */
[----:B------:R-:W3:Y:S02]  /*1a2c0*/  LDL.LU R18, [R1+0x128] ;  /* 0x0001280001127983 */ /* 0x000ee40000300800 */
[----:B------:R-:W3:Y:S01]  /*1a2d0*/  LDL.LU R19, [R1+0x12c] ;  /* 0x00012c0001137983 */ /* 0x000ee20000300800 */
[----:B------:R-:W-:Y:S01]  /*1a2e0*/  STL.64 [R1+0xae0], R6 ;  /* 0x000ae00601007387 */ /* 0x000fe20000100a00 */
[----:B------:R0:W-:Y:S03]  /*1a2f0*/  STL.64 [R1+0xad8], R4 ;  /* 0x000ad80401007387 */ /* 0x0001e60000100a00 */
[----:B0-----:R-:W4:Y:S01]  /*1a300*/  LDL.LU R4, [R1+0xc0] ;  /* 0x0000c00001047983 */ /* 0x001f220000300800 */
[----:B------:R-:W4:Y:S02]  /*1a310*/  LDL.LU R5, [R1+0xc4] ;  /* 0x0000c40001057983 */ /* 0x000f240000300800 */
[----:B------:R-:W3:Y:S02]  /*1a320*/  LDL.LU R6, [R1+0xc8] ;  /* 0x0000c80001067983 */ /* 0x000ee40000300800 */
[----:B------:R-:W3:Y:S01]  /*1a330*/  LDL.LU R7, [R1+0xcc] ;  /* 0x0000cc0001077983 */ /* 0x000ee20000300800 */
[----:B------:R-:W4:Y:S01]  /*1a340*/  LDL.LU.64 R24, [R1+0x180] ;  /* 0x0001800001187983 */ /* 0x000f220000300a00 */
[----:B------:R-:W4:Y:S01]  /*1a350*/  LDL.LU.64 R26, [R1+0x188] ;  /* 0x00018800011a7983 */ /* 0x000f220000300a00 */
[-C--:B--2---:R-:W-:Y:S11]  /*1a360*/  HMMA.16816.F32 R12, R8, R20.reuse, R12 ;  /* 0x00000014080c723c */ /* 0x084ff6000000180c */
[----:B------:R-:W-:Y:S11]  /*1a370*/  @!UPT UIADD3 URZ, URZ, URZ, URZ ;  /* 0x0000003f3f3ff290 */ /* 0x000ff6000fffe03f */
[----:B------:R-:W-:Y:S02]  /*1a380*/  @!UPT UIADD3 URZ, URZ, URZ, URZ ;  /* 0x0000003f3f3ff290 */ /* 0x000fe4000fffe03f */
[----:B------:R-:W-:Y:S02]  /*1a390*/  IMAD.MOV.U32 R2, RZ, RZ, R14 ;  /* 0x000000ffff027224 */ /* 0x000fe400078e000e */
[----:B------:R-:W-:Y:S01]  /*1a3a0*/  IMAD.MOV.U32 R0, RZ, RZ, R15 ;  /* 0x000000ffff007224 */ /* 0x000fe200078e000f */
[----:B---3--:R-:W-:Y:S01]  /*1a3b0*/  STL.64 [R1+0xb00], R6 ;  /* 0x000b000601007387 */ /* 0x008fe20000100a00 */
[----:B----4-:R0:W-:Y:S03]  /*1a3c0*/  STL.64 [R1+0xaf8], R4 ;  /* 0x000af80401007387 */ /* 0x0101e60000100a00 */
[----:B0-----:R-:W2:Y:S01]  /*1a3d0*/  LDL.LU R4, [R1+0xd0] ;  /* 0x0000d00001047983 */ /* 0x001ea20000300800 */
[----:B------:R-:W2:Y:S02]  /*1a3e0*/  LDL.LU R5, [R1+0xd4] ;  /* 0x0000d40001057983 */ /* 0x000ea40000300800 */
[----:B------:R-:W2:Y:S02]  /*1a3f0*/  LDL.LU R6, [R1+0xd8] ;  /* 0x0000d80001067983 */ /* 0x000ea40000300800 */
[----:B------:R-:W2:Y:S01]  /*1a400*/  LDL.LU R7, [R1+0xdc] ;  /* 0x0000dc0001077983 */ /* 0x000ea20000300800 */
[----:B------:R0:W-:Y:S01]  /*1a410*/  STL.64 [R1+0x70], R12 ;  /* 0x0000700c01007387 */ /* 0x0001e20000100a00 */
[----:B------:R-:W3:Y:S03]  /*1a420*/  LDL.LU.64 R14, [R1+0xb40] ;  /* 0x000b4000010e7983 */ /* 0x000ee60000300a00 */
[----:B0-----:R-:W3:Y:S01]  /*1a430*/  LDL.LU.64 R12, [R1+0xb38] ;  /* 0x000b3800010c7983 */ /* 0x001ee20000300a00 */
[----:B------:R-:W-:Y:S02]  /*1a440*/  STL.64 [R1+0xab0], R10 ;  /* 0x000ab00a01007387 */ /* 0x000fe40000100a00 */
[----:B------:R0:W-:Y:S02]  /*1a450*/  STL.64 [R1+0xaa8], R8 ;  /* 0x000aa80801007387 */ /* 0x0001e40000100a00 */
[----:B0-----:R-:W4:Y:S01]  /*1a460*/  LDL.LU R8, [R1+0xf0] ;  /* 0x0000f00001087983 */ /* 0x001f220000300800 */
[----:B------:R-:W4:Y:S02]  /*1a470*/  LDL.LU R9, [R1+0xf4] ;  /* 0x0000f40001097983 */ /* 0x000f240000300800 */
[----:B------:R-:W4:Y:S02]  /*1a480*/  LDL.LU R10, [R1+0xf8] ;  /* 0x0000f800010a7983 */ /* 0x000f240000300800 */
[----:B------:R-:W4:Y:S01]  /*1a490*/  LDL.LU R11, [R1+0xfc] ;  /* 0x0000fc00010b7983 */ /* 0x000f220000300800 */
[----:B------:R0:W-:Y:S04]  /*1a4a0*/  STL [R1+0xa9c], R0 ;  /* 0x000a9c0001007387 */ /* 0x0001e80000100800 */
[----:B0-----:R-:W2:Y:S01]  /*1a4b0*/  LDL R0, [R1+0x158] ;  /* 0x0001580001007983 */ /* 0x001ea20000100800 */
[----:B------:R-:W-:Y:S01]  /*1a4c0*/  STL [R1+0xa98], R2 ;  /* 0x000a980201007387 */ /* 0x000fe20000100800 */
[----:B---3--:R-:W-:Y:S02]  /*1a4d0*/  HMMA.16816.F32 R20, R12, R20, R24 ;  /* 0x000000140c14723c */ /* 0x008fe40000001818 */
[----:B------:R-:W3:Y:S01]  /*1a4e0*/  LDL.LU.64 R26, [R1+0xb30] ;  /* 0x000b3000011a7983 */ /* 0x000ee20000300a00 */
[----:B------:R-:W2:Y:S11]  /*1a4f0*/  LDL.LU R25, [R1+0xb28] ;  /* 0x000b280001197983 */ /* 0x000eb60000300800 */
[----:B------:R-:W-:Y:S09]  /*1a500*/  @!UPT UIADD3 URZ, URZ, URZ, URZ ;  /* 0x0000003f3f3ff290 */ /* 0x000ff2000fffe03f */
[----:B------:R-:W-:Y:S01]  /*1a510*/  STL.64 [R1+0x60], R20 ;  /* 0x0000601401007387 */ /* 0x000fe20000100a00 */
[----:B------:R0:W-:Y:S03]  /*1a520*/  STL.64 [R1+0x68], R22 ;  /* 0x0000681601007387 */ /* 0x0001e60000100a00 */
[----:B0-----:R-:W2:Y:S01]  /*1a530*/  LDL.LU.64 R22, [R1+0xb20] ;  /* 0x000b200001167983 */ /* 0x001ea20000300a00 */
[----:B------:R-:W2:Y:S02]  /*1a540*/  LDL.LU.64 R20, [R1+0xb18] ;  /* 0x000b180001147983 */ /* 0x000ea40000300a00 */
[----:B------:R0:W-:Y:S02]  /*1a550*/  STL [R1+0xaa0], R15 ;  /* 0x000aa00f01007387 */ /* 0x0001e40000100800 */
[----:B------:R1:W-:Y:S01]  /*1a560*/  STL [R1+0xad0], R14 ;  /* 0x000ad00e01007387 */ /* 0x0003e20000100800 */
[----:B------:R4:W-:Y:S04]  /*1a570*/  STL.64 [R1+0xac8], R12 ;  /* 0x000ac80c01007387 */ /* 0x0009e80000100a00 */
[----:B0-----:R-:W3:Y:S04]  /*1a580*/  LDL R15, [R1+0xc] ;  /* 0x00000c00010f7983 */ /* 0x001ee80000100800 */
[----:B-1----:R-:W3:Y:S04]  /*1a590*/  LDL R14, [R1+0x8] ;  /* 0x00000800010e7983 */ /* 0x002ee80000100800 */
[----:B----4-:R-:W3:Y:S04]  /*1a5a0*/  LDL R12, [R1] ;  /* 0x00000000010c7983 */ /* 0x010ee80000100800 */
[----:B------:R-:W3:Y:S02]  /*1a5b0*/  LDL R13, [R1+0x4] ;  /* 0x00000400010d7983 */ /* 0x000ee40000100800 */
[-C--:B---3--:R-:W-:Y:S02]  /*1a5c0*/  HMMA.16816.F32 R12, R12, R26.reuse, R16 ;  /* 0x0000001a0c0c723c */ /* 0x088fe40000001810 */
[----:B------:R-:W3:Y:S01]  /*1a5d0*/  LDL.LU.64 R18, [R1+0xb10] ;  /* 0x000b100001127983 */ /* 0x000ee20000300a00 */
[----:B------:R-:W3:Y:S05]  /*1a5e0*/  LDL.LU.64 R16, [R1+0xb08] ;  /* 0x000b080001107983 */ /* 0x000eea0000300a00 */
[-C--:B--2---:R-:W-:Y:S01]  /*1a5f0*/  HMMA.16816.F32 R4, R20, R26.reuse, R4 ;  /* 0x0000001a1404723c */ /* 0x084fe20000001804 */
[----:B------:R-:W-:Y:S11]  /*1a600*/  IMAD.MOV.U32 R2, RZ, RZ, R27 ;  /* 0x000000ffff027224 */ /* 0x000ff600078e001b */
[----:B------:R-:W-:Y:S03]  /*1a610*/  @!UPT UIADD3 URZ, URZ, URZ, URZ ;  /* 0x0000003f3f3ff290 */ /* 0x000fe6000fffe03f */
[----:B------:R0:W-:Y:S01]  /*1a620*/  STL.64 [R1+0x250], R12 ;  /* 0x0002500c01007387 */ /* 0x0001e20000100a00 */
[----:B------:R1:W-:Y:S03]  /*1a630*/  STL.64 [R1+0x258], R14 ;  /* 0x0002580e01007387 */ /* 0x0003e60000100a00 */
[----:B0-----:R-:W2:Y:S01]  /*1a640*/  LDL.LU.64 R12, [R1+0x220] ;  /* 0x00022000010c7983 */ /* 0x001ea20000300a00 */
[----:B-1----:R-:W2:Y:S01]  /*1a650*/  LDL.LU.64 R14, [R1+0x228] ;  /* 0x00022800010e7983 */ /* 0x002ea20000300a00 */
[----:B---3--:R-:W-:Y:S02]  /*1a660*/  HMMA.16816.F32 R8, R16, R26, R8 ;  /* 0x0000001a1008723c */ /* 0x008fe40000001808 */
[----:B------:R0:W-:Y:S05]  /*1a670*/  STL.64 [R1+0xa58], R18 ;  /* 0x000a581201007387 */ /* 0x0001ea0000100a00 */
[----:B0-----:R-:W-:Y:S11]  /*1a680*/  IMAD.MOV.U32 R19, RZ, RZ, R25 ;  /* 0x000000ffff137224 */ /* 0x001ff600078e0019 */
[----:B------:R-:W-:Y:S05]  /*1a690*/  @!UPT UIADD3 URZ, URZ, URZ, URZ ;  /* 0x0000003f3f3ff290 */ /* 0x000fea000fffe03f */
[----:B------:R0:W-:Y:S01]  /*1a6a0*/  STL.64 [R1+0x210], R8 ;  /* 0x0002100801007387 */ /* 0x0001e20000100a00 */
[----:B------:R1:W-:Y:S03]  /*1a6b0*/  STL.64 [R1+0x218], R10 ;  /* 0x0002180a01007387 */ /* 0x0003e60000100a00 */
[----:B0-----:R-:W3:Y:S01]  /*1a6c0*/  LDL.LU.64 R8, [R1+0x200] ;  /* 0x0002000001087983 */ /* 0x001ee20000300a00 */
[----:B-1----:R-:W3:Y:S02]  /*1a6d0*/  LDL.LU.64 R10, [R1+0x208] ;  /* 0x00020800010a7983 */ /* 0x002ee40000300a00 */
[----:B------:R0:W-:Y:S02]  /*1a6e0*/  STL.64 [R1+0xa50], R16 ;  /* 0x000a501001007387 */ /* 0x0001e40000100a00 */
[----:B------:R-:W-:Y:S01]  /*1a6f0*/  STL.64 [R1+0x1f0], R4 ;  /* 0x0001f00401007387 */ /* 0x000fe20000100a00 */
[----:B------:R1:W-:Y:S01]  /*1a700*/  STL.64 [R1+0x1f8], R6 ;  /* 0x0001f80601007387 */ /* 0x0003e20000100a00 */
[----:B0-----:R-:W-:-:S03]  /*1a710*/  IMAD.MOV.U32 R16, RZ, RZ, R26 ;  /* 0x000000ffff107224 */ /* 0x001fc600078e001a */
[----:B-1----:R-:W4:Y:S01]  /*1a720*/  LDL.LU.64 R6, [R1+0xb00] ;  /* 0x000b000001067983 */ /* 0x002f220000300a00 */
[----:B------:R-:W4:Y:S02]  /*1a730*/  LDL.LU.64 R4, [R1+0xaf8] ;  /* 0x000af80001047983 */ /* 0x000f240000300a00 */
[----:B------:R-:W4:Y:S02]  /*1a740*/  LDL.LU.64 R26, [R1+0xaf0] ;  /* 0x000af000011a7983 */ /* 0x000f240000300a00 */
[----:B------:R-:W4:Y:S01]  /*1a750*/  LDL.LU.64 R24, [R1+0xae8] ;  /* 0x000ae80001187983 */ /* 0x000f220000300a00 */
[----:B------:R0:W-:Y:S01]  /*1a760*/  STL.64 [R1+0xa28], R22 ;  /* 0x000a281601007387 */ /* 0x0001e20000100a00 */
[----:B------:R4:W-:Y:S02]  /*1a770*/  STL.64 [R1+0xa20], R20 ;  /* 0x000a201401007387 */ /* 0x0009e40000100a00 */
[----:B0-----:R-:W-:Y:S02]  /*1a780*/  IMAD.MOV.U32 R22, RZ, RZ, R16 ;  /* 0x000000ffff167224 */ /* 0x001fe400078e0010 */
[----:B------:R-:W-:-:S07]  /*1a790*/  IMAD.MOV.U32 R23, RZ, RZ, R2 ;  /* 0x000000ffff177224 */ /* 0x000fce00078e0002 */
[----:B----4-:R-:W-:Y:S01]  /*1a7a0*/  HMMA.16816.F32 R20, R24, R22, R4 ;  /* 0x000000161814723c */ /* 0x010fe20000001804 */
[----:B------:R-:W2:Y:S01]  /*1a7b0*/  LDL.LU.64 R6, [R1+0xae0] ;  /* 0x000ae00001067983 */ /* 0x000ea20000300a00 */
[----:B------:R-:W2:Y:S11]  /*1a7c0*/  LDL.LU.64 R4, [R1+0xad8] ;  /* 0x000ad80001047983 */ /* 0x000eb60000300a00 */
[----:B------:R-:W-:Y:S10]  /*1a7d0*/  @!UPT UIADD3 URZ, URZ, URZ, URZ ;  /* 0x0000003f3f3ff290 */ /* 0x000ff4000fffe03f */
[----:B------:R-:W-:Y:S01]  /*1a7e0*/  STL.64 [R1+0x1d0], R20 ;  /* 0x0001d01401007387 */ /* 0x000fe20000100a00 */
[----:B------:R-:W-:Y:S02]  /*1a7f0*/  STL.64 [R1+0x1d8], R22 ;  /* 0x0001d81601007387 */ /* 0x000fe40000100a00 */
[----:B------:R-:W2:Y:S04]  /*1a800*/  LDSM.16.M88.4 R20, [R0+0x3c00] ;  /* 0x003c00000014783b */ /* 0x000ea80000000200 */
[----:B------:R0:W-:Y:S01]  /*1a810*/  STL.64 [R1+0x9f0], R26 ;  /* 0x0009f01a01007387 */ /* 0x0001e20000100a00 */
[----:B------:R1:W-:Y:S04]  /*1a820*/  STL.64 [R1+0x9e8], R24 ;  /* 0x0009e81801007387 */ /* 0x0003e80000100a00 */
[----:B0-----:R-:W4:Y:S01]  /*1a830*/  LDL.LU.64 R26, [R1+0x38] ;  /* 0x00003800011a7983 */ /* 0x001f220000300a00 */
[-C--:B--2---:R-:W-:Y:S03]  /*1a840*/  HMMA.16816.F32 R4, R4, R20.reuse, R12 ;  /* 0x000000140404723c */ /* 0x084fe6000000180c */
[----:B------:R-:W2:Y:S01]  /*1a850*/  LDL.LU R14, [R1+0xad0] ;  /* 0x000ad000010e7983 */ /* 0x000ea20000300800 */
[----:B------:R-:W2:Y:S11]  /*1a860*/  LDL.LU.64 R12, [R1+0xac8] ;  /* 0x000ac800010c7983 */ /* 0x000eb60000300a00 */
[----:B------:R-:W-:Y:S09]  /*1a870*/  @!UPT UIADD3 URZ, URZ, URZ, URZ ;  /* 0x0000003f3f3ff290 */ /* 0x000ff2000fffe03f */
[----:B------:R-:W-:Y:S02]  /*1a880*/  IMAD.MOV.U32 R2, RZ, RZ, R6 ;  /* 0x000000ffff027224 */ /* 0x000fe400078e0006 */
[----:B-1----:R-:W-:Y:S02]  /*1a890*/  IMAD.MOV.U32 R24, RZ, RZ, R7 ;  /* 0x000000ffff187224 */ /* 0x002fe400078e0007 */
[----:B------:R-:W-:Y:S02]  /*1a8a0*/  IMAD.MOV.U32 R15, RZ, RZ, R4 ;  /* 0x000000ffff0f7224 */ /* 0x000fe400078e0004 */
[----:B------:R-:W-:Y:S01]  /*1a8b0*/  IMAD.MOV.U32 R0, RZ, RZ, R5 ;  /* 0x000000ffff007224 */ /* 0x000fe200078e0005 */
[----:B------:R-:W3:Y:S01]  /*1a8c0*/  LDL.LU.64 R6, [R1+0xac0] ;  /* 0x000ac00001067983 */ /* 0x000ee20000300a00 */
[----:B------:R-:W3:Y:S02]  /*1a8d0*/  LDL.LU.64 R4, [R1+0xab8] ;  /* 0x000ab80001047983 */ /* 0x000ee40000300a00 */
[-C--:B---3--:R-:W-:Y:S01]  /*1a8e0*/  HMMA.16816.F32 R4, R4, R20.reuse, R8 ;  /* 0x000000140404723c */ /* 0x088fe20000001808 */
[----:B------:R-:W3:Y:S01]  /*1a8f0*/  LDL.LU.64 R10, [R1+0xab0] ;  /* 0x000ab000010a7983 */ /* 0x000ee20000300a00 */
[----:B------:R-:W3:Y:S11]  /*1a900*/  LDL.LU.64 R8, [R1+0xaa8] ;  /* 0x000aa80001087983 */ /* 0x000ef60000300a00 */
[----:B------:R-:W-:Y:S10]  /*1a910*/  @!UPT UIADD3 URZ, URZ, URZ, URZ ;  /* 0x0000003f3f3ff290 */ /* 0x000ff4000fffe03f */
[----:B------:R-:W-:Y:S01]  /*1a920*/  STL.64 [R1+0xa38], R6 ;  /* 0x000a380601007387 */ /* 0x000fe20000100a00 */
[----:B------:R0:W-:Y:S03]  /*1a930*/  STL.64 [R1+0xa30], R4 ;  /* 0x000a300401007387 */ /* 0x0001e60000100a00 */
[----:B0-----:R-:W3:Y:S01]  /*1a940*/  LDL.LU.64 R4, [R1+0x1e0] ;  /* 0x0001e00001047983 */ /* 0x001ee20000300a00 */
[----:B------:R-:W3:Y:S02]  /*1a950*/  LDL.LU.64 R6, [R1+0x1e8] ;  /* 0x0001e80001067983 */ /* 0x000ee40000300a00 */
[----:B------:R-:W-:Y:S01]  /*1a960*/  IMAD.MOV.U32 R25, RZ, RZ, R19 ;  /* 0x000000ffff197224 */ /* 0x000fe200078e0013 */
[----:B---3--:R-:W-:Y:S01]  /*1a970*/  HMMA.16816.F32 R8, R8, R20, R4 ;  /* 0x000000140808723c */ /* 0x008fe20000001804 */
[----:B------:R-:W3:Y:S01]  /*1a980*/  LDL.LU R4, [R1+0x80] ;  /* 0x0000800001047983 */ /* 0x000ee20000300800 */
[----:B------:R-:W3:Y:S02]  /*1a990*/  LDL.LU R5, [R1+0x84] ;  /* 0x0000840001057983 */ /* 0x000ee40000300800 */
[----:B------:R-:W2:Y:S02]  /*1a9a0*/  LDL.LU R6, [R1+0x88] ;  /* 0x0000880001067983 */ /* 0x000ea40000300800 */
[----:B------:R-:W2:Y:S01]  /*1a9b0*/  LDL.LU R7, [R1+0x8c] ;  /* 0x00008c0001077983 */ /* 0x000ea20000300800 */
[----:B----4-:R-:W-:Y:S01]  /*1a9c0*/  STL.64 [R1+0xa88], R26 ;  /* 0x000a881a01007387 */ /* 0x010fe20000100a00 */
[----:B------:R-:W-:Y:S02]  /*1a9d0*/  STL [R1+0xa80], R25 ;  /* 0x000a801901007387 */ /* 0x000fe40000100800 */
[----:B------:R-:W4:Y:S02]  /*1a9e0*/  LDL.LU R16, [R1] ;  /* 0x0000000001107983 */ /* 0x000f240000300800 */
[----:B------:R-:W4:Y:S01]  /*1a9f0*/  LDL.LU R17, [R1+0x4] ;  /* 0x0000040001117983 */ /* 0x000f220000300800 */
[----:B------:R-:W4:Y:S01]  /*1aa00*/  LDL.LU R18, [R1+0x8] ;  /* 0x0000080001127983 */ /* 0x000f220000300800 */
[----:B------:R-:W4:Y:S03]  /*1aa10*/  LDL.LU R19, [R1+0xc] ;  /* 0x00000c0001137983 */ /* 0x000f260000300800 */
[----:B--2---:R-:W-:Y:S01]  /*1aa20*/  STL.64 [R1+0xa48], R6 ;  /* 0x000a480601007387 */ /* 0x004fe20000100a00 */
[----:B---3--:R0:W-:Y:S03]  /*1aa30*/  STL.64 [R1+0xa40], R4 ;  /* 0x000a400401007387 */ /* 0x0081e60000100a00 */
[----:B0-----:R-:W2:Y:S01]  /*1aa40*/  LDL.LU R4, [R1+0xe0] ;  /* 0x0000e00001047983 */ /* 0x001ea20000300800 */
[----:B------:R-:W2:Y:S02]  /*1aa50*/  LDL.LU R5, [R1+0xe4] ;  /* 0x0000e40001057983 */ /* 0x000ea40000300800 */
[----:B------:R-:W3:Y:S02]  /*1aa60*/  LDL.LU R6, [R1+0xe8] ;  /* 0x0000e80001067983 */ /* 0x000ee40000300800 */
[----:B------:R-:W3:Y:S02]  /*1aa70*/  LDL.LU R7, [R1+0xec] ;  /* 0x0000ec0001077983 */ /* 0x000ee40000300800 */
[----:B---3--:R-:W-:Y:S01]  /*1aa80*/  STL.64 [R1+0xa68], R6 ;  /* 0x000a680601007387 */ /* 0x008fe20000100a00 */
[----:B--2---:R0:W-:Y:S02]  /*1aa90*/  STL.64 [R1+0xa60], R4 ;  /* 0x000a600401007387 */ /* 0x0041e40000100a00 */
[----:B0-----:R-:W-:-:S02]  /*1aaa0*/  IMAD.MOV.U32 R4, RZ, RZ, R15 ;  /* 0x000000ffff047224 */ /* 0x001fc400078e000f */
[----:B------:R-:W-:Y:S01]  /*1aab0*/  IMAD.MOV.U32 R5, RZ, RZ, R0 ;  /* 0x000000ffff057224 */ /* 0x000fe200078e0000 */
[----:B------:R-:W2:Y:S01]  /*1aac0*/  LDL.LU R15, [R1+0xaa0] ;  /* 0x000aa000010f7983 */ /* 0x000ea20000300800 */
[----:B------:R-:W3:Y:S02]  /*1aad0*/  LDL.LU R0, [R1+0xa9c] ;  /* 0x000a9c0001007983 */ /* 0x000ee40000300800 */
[----:B------:R-:W-:Y:S02]  /*1aae0*/  IMAD.MOV.U32 R6, RZ, RZ, R2 ;  /* 0x000000ffff067224 */ /* 0x000fe400078e0002 */
[----:B------:R-:W-:Y:S01]  /*1aaf0*/  IMAD.MOV.U32 R7, RZ, RZ, R24 ;  /* 0x000000ffff077224 */ /* 0x000fe200078e0018 */
[----:B------:R-:W2:Y:S01]  /*1ab00*/  LDL.LU R2, [R1+0xa98] ;  /* 0x000a980001027983 */ /* 0x000ea20000300800 */
[----:B------:R-:W4:Y:S02]  /*1ab10*/  LDL.LU R24, [R1+0x110] ;  /* 0x0001100001187983 */ /* 0x000f240000300800 */
[----:B------:R-:W4:Y:S02]  /*1ab20*/  LDL.LU R25, [R1+0x114] ;  /* 0x0001140001197983 */ /* 0x000f240000300800 */
[----:B------:R-:W4:Y:S01]  /*1ab30*/  LDL.LU R26, [R1+0x118] ;  /* 0x00011800011a7983 */ /* 0x000f220000300800 */
[----:B------:R-:W4:Y:S01]  /*1ab40*/  LDL.LU R27, [R1+0x11c] ;  /* 0x00011c00011b7983 */ /* 0x000f220000300800 */
[----:B------:R-:W-:Y:S02]  /*1ab50*/  STL.64 [R1+0xa78], R6 ;  /* 0x000a780601007387 */ /* 0x000fe40000100a00 */
[----:B------:R0:W-:Y:S02]  /*1ab60*/  STL.64 [R1+0xa70], R4 ;  /* 0x000a700401007387 */ /* 0x0001e40000100a00 */
[----:B0-----:R-:W2:Y:S01]  /*1ab70*/  LDL.LU R4, [R1+0x90] ;  /* 0x0000900001047983 */ /* 0x001ea20000300800 */
[----:B------:R-:W2:Y:S02]  /*1ab80*/  LDL.LU R5, [R1+0x94] ;  /* 0x0000940001057983 */ /* 0x000ea40000300800 */
[----:B------:R-:W2:Y:S02]  /*1ab90*/  LDL.LU R6, [R1+0x98] ;  /* 0x0000980001067983 */ /* 0x000ea40000300800 */
[----:B------:R-:W2:Y:S01]  /*1aba0*/  LDL.LU R7, [R1+0x9c] ;  /* 0x00009c0001077983 */ /* 0x000ea20000300800 */
[----:B------:R-:W-:Y:S01]  /*1abb0*/  STL.64 [R1+0xa00], R10 ;  /* 0x000a000a01007387 */ /* 0x000fe20000100a00 */
[----:B------:R0:W-:Y:S03]  /*1abc0*/  STL.64 [R1+0x9f8], R8 ;  /* 0x0009f80801007387 */ /* 0x0001e60000100a00 */
[----:B0-----:R-:W2:Y:S01]  /*1abd0*/  LDL.LU.64 R8, [R1+0x1c0] ;  /* 0x0001c00001087983 */ /* 0x001ea20000300a00 */
[----:B------:R-:W2:Y:S02]  /*1abe0*/  LDL.LU.64 R10, [R1+0x1c8] ;  /* 0x0001c800010a7983 */ /* 0x000ea40000300a00 */
[----:B--2---:R-:W-:Y:S11]  /*1abf0*/  HMMA.16816.F32 R12, R12, R20, R8 ;  /* 0x000000140c0c723c */ /* 0x004ff60000001808 */
[----:B------:R-:W-:Y:S11]  /*1ac00*/  @!UPT UIADD3 URZ, URZ, URZ, URZ ;  /* 0x0000003f3f3ff290 */ /* 0x000ff6000fffe03f */
[----:B------:R-:W-:Y:S01]  /*1ac10*/  @!UPT UIADD3 URZ, URZ, URZ, URZ ;  /* 0x0000003f3f3ff290 */ /* 0x000fe2000fffe03f */
[----:B------:R-:W-:Y:S01]  /*1ac20*/  STL.64 [R1+0x9b8], R14 ;  /* 0x0009b80e01007387 */ /* 0x000fe20000100a00 */
[----:B------:R0:W-:Y:S03]  /*1ac30*/  STL.64 [R1+0x9b0], R12 ;  /* 0x0009b00c01007387 */ /* 0x0001e60000100a00 */
[----:B0-----:R-:W2:Y:S01]  /*1ac40*/  LDL.LU R12, [R1+0x60] ;  /* 0x00006000010c7983 */ /* 0x001ea20000300800 */
[----:B------:R-:W2:Y:S02]  /*1ac50*/  LDL.LU R13, [R1+0x64] ;  /* 0x00006400010d7983 */ /* 0x000ea40000300800 */
[----:B------:R-:W2:Y:S02]  /*1ac60*/  LDL.LU R14, [R1+0x68] ;  /* 0x00006800010e7983 */ /* 0x000ea40000300800 */
[----:B------:R-:W2:Y:S02]  /*1ac70*/  LDL.LU R15, [R1+0x6c] ;  /* 0x00006c00010f7983 */ /* 0x000ea40000300800 */
[----:B--2---:R0:W-:Y:S01]  /*1ac80*/  STL.64 [R1+0x9c8], R14 ;  /* 0x0009c80e01007387 */ /* 0x0041e20000100a00 */
[----:B------:R-:W-:Y:S03]  /*1ac90*/  STL.64 [R1+0x9c0], R12 ;  /* 0x0009c00c01007387 */ /* 0x000fe60000100a00 */
[----:B0-----:R-:W4:Y:S01]  /*1aca0*/  LDL.LU R14, [R1+0x48] ;  /* 0x00004800010e7983 */ /* 0x001f220000300800 */
[----:B------:R-:W4:Y:S02]  /*1acb0*/  LDL.LU R15, [R1+0x4c] ;  /* 0x00004c00010f7983 */ /* 0x000f240000300800 */
[----:B------:R-:W2:Y:S02]  /*1acc0*/  LDL.LU R8, [R1+0x70] ;  /* 0x0000700001087983 */ /* 0x000ea40000300800 */
[----:B------:R-:W2:Y:S02]  /*1acd0*/  LDL.LU R9, [R1+0x74] ;  /* 0x0000740001097983 */ /* 0x000ea40000300800 */
[----:B------:R-:W-:-:S02]  /*1ace0*/  IMAD.MOV.U32 R10, RZ, RZ, R2 ;  /* 0x000000ffff0a7224 */ /* 0x000fc400078e0002 */
[----:B---3--:R-:W-:Y:S01]  /*1acf0*/  IMAD.MOV.U32 R11, RZ, RZ, R0 ;  /* 0x000000ffff0b7224 */ /* 0x008fe200078e0000 */
[----:B------:R-:W3:Y:S01]  /*1ad00*/  LDL.LU R2, [R1+0xa94] ;  /* 0x000a940001027983 */ /* 0x000ee20000300800 */
[----:B------:R-:W3:Y:S03]  /*1ad10*/  LDL.LU R0, [R1+0xa90] ;  /* 0x000a900001007983 */ /* 0x000ee60000300800 */
[----:B------:R-:W-:Y:S01]  /*1ad20*/  STL.64 [R1+0xa10], R10 ;  /* 0x000a100a01007387 */ /* 0x000fe20000100a00 */
[C---:B----4-:R-:W-:Y:S03]  /*1ad30*/  HMMA.16816.F32 R24, R16.reuse, R14, R24 ;  /* 0x0000000e1018723c */ /* 0x050fe60000001818 */
[----:B--2---:R0:W-:Y:S04]  /*1ad40*/  STL.64 [R1+0xa08], R8 ;  /* 0x000a080801007387 */ /* 0x0041e80000100a00 */
[----:B0-----:R-:W2:Y:S01]  /*1ad50*/  LDL.LU R8, [R1+0xb0] ;  /* 0x0000b00001087983 */ /* 0x001ea20000300800 */
[----:B------:R-:W2:Y:S02]  /*1ad60*/  LDL.LU R9, [R1+0xb4] ;  /* 0x0000b40001097983 */ /* 0x000ea40000300800 */
[----:B------:R-:W2:Y:S02]  /*1ad70*/  LDL.LU R10, [R1+0xb8] ;  /* 0x0000b800010a7983 */ /* 0x000ea40000300800 */
[----:B------:R-:W2:Y:S11]  /*1ad80*/  LDL.LU R11, [R1+0xbc] ;  /* 0x0000bc00010b7983 */ /* 0x000eb60000300800 */
[----:B------:R-:W-:Y:S01]  /*1ad90*/  STL.64 [R1+0x240], R24 ;  /* 0x0002401801007387 */ /* 0x000fe20000100a00 */
[----:B------:R0:W-:Y:S03]  /*1ada0*/  STL.64 [R1+0x248], R26 ;  /* 0x0002481a01007387 */ /* 0x0001e60000100a00 */
[----:B0-----:R-:W4:Y:S01]  /*1adb0*/  LDL.LU.64 R26, [R1+0xa88] ;  /* 0x000a8800011a7983 */ /* 0x001f220000300a00 */
[----:B------:R-:W2:Y:S01]  /*1adc0*/  LDL.LU R25, [R1+0xa80] ;  /* 0x000a800001197983 */ /* 0x000ea20000300800 */
[C---:B----4-:R-:W-:Y:S11]  /*1add0*/  HMMA.16816.F32 R4, R16.reuse, R26, R4 ;  /* 0x0000001a1004723c */ /* 0x050ff60000001804 */
[----:B------:R-:W-:Y:S11]  /*1ade0*/  @!UPT UIADD3 URZ, URZ, URZ, URZ ;  /* 0x0000003f3f3ff290 */ /* 0x000ff6000fffe03f */
[----:B------:R-:W-:Y:S01]  /*1adf0*/  @!UPT UIADD3 URZ, URZ, URZ, URZ ;  /* 0x0000003f3f3ff290 */ /* 0x000fe2000fffe03f */
[----:B------:R-:W-:Y:S01]  /*1ae00*/  STL.64 [R1+0x230], R4 ;  /* 0x0002300401007387 */ /* 0x000fe20000100a00 */
[----:B------:R0:W-:Y:S03]  /*1ae10*/  STL.64 [R1+0x238], R6 ;  /* 0x0002380601007387 */ /* 0x0001e60000100a00 */
[----:B0-----:R-:W4:Y:S01]  /*1ae20*/  LDL.LU.64 R6, [R1+0xa78] ;  /* 0x000a780001067983 */ /* 0x001f220000300a00 */
[----:B------:R-:W4:Y:S02]  /*1ae30*/  LDL.LU.64 R4, [R1+0xa70] ;  /* 0x000a700001047983 */ /* 0x000f240000300a00 */
[----:B----4-:R-:W-:Y:S01]  /*1ae40*/  HMMA.16816.F32 R16, R16, R22, R4 ;  /* 0x000000161010723c */ /* 0x010fe20000001804 */
[----:B------:R-:W4:Y:S01]  /*1ae50*/  LDL.LU.64 R6, [R1+0xa68] ;  /* 0x000a680001067983 */ /* 0x000f220000300a00 */
[----:B------:R-:W4:Y:S11]  /*1ae60*/  LDL.LU.64 R4, [R1+0xa60] ;  /* 0x000a600001047983 */ /* 0x000f360000300a00 */
[----:B------:R-:W-:Y:S10]  /*1ae70*/  @!UPT UIADD3 URZ, URZ, URZ, URZ ;  /* 0x0000003f3f3ff290 */ /* 0x000ff4000fffe03f */
[----:B------:R-:W-:Y:S01]  /*1ae80*/  STL.64 [R1+0x220], R16 ;  /* 0x0002201001007387 */ /* 0x000fe20000100a00 */
[----:B------:R0:W-:Y:S03]  /*1ae90*/  STL.64 [R1+0x228], R18 ;  /* 0x0002281201007387 */ /* 0x0001e60000100a00 */
[----:B0-----:R-:W4:Y:S01]  /*1aea0*/  LDL.LU.64 R18, [R1+0xa58] ;  /* 0x000a580001127983 */ /* 0x001f220000300a00 */
[----:B------:R-:W4:Y:S02]  /*1aeb0*/  LDL.LU.64 R16, [R1+0xa50] ;  /* 0x000a500001107983 */ /* 0x000f240000300a00 */
[----:B------:R-:W-:Y:S02]  /*1aec0*/  IMAD.MOV.U32 R12, RZ, RZ, R3 ;  /* 0x000000ffff0c7224 */ /* 0x000fe400078e0003 */
        /* <DEDUP_REMOVED lines=8> */
[C---:B----4-:R-:W-:Y:S11]  /*1af50*/  HMMA.16816.F32 R4, R16.reuse, R26, R4 ;  /* 0x0000001a1004723c */ /* 0x050ff60000001804 */
[----:B------:R-:W-:Y:S11]  /*1af60*/  @!UPT UIADD3 URZ, URZ, URZ, URZ ;  /* 0x0000003f3f3ff290 */ /* 0x000ff6000fffe03f */
[----:B------:R-:W-:Y:S01]  /*1af70*/  @!UPT UIADD3 URZ, URZ, URZ, URZ ;  /* 0x0000003f3f3ff290 */ /* 0x000fe2000fffe03f */
[----:B------:R-:W-:Y:S01]  /*1af80*/  STL.64 [R1+0x1b0], R4 ;  /* 0x0001b00401007387 */ /* 0x000fe20000100a00 */
[----:B------:R0:W-:Y:S03]  /*1af90*/  STL.64 [R1+0x1b8], R6 ;  /* 0x0001b80601007387 */ /* 0x0001e60000100a00 */
[----:B0-----:R-:W4:Y:S01]  /*1afa0*/  LDL.LU.64 R6, [R1+0xa38] ;  /* 0x000a380001067983 */ /* 0x001f220000300a00 */
[----:B------:R-:W4:Y:S02]  /*1afb0*/  LDL.LU.64 R4, [R1+0xa30] ;  /* 0x000a300001047983 */ /* 0x000f240000300a00 */
[----:B--2---:R-:W-:Y:S02]  /*1afc0*/  IMAD.MOV.U32 R13, RZ, RZ, R25 ;  /* 0x000000ffff0d7224 */ /* 0x004fe400078e0019 */
[----:B------:R-:W-:Y:S02]  /*1afd0*/  IMAD.MOV.U32 R25, RZ, RZ, R22 ;  /* 0x000000ffff197224 */ /* 0x000fe400078e0016 */
[----:B------:R-:W-:Y:S01]  /*1afe0*/  IMAD.MOV.U32 R24, RZ, RZ, R23 ;  /* 0x000000ffff187224 */ /* 0x000fe200078e0017 */
[----:B----4-:R-:W-:Y:S01]  /*1aff0*/  HMMA.16816.F32 R4, R16, R22, R4 ;  /* 0x000000161004723c */ /* 0x010fe20000001804 */
[----:B------:R-:W2:Y:S01]  /*1b000*/  LDL.LU.64 R22, [R1+0xa28] ;  /* 0x000a280001167983 */ /* 0x000ea20000300a00 */
[----:B------:R-:W2:Y:S11]  /*1b010*/  LDL.LU.64 R20, [R1+0xa20] ;  /* 0x000a200001147983 */ /* 0x000eb60000300a00 */
[----:B------:R-:W-:Y:S10]  /*1b020*/  @!UPT UIADD3 URZ, URZ, URZ, URZ ;  /* 0x0000003f3f3ff290 */ /* 0x000ff4000fffe03f */
[----:B------:R-:W-:Y:S01]  /*1b030*/  STL.64 [R1+0x200], R4 ;  /* 0x0002000401007387 */ /* 0x000fe20000100a00 */
[----:B------:R-:W-:Y:S02]  /*1b040*/  STL.64 [R1+0x208], R6 ;  /* 0x0002080601007387 */ /* 0x000fe40000100a00 */
[----:B------:R-:W4:Y:S02]  /*1b050*/  LDL.LU R19, [R1+0x960] ;  /* 0x0009600001137983 */ /* 0x000f240000300800 */
[----:B------:R-:W4:Y:S02]  /*1b060*/  LDL.LU R18, [R1+0x60c] ;  /* 0x00060c0001127983 */ /* 0x000f240000300800 */
[----:B------:R-:W-:Y:S02]  /*1b070*/  IMAD.MOV.U32 R17, RZ, RZ, R5 ;  /* 0x000000ffff117224 */ /* 0x000fe400078e0005 */
[----:B------:R-:W-:Y:S01]  /*1b080*/  IMAD.MOV.U32 R16, RZ, RZ, R4 ;  /* 0x000000ffff107224 */ /* 0x000fe200078e0004 */
[----:B----4-:R3:W-:Y:S04]  /*1b090*/  STL.64 [R1+0x9d8], R18 ;  /* 0x0009d81201007387 */ /* 0x0107e80000100a00 */
[----:B------:R0:W-:Y:S02]  /*1b0a0*/  STL.64 [R1+0x9d0], R16 ;  /* 0x0009d01001007387 */ /* 0x0001e40000100a00 */
[----:B---3--:R-:W-:Y:S01]  /*1b0b0*/  IMAD.MOV.U32 R18, RZ, RZ, R0 ;  /* 0x000000ffff127224 */ /* 0x008fe200078e0000 */
[----:B0-----:R-:W3:Y:S01]  /*1b0c0*/  LDL.LU R16, [R1+0xa0] ;  /* 0x0000a00001107983 */ /* 0x001ee20000300800 */
[----:B------:R-:W3:Y:S02]  /*1b0d0*/  LDL.LU R17, [R1+0xa4] ;  /* 0x0000a40001117983 */ /* 0x000ee40000300800 */
[----:B------:R0:W5:Y:S02]  /*1b0e0*/  LDL.LU R0, [R1+0xa1c] ;  /* 0x000a1c0001007983 */ /* 0x0001640000300800 */
[----:B------:R-:W-:-:S02]  /*1b0f0*/  IMAD.MOV.U32 R19, RZ, RZ, R2 ;  /* 0x000000ffff137224 */ /* 0x000fc400078e0002 */
[----:B------:R0:W5:Y:S01]  /*1b100*/  LDL.LU R2, [R1+0xa18] ;  /* 0x000a180001027983 */ /* 0x0001620000300800 */
[----:B------:R-:W4:Y:S02]  /*1b110*/  LDL.LU R6, [R1+0x8ac] ;  /* 0x0008ac0001067983 */ /* 0x000f240000300800 */
[----:B------:R-:W4:Y:S02]  /*1b120*/  LDL.LU R7, [R1+0x614] ;  /* 0x0006140001077983 */ /* 0x000f240000300800 */
[----:B------:R-:W3:Y:S01]  /*1b130*/  LDL.LU R4, [R1+0x770] ;  /* 0x0007700001047983 */ /* 0x000ee20000300800 */
[----:B------:R-:W3:Y:S01]  /*1b140*/  LDL.LU R5, [R1+0x8c0] ;  /* 0x0008c00001057983 */ /* 0x000ee20000300800 */
[----:B--2---:R-:W-:Y:S03]  /*1b150*/  HMMA.16816.F32 R8, R20, R14, R8 ;  /* 0x0000000e1408723c */ /* 0x004fe60000001808 */
[----:B----4-:R-:W-:Y:S01]  /*1b160*/  STL.64 [R1+0x9a8], R6 ;  /* 0x0009a80601007387 */ /* 0x010fe20000100a00 */
[----:B---3--:R-:W-:Y:S11]  /*1b170*/  STL.64 [R1+0x9a0], R4 ;  /* 0x0009a00401007387 */ /* 0x008ff60000100a00 */
[----:B------:R-:W-:Y:S08]  /*1b180*/  @!UPT UIADD3 URZ, URZ, URZ, URZ ;  /* 0x0000003f3f3ff290 */ /* 0x000ff0000fffe03f */
[----:B------:R-:W-:Y:S01]  /*1b190*/  STL.64 [R1+0x170], R8 ;  /* 0x0001700801007387 */ /* 0x000fe20000100a00 */
[----:B------:R1:W-:Y:S04]  /*1b1a0*/  STL.64 [R1+0x178], R10 ;  /* 0x0001780a01007387 */ /* 0x0003e80000100a00 */
[----:B-1----:R-:W2:Y:S01]  /*1b1b0*/  LDL.LU.64 R10, [R1+0xa10] ;  /* 0x000a1000010a7983 */ /* 0x002ea20000300a00 */
[----:B------:R-:W2:Y:S02]  /*1b1c0*/  LDL.LU.64 R8, [R1+0xa08] ;  /* 0x000a080001087983 */ /* 0x000ea40000300a00 */
[----:B------:R-:W-:Y:S02]  /*1b1d0*/  IMAD.MOV.U32 R4, RZ, RZ, R29 ;  /* 0x000000ffff047224 */ /* 0x000fe400078e001d */
[----:B------:R-:W-:-:S02]  /*1b1e0*/  IMAD.MOV.U32 R5, RZ, RZ, R28 ;  /* 0x000000ffff057224 */ /* 0x000fc400078e001c */
[----:B------:R-:W-:Y:S02]  /*1b1f0*/  IMAD.MOV.U32 R29, RZ, RZ, R26 ;  /* 0x000000ffff1d7224 */ /* 0x000fe400078e001a */
[----:B------:R-:W-:Y:S02]  /*1b200*/  IMAD.MOV.U32 R28, RZ, RZ, R27 ;  /* 0x000000ffff1c7224 */ /* 0x000fe400078e001b */
[----:B------:R-:W-:Y:S02]  /*1b210*/  IMAD.MOV.U32 R6, RZ, RZ, R25 ;  /* 0x000000ffff067224 */ /* 0x000fe400078e0019 */
[----:B------:R-:W-:Y:S01]  /*1b220*/  IMAD.MOV.U32 R7, RZ, RZ, R24 ;  /* 0x000000ffff077224 */ /* 0x000fe200078e0018 */
[C---:B--2---:R-:W-:Y:S11]  /*1b230*/  HMMA.16816.F32 R8, R20.reuse, R26, R8 ;  /* 0x0000001a1408723c */ /* 0x044ff60000001808 */
[----:B------:R-:W-:Y:S11]  /*1b240*/  @!UPT UIADD3 URZ, URZ, URZ, URZ ;  /* 0x0000003f3f3ff290 */ /* 0x000ff6000fffe03f */
[----:B------:R-:W-:Y:S01]  /*1b250*/  @!UPT UIADD3 URZ, URZ, URZ, URZ ;  /* 0x0000003f3f3ff290 */ /* 0x000fe2000fffe03f */
[----:B------:R-:W-:Y:S01]  /*1b260*/  STL.64 [R1+0x190], R8 ;  /* 0x0001900801007387 */ /* 0x000fe20000100a00 */
[----:B------:R1:W-:Y:S03]  /*1b270*/  STL.64 [R1+0x198], R10 ;  /* 0x0001980a01007387 */ /* 0x0003e60000100a00 */
[----:B-1----:R-:W2:Y:S01]  /*1b280*/  LDL.LU.64 R10, [R1+0xa00] ;  /* 0x000a0000010a7983 */ /* 0x002ea20000300a00 */
[----:B------:R-:W2:Y:S02]  /*1b290*/  LDL.LU.64 R8, [R1+0x9f8] ;  /* 0x0009f80001087983 */ /* 0x000ea40000300a00 */
[----:B------:R-:W3:Y:S02]  /*1b2a0*/  LDL.LU.64 R26, [R1+0x9f0] ;  /* 0x0009f000011a7983 */ /* 0x000ee40000300a00 */
[----:B------:R-:W3:Y:S01]  /*1b2b0*/  LDL.LU.64 R24, [R1+0x9e8] ;  /* 0x0009e80001187983 */ /* 0x000ee20000300a00 */
[----:B--2---:R-:W-:Y:S07]  /*1b2c0*/  HMMA.16816.F32 R8, R20, R6, R8 ;  /* 0x000000061408723c */ /* 0x004fee0000001808 */
[----:B------:R-:W-:-:S02]  /*1b2d0*/  IMAD.MOV.U32 R22, RZ, RZ, R29 ;  /* 0x000000ffff167224 */ /* 0x000fc400078e001d */
[----:B------:R-:W2:Y:S11]  /*1b2e0*/  LDL.LU R29, [R1+0x9e4] ;  /* 0x0009e400011d7983 */ /* 0x000eb60000300800 */
[----:B------:R-:W-:Y:S03]  /*1b2f0*/  @!UPT UIADD3 URZ, URZ, URZ, URZ ;  /* 0x0000003f3f3ff290 */ /* 0x000fe6000fffe03f */
[----:B------:R1:W-:Y:S02]  /*1b300*/  STL.64 [R1+0x1e0], R8 ;  /* 0x0001e00801007387 */ /* 0x0003e40000100a00 */
[----:B-1----:R-:W-:Y:S02]  /*1b310*/  IMAD.MOV.U32 R8, RZ, RZ, R12 ;  /* 0x000000ffff087224 */ /* 0x002fe400078e000c */
[----:B------:R-:W-:Y:S02]  /*1b320*/  IMAD.MOV.U32 R9, RZ, RZ, R13 ;  /* 0x000000ffff097224 */ /* 0x000fe400078e000d */
[C---:B---3--:R-:W-:Y:S01]  /*1b330*/  HMMA.16816.F32 R12, R24.reuse, R14, R16 ;  /* 0x0000000e180c723c */ /* 0x048fe20000001810 */
[----:B------:R1:W-:Y:S01]  /*1b340*/  STL.64 [R1+0x1e8], R10 ;  /* 0x0001e80a01007387 */ /* 0x0003e20000100a00 */
[----:B------:R-:W-:Y:S02]  /*1b350*/  IMAD.MOV.U32 R23, RZ, RZ, R28 ;  /* 0x000000ffff177224 */ /* 0x000fe400078e001c */
[----:B------:R-:W3:Y:S01]  /*1b360*/  LDL.LU R28, [R1+0x9e0] ;  /* 0x0009e000011c7983 */ /* 0x000ee20000300800 */
[----:B-1----:R-:W4:Y:S01]  /*1b370*/  LDL.LU R11, [R1+0x760] ;  /* 0x00076000010b7983 */ /* 0x002f220000300800 */
[----:B------:R-:W2:Y:S02]  /*1b380*/  LDL.LU.64 R18, [R1+0x9d8] ;  /* 0x0009d80001127983 */ /* 0x000ea40000300a00 */
[----:B------:R0:W5:Y:S11]  /*1b390*/  LDL.LU.64 R16, [R1+0x9d0] ;  /* 0x0009d00001107983 */ /* 0x0001760000300a00 */
[----:B------:R-:W-:Y:S04]  /*1b3a0*/  @!UPT UIADD3 URZ, URZ, URZ, URZ ;  /* 0x0000003f3f3ff290 */ /* 0x000fe8000fffe03f */
[----:B------:R-:W-:Y:S01]  /*1b3b0*/  STL.64 [R1+0x160], R12 ;  /* 0x0001600c01007387 */ /* 0x000fe20000100a00 */
[----:B------:R1:W-:Y:S03]  /*1b3c0*/  STL.64 [R1+0x168], R14 ;  /* 0x0001680e01007387 */ /* 0x0003e60000100a00 */
[----:B-1----:R-:W2:Y:S01]  /*1b3d0*/  LDL.LU.64 R14, [R1+0x9c8] ;  /* 0x0009c800010e7983 */ /* 0x002ea20000300a00 */
[----:B------:R-:W2:Y:S02]  /*1b3e0*/  LDL.LU.64 R12, [R1+0x9c0] ;  /* 0x0009c000010c7983 */ /* 0x000ea40000300a00 */
[C---:B--2---:R-:W-:Y:S01]  /*1b3f0*/  HMMA.16816.F32 R20, R24.reuse, R22, R12 ;  /* 0x000000161814723c */ /* 0x044fe2000000180c */
[----:B------:R-:W2:Y:S01]  /*1b400*/  LDL.LU.64 R14, [R1+0x9b8] ;  /* 0x0009b800010e7983 */ /* 0x000ea20000300a00 */
[----:B------:R-:W2:Y:S11]  /*1b410*/  LDL.LU.64 R12, [R1+0x9b0] ;  /* 0x0009b000010c7983 */ /* 0x000eb60000300a00 */
[----:B------:R-:W-:Y:S10]  /*1b420*/  @!UPT UIADD3 URZ, URZ, URZ, URZ ;  /* 0x0000003f3f3ff290 */ /* 0x000ff4000fffe03f */
[----:B------:R4:W-:Y:S01]  /*1b430*/  STL.64 [R1+0x180], R20 ;  /* 0x0001801401007387 */ /* 0x0009e20000100a00 */
[----:B------:R1:W-:Y:S02]  /*1b440*/  STL.64 [R1+0x188], R22 ;  /* 0x0001881601007387 */ /* 0x0003e40000100a00 */
[----:B------:R-:W3:Y:S02]  /*1b450*/  LDL.LU R10, [R1+0x778] ;  /* 0x00077800010a7983 */ /* 0x000ee40000300800 */
[----:B----4-:R-:W-:Y:S02]  /*1b460*/  IMAD.MOV.U32 R20, RZ, RZ, R11 ;  /* 0x000000ffff147224 */ /* 0x010fe400078e000b */
[----:B------:R-:W-:Y:S01]  /*1b470*/  IMAD.MOV.U32 R21, RZ, RZ, R4 ;  /* 0x000000ffff157224 */ /* 0x000fe200078e0004 */
[----:B------:R-:W4:Y:S01]  /*1b480*/  LDL.LU R11, [R1+0x8c4] ;  /* 0x0008c400010b7983 */ /* 0x000f220000300800 */
[----:B-1----:R-:W-:Y:S01]  /*1b490*/  IMAD.MOV.U32 R23, RZ, RZ, R5 ;  /* 0x000000ffff177224 */ /* 0x002fe200078e0005 */
[----:B--2---:R-:W-:Y:S02]  /*1b4a0*/  HMMA.16816.F32 R24, R24, R6, R12 ;  /* 0x000000061818723c */ /* 0x004fe4000000180c */
[----:B------:R-:W2:Y:S01]  /*1b4b0*/  LDL.LU.64 R6, [R1+0x9a8] ;  /* 0x0009a80001067983 */ /* 0x000ea20000300a00 */
[----:B------:R-:W2:Y:S11]  /*1b4c0*/  LDL.LU.64 R4, [R1+0x9a0] ;  /* 0x0009a00001047983 */ /* 0x000eb60000300a00 */
[----:B------:R-:W-:Y:S09]  /*1b4d0*/  @!UPT UIADD3 URZ, URZ, URZ, URZ ;  /* 0x0000003f3f3ff290 */ /* 0x000ff2000fffe03f */
[----:B------:R3:W-:Y:S01]  /*1b4e0*/  STL.64 [R1+0x1c0], R24 ;  /* 0x0001c01801007387 */ /* 0x0007e20000100a00 */
[----:B------:R1:W-:Y:S02]  /*1b4f0*/  STL.64 [R1+0x1c8], R26 ;  /* 0x0001c81a01007387 */ /* 0x0003e40000100a00 */
[----:B------:R-:W-:Y:S02]  /*1b500*/  IMAD.MOV.U32 R12, RZ, RZ, R27 ;  /* 0x000000ffff0c7224 */ /* 0x000fe400078e001b */
[----:B---3--:R-:W-:Y:S02]  /*1b510*/  IMAD.MOV.U32 R24, RZ, RZ, R28 ;  /* 0x000000ffff187224 */ /* 0x008fe400078e001c */
[----:B-1----:R-:W-:Y:S01]  /*1b520*/  IMAD.MOV.U32 R27, RZ, RZ, R29 ;  /* 0x000000ffff1b7224 */ /* 0x002fe200078e001d */
[----:B------:R-:W3:Y:S01]  /*1b530*/  LDL.LU R28, [R1+0x998] ;  /* 0x00099800011c7983 */ /* 0x000ee20000300800 */
[----:B------:R-:W3:Y:S02]  /*1b540*/  LDL.LU R29, [R1+0x994] ;  /* 0x00099400011d7983 */ /* 0x000ee40000300800 */
[----:B------:R-:W-:-:S02]  /*1b550*/  IMAD.MOV.U32 R22, RZ, RZ, R18 ;  /* 0x000000ffff167224 */ /* 0x000fc400078e0012 */
[----:B------:R-:W-:Y:S02]  /*1b560*/  IMAD.MOV.U32 R18, RZ, RZ, c[0x0][0x18c] ;  /* 0x00006300ff127624 */ /* 0x000fe400078e00ff */
[----:B------:R-:W-:Y:S02]  /*1b570*/  IMAD.MOV.U32 R25, RZ, RZ, R8 ;  /* 0x000000ffff197224 */ /* 0x000fe400078e0008 */
[----:B------:R-:W-:Y:S02]  /*1b580*/  IMAD.SHL.U32 R18, R18, 0x20, RZ ;  /* 0x0000002012127824 */ /* 0x000fe400078e00ff */
[----:B------:R-:W-:Y:S02]  /*1b590*/  IMAD.MOV.U32 R14, RZ, RZ, R9 ;  /* 0x000000ffff0e7224 */ /* 0x000fe400078e0009 */
[----:B------:R-:W-:Y:S02]  /*1b5a0*/  IMAD.MOV.U32 R13, RZ, RZ, R26 ;  /* 0x000000ffff0d7224 */ /* 0x000fe400078e001a */
[----:B------:R-:W4:Y:S01]  /*1b5b0*/  LDL.LU R26, [R1+0x8b8] ;  /* 0x0008b800011a7983 */ /* 0x000f220000300800 */
[----:B--2---:R-:W-:Y:S01]  /*1b5c0*/  LOP3.LUT R5, R5, R4, RZ, 0x3c, !PT ;  /* 0x0000000405057212 */ /* 0x004fe200078e3cff */
[----:B------:R-:W-:-:S03]  /*1b5d0*/  IMAD.MOV.U32 R15, RZ, RZ, R6 ;  /* 0x000000ffff0f7224 */ /* 0x000fc600078e0006 */
[C---:B------:R-:W-:Y:S01]  /*1b5e0*/  LOP3.LUT R4, R5.reuse, R4, RZ, 0x3c, !PT ;  /* 0x0000000405047212 */ /* 0x040fe200078e3cff */
[----:B------:R-:W-:Y:S02]  /*1b5f0*/  IMAD.MOV.U32 R6, RZ, RZ, R3 ;  /* 0x000000ffff067224 */ /* 0x000fe400078e0003 */
[----:B------:R-:W-:Y:S01]  /*1b600*/  IMAD.U32 R3, RZ, RZ, UR38 ;  /* 0x00000026ff037e24 */ /* 0x000fe2000f8e00ff */
[----:B------:R-:W-:Y:S01]  /*1b610*/  LOP3.LUT R5, R5, R4, RZ, 0x3c, !PT ;  /* 0x0000000405057212 */ /* 0x000fe200078e3cff */
[----:B------:R-:W-:-:S04]  /*1b620*/  IMAD.WIDE R6, R18, 0x2, R6 ;  /* 0x0000000212067825 */ /* 0x000fc800078e0206 */
[----:B------:R-:W-:-:S04]  /*1b630*/  IMAD.WIDE R8, R18, 0x2, R4 ;  /* 0x0000000212087825 */ /* 0x000fc800078e0204 */
[----:B---3--:R-:W-:Y:S02]  /*1b640*/  IMAD.WIDE R4, R3, 0x2, R28 ;  /* 0x0000000203047825 */ /* 0x008fe400078e021c */
[----:B------:R-:W2:Y:S02]  /*1b650*/  LDL.LU R3, [R1+0x600] ;  /* 0x0006000001037983 */ /* 0x000ea40000300800 */
[----:B------:R-:W3:Y:S02]  /*1b660*/  LDL.LU R28, [R1+0x748] ;  /* 0x00074800011c7983 */ /* 0x000ee40000300800 */
[----:B------:R-:W2:Y:S02]  /*1b670*/  LDL.LU R29, [R1+0x74c] ;  /* 0x00074c00011d7983 */ /* 0x000ea40000300800 */
[----:B------:R1:W-:Y:S01]  /*1b680*/  STL [R1+0x76c], R6 ;  /* 0x00076c0601007387 */ /* 0x0003e20000100800 */
[----:B------:R0:W-:Y:S04]  /*1b690*/  STL [R1+0x614], R7 ;  /* 0x0006140701007387 */ /* 0x0001e80000100800 */
[----:B-1----:R-:W2:Y:S01]  /*1b6a0*/  LDL.LU R6, [R1+0x568] ;  /* 0x0005680001067983 */ /* 0x002ea20000300800 */
[----:B0-----:R-:W2:Y:S02]  /*1b6b0*/  LDL.LU R7, [R1+0x618] ;  /* 0x0006180001077983 */ /* 0x001ea40000300800 */
[----:B------:R0:W-:Y:S02]  /*1b6c0*/  STL [R1+0x8c0], R8 ;  /* 0x0008c00801007387 */ /* 0x0001e40000100800 */
[----:B------:R1:W-:Y:S01]  /*1b6d0*/  STL [R1+0x770], R9 ;  /* 0x0007700901007387 */ /* 0x0003e20000100800 */
[----:B0-----:R-:W3:Y:S01]  /*1b6e0*/  LDL.LU R8, [R1+0x61c] ;  /* 0x00061c0001087983 */ /* 0x001ee20000300800 */
[----:B-1----:R-:W3:Y:S01]  /*1b6f0*/  LDL.LU R9, [R1+0x774] ;  /* 0x0007740001097983 */ /* 0x002ee20000300800 */
[----:B----4-:R-:W-:-:S04]  /*1b700*/  LOP3.LUT R11, R11, R10, RZ, 0x3c, !PT ;  /* 0x0000000a0b0b7212 */ /* 0x010fc800078e3cff */
[----:B------:R-:W-:-:S04]  /*1b710*/  LOP3.LUT R10, R11, R10, RZ, 0x3c, !PT ;  /* 0x0000000a0b0a7212 */ /* 0x000fc800078e3cff */
[----:B------:R-:W-:-:S05]  /*1b720*/  LOP3.LUT R11, R11, R10, RZ, 0x3c, !PT ;  /* 0x0000000a0b0b7212 */ /* 0x000fca00078e3cff */
[----:B------:R-:W-:Y:S01]  /*1b730*/  IMAD.WIDE R10, R18, 0x2, R10 ;  /* 0x00000002120a7825 */ /* 0x000fe200078e020a */
[----:B--2---:R-:W-:-:S04]  /*1b740*/  LOP3.LUT R7, R7, R6, RZ, 0x3c, !PT ;  /* 0x0000000607077212 */ /* 0x004fc800078e3cff */
[----:B------:R-:W-:-:S04]  /*1b750*/  LOP3.LUT R6, R7, R6, RZ, 0x3c, !PT ;  /* 0x0000000607067212 */ /* 0x000fc800078e3cff */
[----:B------:R-:W-:-:S05]  /*1b760*/  LOP3.LUT R7, R7, R6, RZ, 0x3c, !PT ;  /* 0x0000000607077212 */ /* 0x000fca00078e3cff */
[----:B------:R-:W-:Y:S01]  /*1b770*/  IMAD.WIDE R6, R18, 0x2, R6 ;  /* 0x0000000212067825 */ /* 0x000fe200078e0206 */
[----:B---3--:R-:W-:-:S04]  /*1b780*/  LOP3.LUT R9, R9, R8, RZ, 0x3c, !PT ;  /* 0x0000000809097212 */ /* 0x008fc800078e3cff */
[C---:B------:R-:W-:Y:S01]  /*1b790*/  LOP3.LUT R8, R9.reuse, R8, RZ, 0x3c, !PT ;  /* 0x0000000809087212 */ /* 0x040fe200078e3cff */
[----:B------:R0:W-:Y:S01]  /*1b7a0*/  STL [R1+0x618], R6 ;  /* 0x0006180601007387 */ /* 0x0001e20000100800 */
[----:B------:R1:W-:Y:S02]  /*1b7b0*/  STL [R1+0x568], R7 ;  /* 0x0005680701007387 */ /* 0x0003e40000100800 */
[----:B------:R-:W-:Y:S01]  /*1b7c0*/  LOP3.LUT R9, R9, R8, RZ, 0x3c, !PT ;  /* 0x0000000809097212 */ /* 0x000fe200078e3cff */
[----:B0-----:R-:W2:Y:S01]  /*1b7d0*/  LDL.LU R6, [R1+0x56c] ;  /* 0x00056c0001067983 */ /* 0x001ea20000300800 */
[----:B-1----:R-:W2:Y:S03]  /*1b7e0*/  LDL.LU R7, [R1+0x620] ;  /* 0x0006200001077983 */ /* 0x002ea60000300800 */
[----:B------:R-:W-:-:S05]  /*1b7f0*/  IMAD.WIDE R8, R18, 0x2, R8 ;  /* 0x0000000212087825 */ /* 0x000fca00078e0208 */
[----:B------:R0:W-:Y:S01]  /*1b800*/  STL [R1+0x774], R8 ;  /* 0x0007740801007387 */ /* 0x0001e20000100800 */
[----:B------:R1:W-:Y:S03]  /*1b810*/  STL [R1+0x61c], R9 ;  /* 0x00061c0901007387 */ /* 0x0003e60000100800 */
[----:B0-----:R-:W3:Y:S01]  /*1b820*/  LDL.LU R8, [R1+0x624] ;  /* 0x0006240001087983 */ /* 0x001ee20000300800 */
[----:B-1----:R-:W3:Y:S02]  /*1b830*/  LDL.LU R9, [R1+0x77c] ;  /* 0x00077c0001097983 */ /* 0x002ee40000300800 */
[----:B------:R0:W-:Y:S02]  /*1b840*/  STL [R1+0x8c4], R10 ;  /* 0x0008c40a01007387 */ /* 0x0001e40000100800 */
[----:B------:R1:W-:Y:S01]  /*1b850*/  STL [R1+0x778], R11 ;  /* 0x0007780b01007387 */ /* 0x0003e20000100800 */
[----:B0-----:R-:W4:Y:S01]  /*1b860*/  LDL.LU R10, [R1+0x780] ;  /* 0x00078000010a7983 */ /* 0x001f220000300800 */
[----:B-1----:R-:W4:Y:S01]  /*1b870*/  LDL.LU R11, [R1+0x8c8] ;  /* 0x0008c800010b7983 */ /* 0x002f220000300800 */
[----:B--2---:R-:W-:-:S04]  /*1b880*/  LOP3.LUT R7, R7, R6, RZ, 0x3c, !PT ;  /* 0x0000000607077212 */ /* 0x004fc800078e3cff */
[----:B------:R-:W-:-:S04]  /*1b890*/  LOP3.LUT R6, R7, R6, RZ, 0x3c, !PT ;  /* 0x0000000607067212 */ /* 0x000fc800078e3cff */
[----:B------:R-:W-:-:S05]  /*1b8a0*/  LOP3.LUT R7, R7, R6, RZ, 0x3c, !PT ;  /* 0x0000000607077212 */ /* 0x000fca00078e3cff */
[----:B------:R-:W-:Y:S01]  /*1b8b0*/  IMAD.WIDE R6, R18, 0x2, R6 ;  /* 0x0000000212067825 */ /* 0x000fe200078e0206 */
[----:B---3--:R-:W-:-:S04]  /*1b8c0*/  LOP3.LUT R9, R9, R8, RZ, 0x3c, !PT ;  /* 0x0000000809097212 */ /* 0x008fc800078e3cff */
[----:B------:R0:W-:Y:S01]  /*1b8d0*/  STL [R1+0x620], R6 ;  /* 0x0006200601007387 */ /* 0x0001e20000100800 */
[----:B------:R1:W-:Y:S01]  /*1b8e0*/  STL [R1+0x56c], R7 ;  /* 0x00056c0701007387 */ /* 0x0003e20000100800 */
[----:B------:R-:W-:-:S04]  /*1b8f0*/  LOP3.LUT R8, R9, R8, RZ, 0x3c, !PT ;  /* 0x0000000809087212 */ /* 0x000fc800078e3cff */
[----:B------:R-:W-:Y:S01]  /*1b900*/  LOP3.LUT R9, R9, R8, RZ, 0x3c, !PT ;  /* 0x0000000809097212 */ /* 0x000fe200078e3cff */
[----:B0-----:R-:W2:Y:S01]  /*1b910*/  LDL.LU R6, [R1+0x570] ;  /* 0x0005700001067983 */ /* 0x001ea20000300800 */
[-C--:B----4-:R-:W-:Y:S01]  /*1b920*/  LOP3.LUT R11, R11, R10.reuse, RZ, 0x3c, !PT ;  /* 0x0000000a0b0b7212 */ /* 0x090fe200078e3cff */
[----:B-1----:R-:W2:Y:S03]  /*1b930*/  LDL.LU R7, [R1+0x628] ;  /* 0x0006280001077983 */ /* 0x002ea60000300800 */
[----:B------:R-:W-:Y:S01]  /*1b940*/  LOP3.LUT R10, R11, R10, RZ, 0x3c, !PT ;  /* 0x0000000a0b0a7212 */ /* 0x000fe200078e3cff */
[----:B------:R-:W-:-:S03]  /*1b950*/  IMAD.WIDE R8, R18, 0x2, R8 ;  /* 0x0000000212087825 */ /* 0x000fc600078e0208 */
[----:B------:R-:W-:Y:S02]  /*1b960*/  LOP3.LUT R11, R11, R10, RZ, 0x3c, !PT ;  /* 0x0000000a0b0b7212 */ /* 0x000fe400078e3cff */
[----:B------:R0:W-:Y:S01]  /*1b970*/  STL [R1+0x77c], R8 ;  /* 0x00077c0801007387 */ /* 0x0001e20000100800 */
[----:B------:R1:W-:Y:S02]  /*1b980*/  STL [R1+0x624], R9 ;  /* 0x0006240901007387 */ /* 0x0003e40000100800 */
[----:B------:R-:W-:Y:S01]  /*1b990*/  IMAD.WIDE R10, R18, 0x2, R10 ;  /* 0x00000002120a7825 */ /* 0x000fe200078e020a */
[----:B0-----:R-:W3:Y:S03]  /*1b9a0*/  LDL.LU R8, [R1+0x62c] ;  /* 0x00062c0001087983 */ /* 0x001ee60000300800 */
        /* <DEDUP_REMOVED lines=848> */
[----:B------:R-:W-:-:S05]  /*1eeb0*/  IMAD.WIDE R6, R18, 0x2, R6 ;  /* 0x0000000212067825 */ /* 0x000fca00078e0206 */
[----:B------:R0:W-:Y:S01]  /*1eec0*/  STL [R1+0x740], R6 ;  /* 0x0007400601007387 */ /* 0x0001e20000100800 */
[----:B---3--:R-:W-:-:S03]  /*1eed0*/  LOP3.LUT R9, R9, R8, RZ, 0x3c, !PT ;  /* 0x0000000809097212 */ /* 0x008fc600078e3cff */
[----:B------:R1:W-:Y:S01]  /*1eee0*/  STL [R1+0x5fc], R7 ;  /* 0x0005fc0701007387 */ /* 0x0003e20000100800 */
[----:B------:R-:W-:Y:S01]  /*1eef0*/  LOP3.LUT R8, R9, R8, RZ, 0x3c, !PT ;  /* 0x0000000809087212 */ /* 0x000fe200078e3cff */
[----:B0-----:R-:W-:Y:S02]  /*1ef00*/  IMAD.MOV.U32 R6, RZ, RZ, R3 ;  /* 0x000000ffff067224 */ /* 0x001fe400078e0003 */
[----:B-1----:R-:W-:Y:S01]  /*1ef10*/  IMAD.MOV.U32 R7, RZ, RZ, R28 ;  /* 0x000000ffff077224 */ /* 0x002fe200078e001c */
[----:B----4-:R-:W-:Y:S02]  /*1ef20*/  LOP3.LUT R11, R11, R10, RZ, 0x3c, !PT ;  /* 0x0000000a0b0b7212 */ /* 0x010fe400078e3cff */
[----:B------:R-:W-:Y:S02]  /*1ef30*/  LOP3.LUT R9, R9, R8, RZ, 0x3c, !PT ;  /* 0x0000000809097212 */ /* 0x000fe400078e3cff */
[----:B------:R-:W-:Y:S02]  /*1ef40*/  LOP3.LUT R10, R11, R10, RZ, 0x3c, !PT ;  /* 0x0000000a0b0a7212 */ /* 0x000fe400078e3cff */
[----:B------:R-:W-:-:S02]  /*1ef50*/  LOP3.LUT R7, R7, R6, RZ, 0x3c, !PT ;  /* 0x0000000607077212 */ /* 0x000fc400078e3cff */
[----:B------:R-:W-:Y:S01]  /*1ef60*/  LOP3.LUT R11, R11, R10, RZ, 0x3c, !PT ;  /* 0x0000000a0b0b7212 */ /* 0x000fe200078e3cff */
[----:B------:R-:W-:Y:S01]  /*1ef70*/  IMAD.WIDE R8, R18, 0x2, R8 ;  /* 0x0000000212087825 */ /* 0x000fe200078e0208 */
[----:B------:R-:W-:-:S03]  /*1ef80*/  LOP3.LUT R6, R7, R6, RZ, 0x3c, !PT ;  /* 0x0000000607067212 */ /* 0x000fc600078e3cff */
[C---:B------:R-:W-:Y:S01]  /*1ef90*/  IMAD.WIDE R10, R18.reuse, 0x2, R10 ;  /* 0x00000002120a7825 */ /* 0x040fe200078e020a */
[----:B------:R0:W-:Y:S01]  /*1efa0*/  STL [R1+0x89c], R8 ;  /* 0x00089c0801007387 */ /* 0x0001e20000100800 */
[----:B------:R-:W-:Y:S02]  /*1efb0*/  LOP3.LUT R7, R7, R6, RZ, 0x3c, !PT ;  /* 0x0000000607077212 */ /* 0x000fe400078e3cff */
[----:B------:R1:W-:Y:S01]  /*1efc0*/  STL [R1+0x744], R9 ;  /* 0x0007440901007387 */ /* 0x0003e20000100800 */
[----:B------:R2:W-:Y:S01]  /*1efd0*/  STL [R1+0x958], R10 ;  /* 0x0009580a01007387 */ /* 0x0005e20000100800 */
[----:B------:R3:W-:Y:S02]  /*1efe0*/  STL [R1+0x8a0], R11 ;  /* 0x0008a00b01007387 */ /* 0x0007e40000100800 */
[----:B------:R-:W-:-:S04]  /*1eff0*/  IMAD.WIDE R6, R18, 0x2, R6 ;  /* 0x0000000212067825 */ /* 0x000fc800078e0206 */
[----:B------:R-:W-:Y:S02]  /*1f000*/  IMAD.MOV.U32 R3, RZ, RZ, R25 ;  /* 0x000000ffff037224 */ /* 0x000fe400078e0019 */
[----:B0-----:R-:W-:Y:S02]  /*1f010*/  IMAD.MOV.U32 R8, RZ, RZ, R29 ;  /* 0x000000ffff087224 */ /* 0x001fe400078e001d */
[----:B-1----:R-:W-:Y:S01]  /*1f020*/  IMAD.MOV.U32 R9, RZ, RZ, R24 ;  /* 0x000000ffff097224 */ /* 0x002fe200078e0018 */
[----:B--2---:R-:W2:Y:S01]  /*1f030*/  LDL.LU R10, [R1+0x8a8] ;  /* 0x0008a800010a7983 */ /* 0x004ea20000300800 */
[----:B---3--:R-:W2:Y:S02]  /*1f040*/  LDL.LU R11, [R1+0x95c] ;  /* 0x00095c00010b7983 */ /* 0x008ea40000300800 */
[----:B------:R-:W3:Y:S02]  /*1f050*/  LDL.LU R28, [R1+0x608] ;  /* 0x00060800011c7983 */ /* 0x000ee40000300800 */
[----:B------:R-:W4:Y:S01]  /*1f060*/  LDL.LU R29, [R1+0x758] ;  /* 0x00075800011d7983 */ /* 0x000f220000300800 */
[----:B------:R-:W3:Y:S01]  /*1f070*/  LDL.LU R24, [R1+0x75c] ;  /* 0x00075c0001187983 */ /* 0x000ee20000300800 */
[----:B------:R-:W3:Y:S02]  /*1f080*/  LDL.LU R25, [R1+0x8b4] ;  /* 0x0008b40001197983 */ /* 0x000ee40000300800 */
[----:B------:R0:W-:Y:S02]  /*1f090*/  STL [R1+0x748], R6 ;  /* 0x0007480601007387 */ /* 0x0001e40000100800 */
[----:B------:R1:W-:Y:S01]  /*1f0a0*/  STL [R1+0x600], R7 ;  /* 0x0006000701007387 */ /* 0x0003e20000100800 */
[----:B0-----:R-:W3:Y:S01]  /*1f0b0*/  LDL.LU R6, [R1+0x604] ;  /* 0x0006040001067983 */ /* 0x001ee20000300800 */
[----:B-1----:R-:W3:Y:S01]  /*1f0c0*/  LDL.LU R7, [R1+0x750] ;  /* 0x0007500001077983 */ /* 0x002ee20000300800 */
[----:B------:R-:W-:-:S04]  /*1f0d0*/  LOP3.LUT R9, R9, R8, RZ, 0x3c, !PT ;  /* 0x0000000809097212 */ /* 0x000fc800078e3cff */
[----:B------:R-:W-:-:S04]  /*1f0e0*/  LOP3.LUT R8, R9, R8, RZ, 0x3c, !PT ;  /* 0x0000000809087212 */ /* 0x000fc800078e3cff */
[----:B------:R-:W-:-:S05]  /*1f0f0*/  LOP3.LUT R9, R9, R8, RZ, 0x3c, !PT ;  /* 0x0000000809097212 */ /* 0x000fca00078e3cff */
[----:B------:R-:W-:-:S05]  /*1f100*/  IMAD.WIDE R8, R18, 0x2, R8 ;  /* 0x0000000212087825 */ /* 0x000fca00078e0208 */
[----:B------:R0:W-:Y:S01]  /*1f110*/  STL [R1+0x8a4], R8 ;  /* 0x0008a40801007387 */ /* 0x0001e20000100800 */
[----:B------:R1:W-:Y:S02]  /*1f120*/  STL [R1+0x74c], R9 ;  /* 0x00074c0901007387 */ /* 0x0003e40000100800 */
[----:B0-----:R-:W-:Y:S02]  /*1f130*/  IMAD.MOV.U32 R8, RZ, RZ, R14 ;  /* 0x000000ffff087224 */ /* 0x001fe400078e000e */
[----:B-1----:R-:W-:-:S05]  /*1f140*/  IMAD.MOV.U32 R9, RZ, RZ, R15 ;  /* 0x000000ffff097224 */ /* 0x002fca00078e000f */
[----:B------:R-:W-:-:S04]  /*1f150*/  LOP3.LUT R9, R9, R8, RZ, 0x3c, !PT ;  /* 0x0000000809097212 */ /* 0x000fc800078e3cff */
[----:B------:R-:W-:-:S04]  /*1f160*/  LOP3.LUT R8, R9, R8, RZ, 0x3c, !PT ;  /* 0x0000000809087212 */ /* 0x000fc800078e3cff */
[----:B------:R-:W-:Y:S01]  /*1f170*/  LOP3.LUT R9, R9, R8, RZ, 0x3c, !PT ;  /* 0x0000000809097212 */ /* 0x000fe200078e3cff */
[----:B------:R-:W-:Y:S02]  /*1f180*/  IMAD.MOV.U32 R15, RZ, RZ, R20 ;  /* 0x000000ffff0f7224 */ /* 0x000fe400078e0014 */
[----:B------:R-:W-:Y:S02]  /*1f190*/  IMAD.MOV.U32 R14, RZ, RZ, R22 ;  /* 0x000000ffff0e7224 */ /* 0x000fe400078e0016 */
[----:B------:R-:W-:Y:S02]  /*1f1a0*/  IMAD.MOV.U32 R20, RZ, RZ, R23 ;  /* 0x000000ffff147224 */ /* 0x000fe400078e0017 */
[----:B------:R-:W-:Y:S01]  /*1f1b0*/  IMAD.WIDE R8, R18, 0x2, R8 ;  /* 0x0000000212087825 */ /* 0x000fe200078e0208 */
[----:B--2---:R-:W-:-:S04]  /*1f1c0*/  LOP3.LUT R11, R11, R10, RZ, 0x3c, !PT ;  /* 0x0000000a0b0b7212 */ /* 0x004fc800078e3cff */
[----:B------:R-:W-:-:S04]  /*1f1d0*/  LOP3.LUT R10, R11, R10, RZ, 0x3c, !PT ;  /* 0x0000000a0b0a7212 */ /* 0x000fc800078e3cff */
[----:B------:R-:W-:Y:S02]  /*1f1e0*/  LOP3.LUT R11, R11, R10, RZ, 0x3c, !PT ;  /* 0x0000000a0b0b7212 */ /* 0x000fe400078e3cff */
[----:B---3--:R-:W-:-:S04]  /*1f1f0*/  LOP3.LUT R7, R7, R6, RZ, 0x3c, !PT ;  /* 0x0000000607077212 */ /* 0x008fc800078e3cff */
[----:B------:R-:W-:Y:S01]  /*1f200*/  LOP3.LUT R6, R7, R6, RZ, 0x3c, !PT ;  /* 0x0000000607067212 */ /* 0x000fe200078e3cff */
[----:B------:R-:W-:-:S03]  /*1f210*/  IMAD.WIDE R10, R18, 0x2, R10 ;  /* 0x00000002120a7825 */ /* 0x000fc600078e020a */
[----:B------:R-:W-:Y:S02]  /*1f220*/  LOP3.LUT R7, R7, R6, RZ, 0x3c, !PT ;  /* 0x0000000607077212 */ /* 0x000fe400078e3cff */
[----:B------:R0:W-:Y:S01]  /*1f230*/  STL [R1+0x95c], R10 ;  /* 0x00095c0a01007387 */ /* 0x0001e20000100800 */
[----:B------:R-:W2:Y:S02]  /*1f240*/  LDL.LU R22, [R1+0x768] ;  /* 0x0007680001167983 */ /* 0x000ea40000300800 */
[----:B------:R-:W3:Y:S02]  /*1f250*/  LDL.LU R23, [R1+0x8bc] ;  /* 0x0008bc0001177983 */ /* 0x000ee40000300800 */
[----:B------:R-:W-:Y:S01]  /*1f260*/  IMAD.WIDE R6, R18, 0x2, R6 ;  /* 0x0000000212067825 */ /* 0x000fe200078e0206 */
[----:B------:R1:W-:Y:S04]  /*1f270*/  STL [R1+0x8a8], R11 ;  /* 0x0008a80b01007387 */ /* 0x0003e80000100800 */
[----:B------:R4:W-:Y:S01]  /*1f280*/  STL [R1+0x750], R6 ;  /* 0x0007500601007387 */ /* 0x0009e20000100800 */
[----:B------:R4:W-:Y:S02]  /*1f290*/  STL [R1+0x604], R7 ;  /* 0x0006040701007387 */ /* 0x0009e40000100800 */
[----:B------:R4:W-:Y:S02]  /*1f2a0*/  STL [R1+0x8ac], R8 ;  /* 0x0008ac0801007387 */ /* 0x0009e40000100800 */
[----:B------:R4:W-:Y:S02]  /*1f2b0*/  STL [R1+0x754], R9 ;  /* 0x0007540901007387 */ /* 0x0009e40000100800 */
[----:B0-----:R-:W-:-:S02]  /*1f2c0*/  IMAD.MOV.U32 R10, RZ, RZ, R19 ;  /* 0x000000ffff0a7224 */ /* 0x001fc400078e0013 */
[----:B------:R-:W3:Y:S01]  /*1f2d0*/  LDL.LU R19, [R1+0x150] ;  /* 0x0001500001137983 */ /* 0x000ee20000300800 */
[----:B-1----:R-:W-:-:S04]  /*1f2e0*/  IMAD.MOV.U32 R11, RZ, RZ, R3 ;  /* 0x000000ffff0b7224 */ /* 0x002fc800078e0003 */
[----:B------:R-:W-:-:S04]  /*1f2f0*/  IMAD.WIDE R10, R18, 0x2, R10 ;  /* 0x00000002120a7825 */ /* 0x000fc800078e020a */
[----:B----4-:R-:W-:Y:S02]  /*1f300*/  IMAD.MOV.U32 R6, RZ, RZ, R29 ;  /* 0x000000ffff067224 */ /* 0x010fe400078e001d */
[----:B------:R-:W-:Y:S02]  /*1f310*/  IMAD.MOV.U32 R7, RZ, RZ, R28 ;  /* 0x000000ffff077224 */ /* 0x000fe400078e001c */
[----:B------:R-:W-:Y:S02]  /*1f320*/  IMAD.MOV.U32 R8, RZ, RZ, R25 ;  /* 0x000000ffff087224 */ /* 0x000fe400078e0019 */
[----:B------:R-:W-:Y:S01]  /*1f330*/  IMAD.MOV.U32 R9, RZ, RZ, R24 ;  /* 0x000000ffff097224 */ /* 0x000fe200078e0018 */
[----:B------:R0:W-:Y:S01]  /*1f340*/  STL [R1+0x960], R10 ;  /* 0x0009600a01007387 */ /* 0x0001e20000100800 */
[----:B------:R1:W-:Y:S02]  /*1f350*/  STL [R1+0x8b0], R11 ;  /* 0x0008b00b01007387 */ /* 0x0003e40000100800 */
[----:B------:R-:W-:-:S04]  /*1f360*/  IMAD.WIDE R6, R18, 0x2, R6 ;  /* 0x0000000212067825 */ /* 0x000fc800078e0206 */
[C---:B------:R-:W-:Y:S01]  /*1f370*/  IMAD.WIDE R8, R18.reuse, 0x2, R8 ;  /* 0x0000000212087825 */ /* 0x040fe200078e0208 */
[----:B------:R4:W-:Y:S03]  /*1f380*/  STL [R1+0x758], R6 ;  /* 0x0007580601007387 */ /* 0x0009e60000100800 */
[----:B0-----:R-:W-:Y:S02]  /*1f390*/  IMAD.MOV.U32 R10, RZ, RZ, R27 ;  /* 0x000000ffff0a7224 */ /* 0x001fe400078e001b */
[----:B-1----:R-:W-:Y:S01]  /*1f3a0*/  IMAD.MOV.U32 R11, RZ, RZ, R26 ;  /* 0x000000ffff0b7224 */ /* 0x002fe200078e001a */
[----:B------:R0:W-:Y:S03]  /*1f3b0*/  STL [R1+0x608], R7 ;  /* 0x0006080701007387 */ /* 0x0001e60000100800 */
[----:B------:R-:W-:Y:S01]  /*1f3c0*/  IMAD.WIDE R10, R18, 0x2, R10 ;  /* 0x00000002120a7825 */ /* 0x000fe200078e020a */
[----:B------:R-:W-:Y:S03]  /*1f3d0*/  STL [R1+0x8b4], R8 ;  /* 0x0008b40801007387 */ /* 0x000fe60000100800 */
[----:B------:R-:W-:Y:S02]  /*1f3e0*/  STL [R1+0x75c], R9 ;  /* 0x00075c0901007387 */ /* 0x000fe40000100800 */
[----:B----4-:R-:W-:Y:S01]  /*1f3f0*/  IMAD.MOV.U32 R6, RZ, RZ, R15 ;  /* 0x000000ffff067224 */ /* 0x010fe200078e000f */
[----:B------:R1:W-:Y:S01]  /*1f400*/  STL [R1+0x964], R10 ;  /* 0x0009640a01007387 */ /* 0x0003e20000100800 */
[----:B------:R4:W-:Y:S02]  /*1f410*/  STL [R1+0x8b8], R11 ;  /* 0x0008b80b01007387 */ /* 0x0009e40000100800 */
[----:B0-----:R-:W-:-:S04]  /*1f420*/  IMAD.MOV.U32 R7, RZ, RZ, R14 ;  /* 0x000000ffff077224 */ /* 0x001fc800078e000e */
[----:B------:R-:W-:-:S04]  /*1f430*/  IMAD.WIDE R6, R18, 0x2, R6 ;  /* 0x0000000212067825 */ /* 0x000fc800078e0206 */
[----:B-1----:R-:W-:Y:S02]  /*1f440*/  IMAD.MOV.U32 R10, RZ, RZ, R21 ;  /* 0x000000ffff0a7224 */ /* 0x002fe400078e0015 */
[----:B----4-:R-:W-:Y:S01]  /*1f450*/  IMAD.MOV.U32 R11, RZ, RZ, R20 ;  /* 0x000000ffff0b7224 */ /* 0x010fe200078e0014 */
[----:B------:R0:W-:Y:S03]  /*1f460*/  STL [R1+0x760], R6 ;  /* 0x0007600601007387 */ /* 0x0001e60000100800 */
[----:B------:R-:W-:Y:S01]  /*1f470*/  IMAD.WIDE R10, R18, 0x2, R10 ;  /* 0x00000002120a7825 */ /* 0x000fe200078e020a */
[----:B------:R0:W-:Y:S01]  /*1f480*/  STL [R1+0x60c], R7 ;  /* 0x00060c0701007387 */ /* 0x0001e20000100800 */
[----:B------:R-:W-:-:S03]  /*1f490*/  UIADD3 UR5, UR5, -0x1, URZ ;  /* 0xffffffff05057890 */ /* 0x000fc6000fffe03f */
[----:B------:R0:W-:Y:S01]  /*1f4a0*/  STL [R1+0x764], R10 ;  /* 0x0007640a01007387 */ /* 0x0001e20000100800 */
[----:B------:R0:W-:Y:S02]  /*1f4b0*/  STL [R1+0x610], R11 ;  /* 0x0006100b01007387 */ /* 0x0001e40000100800 */
[----:B------:R-:W-:Y:S01]  /*1f4c0*/  ISETP.NE.U32.AND P0, PT, RZ, UR5, PT ;  /* 0x00000005ff007c0c */ /* 0x000fe2000bf05070 */
[----:B------:R-:W-:Y:S02]  /*1f4d0*/  IMAD.MOV.U32 R3, RZ, RZ, R4 ;  /* 0x000000ffff037224 */ /* 0x000fe400078e0004 */
[----:B------:R-:W-:Y:S02]  /*1f4e0*/  IMAD.MOV.U32 R4, RZ, RZ, R5 ;  /* 0x000000ffff047224 */ /* 0x000fe400078e0005 */
[----:B--2---:R-:W-:Y:S02]  /*1f4f0*/  IMAD.MOV.U32 R9, RZ, RZ, R22 ;  /* 0x000000ffff097224 */ /* 0x004fe400078e0016 */
[----:B---3--:R-:W-:-:S04]  /*1f500*/  IMAD.MOV.U32 R8, RZ, RZ, R23 ;  /* 0x000000ffff087224 */ /* 0x008fc800078e0017 */
[----:B------:R-:W-:-:S05]  /*1f510*/  IMAD.WIDE R8, R18, 0x2, R8 ;  /* 0x0000000212087825 */ /* 0x000fca00078e0208 */
[----:B------:R0:W-:Y:S01]  /*1f520*/  STL [R1+0x8bc], R8 ;  /* 0x0008bc0801007387 */ /* 0x0001e20000100800 */
[----:B------:R-:W-:-:S03]  /*1f530*/  IADD3 R19, R19, -0x20, RZ ;  /* 0xffffffe013137810 */ /* 0x000fc60007ffe0ff */
[----:B------:R0:W-:Y:S04]  /*1f540*/  STL [R1+0x768], R9 ;  /* 0x0007680901007387 */ /* 0x0001e80000100800 */
[----:B------:R0:W-:Y:S01]  /*1f550*/  STL [R1+0x150], R19 ;  /* 0x0001501301007387 */ /* 0x0001e20000100800 */
[----:B------:R-:W-:Y:S01]  /*1f560*/  @!P0 CALL.REL.NOINC `(.L_x_1) ;  /* 0x0000001000008944 */ /* 0x000fe20003c00000 */
[----:B------:R-:W-:Y:S05]  /*1f570*/  BRA `(.L_x_2) ;  /* 0xfffeedc000007947 */ /* 0x000fea000383ffff */
.L_x_1:
[----:B------:R-:W2:Y:S04]  /*1f580*/  LDL.LU R18, [R1+0x228] ;  /* 0x0002280001127983 */ /* 0x000ea80000300800 */
[----:B0-----:R-:W3:Y:S04]  /*1f590*/  LDL.LU R19, [R1+0x22c] ;  /* 0x00022c0001137983 */ /* 0x001ee80000300800 */
[----:B--2---:R0:W-:Y:S04]  /*1f5a0*/  STL [R1+0xb70], R18 ;  /* 0x000b701201007387 */ /* 0x0041e80000100800 */
[----:B0-----:R-:W2:Y:S04]  /*1f5b0*/  LDL.LU R18, [R1+0x160] ;  /* 0x0001600001127983 */ /* 0x001ea80000300800 */
        /* <DEDUP_REMOVED lines=11> */
[----:B-----5:R-:W2:Y:S01]  /*1f670*/  LDL.LU R0, [R1+0x178] ;  /* 0x0001780001007983 */ /* 0x020ea20000300800 */
[----:B0-----:R-:W-:-:S03]  /*1f680*/  IMAD.MOV.U32 R18, RZ, RZ, R13 ;  /* 0x000000ffff127224 */ /* 0x001fc600078e000d */
        /* <DEDUP_REMOVED lines=18> */
[----:B--2---:R-:W-:Y:S04]  /*1f7b0*/  STL [R1+0xba4], R0 ;  /* 0x000ba40001007387 */ /* 0x004fe80000100800 */
[----:B------:R-:W2:Y:S04]  /*1f7c0*/  LDL.LU R2, [R1+0x1fc] ;  /* 0x0001fc0001027983 */ /* 0x000ea80000300800 */
[----:B--2---:R0:W-:Y:S04]  /*1f7d0*/  STL [R1+0xb54], R2 ;  /* 0x000b540201007387 */ /* 0x0041e80000100800 */
[----:B0-----:R-:W2:Y:S04]  /*1f7e0*/  LDL.LU R2, [R1+0x17c] ;  /* 0x00017c0001027983 */ /* 0x001ea80000300800 */
[----:B--2---:R0:W-:Y:S04]  /*1f7f0*/  STL [R1+0xb5c], R2 ;  /* 0x000b5c0201007387 */ /* 0x0041e80000100800 */
[----:B0-----:R-:W2:Y:S04]  /*1f800*/  LDL.LU R2, [R1+0x19c] ;  /* 0x00019c0001027983 */ /* 0x001ea80000300800 */
[----:B--2---:R0:W-:Y:S04]  /*1f810*/  STL [R1+0xb64], R2 ;  /* 0x000b640201007387 */ /* 0x0041e80000100800 */
[----:B0-----:R-:W2:Y:S01]  /*1f820*/  LDL.LU R2, [R1+0x1ec] ;  /* 0x0001ec0001027983 */ /* 0x001ea20000300800 */
[----:B------:R-:W-:-:S02]  /*1f830*/  IMAD.MOV.U32 R0, RZ, RZ, R12 ;  /* 0x000000ffff007224 */ /* 0x000fc400078e000c */
[----:B------:R-:W-:-:S03]  /*1f840*/  IMAD.MOV.U32 R15, RZ, RZ, R16 ;  /* 0x000000ffff0f7224 */ /* 0x000fc600078e0010 */
[----:B------:R-:W-:Y:S01]  /*1f850*/  F2FP.PACK_AB R18, R0, R18 ;  /* 0x000000120012723e */ /* 0x000fe200000000ff */
[----:B------:R-:W-:Y:S01]  /*1f860*/  IMAD.MOV.U32 R14, RZ, RZ, R17 ;  /* 0x000000ffff0e7224 */ /* 0x000fe200078e0011 */
[----:B--2---:R0:W-:Y:S04]  /*1f870*/  STL [R1+0xb6c], R2 ;  /* 0x000b6c0201007387 */ /* 0x0041e80000100800 */
[----:B0-----:R-:W2:Y:S04]  /*1f880*/  LDL.LU R2, [R1+0x1d4] ;  /* 0x0001d40001027983 */ /* 0x001ea80000300800 */
[----:B------:R-:W4:Y:S04]  /*1f890*/  LDL.LU R3, [R1+0x1f8] ;  /* 0x0001f80001037983 */ /* 0x000f280000300800 */
[----:B------:R-:W2:Y:S04]  /*1f8a0*/  LDL.LU R4, [R1+0x1e4] ;  /* 0x0001e40001047983 */ /* 0x000ea80000300800 */
        /* <DEDUP_REMOVED lines=22> */
[----:B------:R0:W-:Y:S04]  /*1fa10*/  STL [R1+0x56c], R18 ;  /* 0x00056c1201007387 */ /* 0x0001e80000100800 */
[----:B0-----:R-:W2:Y:S02]  /*1fa20*/  LDL.LU R18, [R1+0xba0] ;  /* 0x000ba00001127983 */ /* 0x001ea40000300800 */
[----:B--2---:R-:W-:-:S02]  /*1fa30*/  F2FP.PACK_AB R18, R0, R18 ;  /* 0x000000120012723e */ /* 0x004fc400000000ff */
        /* <DEDUP_REMOVED lines=22> */
[----:B0-----:R-:W3:Y:S01]  /*1fba0*/  LDL.LU R18, [R1+0xb70] ;  /* 0x000b700001127983 */ /* 0x001ee20000300800 */
[----:B--2---:R-:W-:-:S03]  /*1fbb0*/  F2FP.PACK_AB R0, R2, R0 ;  /* 0x000000000200723e */ /* 0x004fc600000000ff */
        /* <DEDUP_REMOVED lines=12> */
[----:B------:R-:W4:Y:S04]  /*1fc80*/  LDL.LU R2, [R1+0xb54] ;  /* 0x000b540001027983 */ /* 0x000f280000300800 */
[----:B------:R0:W-:Y:S02]  /*1fc90*/  STL [R1+0x184], R0 ;  /* 0x0001840001007387 */ /* 0x0001e40000100800 */
[----:B0-----:R-:W-:Y:S02]  /*1fca0*/  F2FP.PACK_AB R0, R8, R9 ;  /* 0x000000090800723e */ /* 0x001fe400000000ff */
[----:B----4-:R-:W-:Y:S02]  /*1fcb0*/  F2FP.PACK_AB R2, R2, R3 ;  /* 0x000000030202723e */ /* 0x010fe400000000ff */
[----:B------:R-:W-:-:S03]  /*1fcc0*/  F2FP.PACK_AB R3, R4, R5 ;  /* 0x000000050403723e */ /* 0x000fc600000000ff */
[----:B------:R0:W-:Y:S04]  /*1fcd0*/  STL [R1+0x180], R2 ;  /* 0x0001800201007387 */ /* 0x0001e80000100800 */
[----:B------:R1:W-:Y:S04]  /*1fce0*/  STL [R1+0x17c], R3 ;  /* 0x00017c0301007387 */ /* 0x0003e80000100800 */
[----:B------:R2:W-:Y:S01]  /*1fcf0*/  STL [R1+0x178], R0 ;  /* 0x0001780001007387 */ /* 0x0005e20000100800 */
[----:B0-----:R-:W-:Y:S02]  /*1fd00*/  F2FP.PACK_AB R2, R10, R11 ;  /* 0x0000000b0a02723e */ /* 0x001fe400000000ff */
[----:B-1----:R-:W-:-:S03]  /*1fd10*/  F2FP.PACK_AB R3, R6, R7 ;  /* 0x000000070603723e */ /* 0x002fc600000000ff */
[----:B------:R0:W-:Y:S01]  /*1fd20*/  STL [R1+0x174], R2 ;  /* 0x0001740201007387 */ /* 0x0001e20000100800 */
[----:B--2---:R-:W-:-:S03]  /*1fd30*/  F2FP.PACK_AB R0, R28, R29 ;  /* 0x0000001d1c00723e */ /* 0x004fc600000000ff */
[----:B------:R1:W-:Y:S04]  /*1fd40*/  STL [R1+0x170], R3 ;  /* 0x0001700301007387 */ /* 0x0003e80000100800 */
[----:B------:R2:W-:Y:S01]  /*1fd50*/  STL [R1+0x16c], R0 ;  /* 0x00016c0001007387 */ /* 0x0005e20000100800 */
[----:B0-----:R-:W-:Y:S02]  /*1fd60*/  F2FP.PACK_AB R2, R24, R25 ;  /* 0x000000191802723e */ /* 0x001fe400000000ff */
[----:B-1----:R-:W-:-:S03]  /*1fd70*/  F2FP.PACK_AB R3, R26, R27 ;  /* 0x0000001b1a03723e */ /* 0x002fc600000000ff */
[----:B------:R0:W-:Y:S01]  /*1fd80*/  STL [R1+0x168], R2 ;  /* 0x0001680201007387 */ /* 0x0001e20000100800 */
[----:B--2---:R-:W-:-:S03]  /*1fd90*/  F2FP.PACK_AB R0, R12, R13 ;  /* 0x0000000d0c00723e */ /* 0x004fc600000000ff */
[----:B------:R-:W-:Y:S04]  /*1fda0*/  STL [R1+0x164], R3 ;  /* 0x0001640301007387 */ /* 0x000fe80000100800 */
[----:B------:R1:W-:Y:S01]  /*1fdb0*/  STL [R1+0x160], R0 ;  /* 0x0001600001007387 */ /* 0x0003e20000100800 */
[----:B0-----:R-:W-:Y:S02]  /*1fdc0*/  F2FP.PACK_AB R2, R14, R15 ;  /* 0x0000000f0e02723e */ /* 0x001fe400000000ff */
[----:B-1----:R-:W-:-:S03]  /*1fdd0*/  F2FP.PACK_AB R0, R20, R21 ;  /* 0x000000151400723e */ /* 0x002fc600000000ff */
[----:B------:R-:W-:Y:S04]  /*1fde0*/  STL [R1+0x14c], R2 ;  /* 0x00014c0201007387 */ /* 0x000fe80000100800 */
[----:B------:R0:W-:Y:S04]  /*1fdf0*/  STL [R1+0x148], R0 ;  /* 0x0001480001007387 */ /* 0x0001e80000100800 */
[----:B0-----:R-:W2:Y:S01]  /*1fe00*/  LDL.LU R0, [R1+0x240] ;  /* 0x0002400001007983 */ /* 0x001ea20000300800 */
[----:B------:R-:W-:Y:S02]  /*1fe10*/  F2FP.PACK_AB R3, R22, R23 ;  /* 0x000000171603723e */ /* 0x000fe400000000ff */
[----:B------:R-:W-:-:S03]  /*1fe20*/  F2FP.PACK_AB R2, R16, R17 ;  /* 0x000000111002723e */ /* 0x000fc600000000ff */
        /* <DEDUP_REMOVED lines=25> */
[----:B0-----:R-:W2:Y:S01]  /*1ffc0*/  LDL.LU R2, [R1+0x23c] ;  /* 0x00023c0001027983 */ /* 0x001ea20000300800 */
[----:B---3--:R-:W-:-:S03]  /*1ffd0*/  IMAD.MOV.U32 R0, RZ, RZ, R18 ;  /* 0x000000ffff007224 */ /* 0x008fc600078e0012 */
[----:B--2---:R0:W-:Y:S04]  /*1ffe0*/  STL [R1+0xb50], R2 ;  /* 0x000b500201007387 */ /* 0x0041e80000100800 */
[----:B------:R-:W2:Y:S04]  /*1fff0*/  LDL.LU R3, [R1+0x250] ;  /* 0x0002500001037983 */ /* 0x000ea80000300800 */
[----:B------:R-:W3:Y:S04]  /*20000*/  LDL.LU R4, [R1+0x26c] ;  /* 0x00026c0001047983 */ /* 0x000ee80000300800 */
[----:B------:R-:W3:Y:S04]  /*20010*/  LDL.LU R27, [R1+0x268] ;  /* 0x00026800011b7983 */ /* 0x000ee80000300800 */
[----:B------:R-:W4:Y:S04]  /*20020*/  LDL.LU R5, [R1+0x27c] ;  /* 0x00027c0001057983 */ /* 0x000f280000300800 */
        /* <DEDUP_REMOVED lines=9> */
[----:B------:R-:W2:Y:S01]  /*200c0*/  LDL.LU R6, [R1+0x284] ;  /* 0x0002840001067983 */ /* 0x000ea20000300800 */
[----:B0-----:R-:W-:-:S03]  /*200d0*/  IMAD.MOV.U32 R2, RZ, RZ, R19 ;  /* 0x000000ffff027224 */ /* 0x001fc600078e0013 */
[----:B------:R-:W2:Y:S04]  /*200e0*/  LDL.LU R21, [R1+0x280] ;  /* 0x0002800001157983 */ /* 0x000ea80000300800 */
[----:B------:R-:W2:Y:S04]  /*200f0*/  LDL.LU R7, [R1+0x294] ;  /* 0x0002940001077983 */ /* 0x000ea80000300800 */
[----:B------:R-:W2:Y:S04]  /*20100*/  LDL.LU R20, [R1+0x290] ;  /* 0x0002900001147983 */ /* 0x000ea80000300800 */
[----:B------:R-:W2:Y:S04]  /*20110*/  LDL.LU R28, [R1+0x2ac] ;  /* 0x0002ac00011c7983 */ /* 0x000ea80000300800 */
[----:B------:R-:W2:Y:S04]  /*20120*/  LDL.LU R19, [R1+0x2a8] ;  /* 0x0002a80001137983 */ /* 0x000ea80000300800 */
[----:B------:R-:W2:Y:S01]  /*20130*/  LDL.LU R29, [R1+0x2bc] ;  /* 0x0002bc00011d7983 */ /* 0x000ea20000300800 */
[----:B------:R-:W-:-:S03]  /*20140*/  F2FP.PACK_AB R0, R2, R0 ;  /* 0x000000000200723e */ /* 0x000fc600000000ff */
        /* <DEDUP_REMOVED lines=31> */
[----:B------:R-:W2:Y:S01]  /*20340*/  LDL.LU R2, [R1+0xb20] ;  /* 0x000b200001027983 */ /* 0x000ea20000300800 */
[----:B---3--:R-:W-:-:S03]  /*20350*/  F2FP.PACK_AB R27, R4, R27 ;  /* 0x0000001b041b723e */ /* 0x008fc600000000ff */
[----:B------:R2:W-:Y:S01]  /*20360*/  STL [R1+0x134], R0 ;  /* 0x0001340001007387 */ /* 0x0005e20000100800 */
[----:B----4-:R-:W-:Y:S02]  /*20370*/  F2FP.PACK_AB R26, R5, R26 ;  /* 0x0000001a051a723e */ /* 0x010fe400000000ff */
[----:B------:R-:W-:Y:S01]  /*20380*/  F2FP.PACK_AB R25, R8, R25 ;  /* 0x000000190819723e */ /* 0x000fe200000000ff */
[----:B------:R-:W-:Y:S01]  /*20390*/  STL [R1+0x994], R27 ;  /* 0x0009941b01007387 */ /* 0x000fe20000100800 */
[----:B------:R-:W-:Y:S02]  /*203a0*/  F2FP.PACK_AB R24, R9, R24 ;  /* 0x000000180918723e */ /* 0x000fe400000000ff */
[----:B------:R-:W-:Y:S02]  /*203b0*/  F2FP.PACK_AB R23, R10, R23 ;  /* 0x000000170a17723e */ /* 0x000fe400000000ff */
[----:B------:R-:W-:Y:S02]  /*203c0*/  F2FP.PACK_AB R22, R11, R22 ;  /* 0x000000160b16723e */ /* 0x000fe400000000ff */
[----:B------:R-:W-:-:S02]  /*203d0*/  F2FP.PACK_AB R21, R6, R21 ;  /* 0x000000150615723e */ /* 0x000fc400000000ff */
[----:B------:R-:W-:Y:S02]  /*203e0*/  F2FP.PACK_AB R20, R7, R20 ;  /* 0x000000140714723e */ /* 0x000fe400000000ff */
[----:B------:R-:W-:Y:S02]  /*203f0*/  F2FP.PACK_AB R19, R28, R19 ;  /* 0x000000131c13723e */ /* 0x000fe400000000ff */
[----:B------:R-:W-:Y:S02]  /*20400*/  F2FP.PACK_AB R18, R29, R18 ;  /* 0x000000121d12723e */ /* 0x000fe400000000ff */
[----:B------:R-:W-:Y:S02]  /*20410*/  F2FP.PACK_AB R17, R12, R17 ;  /* 0x000000110c11723e */ /* 0x000fe400000000ff */
[----:B------:R-:W-:Y:S02]  /*20420*/  F2FP.PACK_AB R16, R13, R16 ;  /* 0x000000100d10723e */ /* 0x000fe400000000ff */
[----:B------:R-:W-:-:S02]  /*20430*/  F2FP.PACK_AB R15, R14, R15 ;  /* 0x0000000f0e0f723e */ /* 0x000fc400000000ff */
[----:B--2---:R-:W-:-:S05]  /*20440*/  F2FP.PACK_AB R0, R2, R3 ;  /* 0x000000030200723e */ /* 0x004fca00000000ff */
        /* <DEDUP_REMOVED lines=12> */
[----:B------:R-:W2:Y:S04]  /*20510*/  LDL.LU R14, [R1+0x2b0] ;  /* 0x0002b000010e7983 */ /* 0x000ea80000300800 */
[----:B------:R-:W3:Y:S04]  /*20520*/  LDL.LU R13, [R1+0x2c0] ;  /* 0x0002c000010d7983 */ /* 0x000ee80000300800 */
[----:B---3--:R0:W-:Y:S04]  /*20530*/  STL [R1+0xb1c], R13 ;  /* 0x000b1c0d01007387 */ /* 0x0081e80000100800 */
[----:B0-----:R-:W2:Y:S04]  /*20540*/  LDL.LU R13, [R1+0x2b4] ;  /* 0x0002b400010d7983 */ /* 0x001ea80000300800 */
[----:B------:R-:W3:Y:S04]  /*20550*/  LDL.LU R12, [R1+0x2d0] ;  /* 0x0002d000010c7983 */ /* 0x000ee80000300800 */
[----:B---3--:R0:W-:Y:S04]  /*20560*/  STL [R1+0xb18], R12 ;  /* 0x000b180c01007387 */ /* 0x0081e80000100800 */
[----:B0-----:R-:W3:Y:S04]  /*20570*/  LDL.LU R12, [R1+0x2c4] ;  /* 0x0002c400010c7983 */ /* 0x001ee80000300800 */
[----:B------:R-:W4:Y:S04]  /*20580*/  LDL.LU R11, [R1+0x2e8] ;  /* 0x0002e800010b7983 */ /* 0x000f280000300800 */
[----:B----4-:R0:W-:Y:S04]  /*20590*/  STL [R1+0xb14], R11 ;  /* 0x000b140b01007387 */ /* 0x0101e80000100800 */
[----:B0-----:R-:W4:Y:S04]  /*205a0*/  LDL.LU R11, [R1+0x2d4] ;  /* 0x0002d400010b7983 */ /* 0x001f280000300800 */
[----:B------:R-:W2:Y:S04]  /*205b0*/  LDL.LU R10, [R1+0x2f8] ;  /* 0x0002f800010a7983 */ /* 0x000ea80000300800 */
[----:B--2---:R0:W-:Y:S04]  /*205c0*/  STL [R1+0xb10], R10 ;  /* 0x000b100a01007387 */ /* 0x0041e80000100800 */
[----:B0-----:R-:W2:Y:S04]  /*205d0*/  LDL.LU R10, [R1+0x2ec] ;  /* 0x0002ec00010a7983 */ /* 0x001ea80000300800 */
[----:B------:R-:W2:Y:S01]  /*205e0*/  LDL.LU R9, [R1+0x308] ;  /* 0x0003080001097983 */ /* 0x000ea20000300800 */
[----:B------:R-:W-:-:S03]  /*205f0*/  F2FP.PACK_AB R14, R13, R14 ;  /* 0x0000000e0d0e723e */ /* 0x000fc600000000ff */
[----:B--2---:R0:W-:Y:S04]  /*20600*/  STL [R1+0xb0c], R9 ;  /* 0x000b0c0901007387 */ /* 0x0041e80000100800 */
[----:B0-----:R-:W2:Y:S04]  /*20610*/  LDL.LU R9, [R1+0x2fc] ;  /* 0x0002fc0001097983 */ /* 0x001ea80000300800 */
        /* <DEDUP_REMOVED lines=23> */
[----:B0-----:R-:W2:Y:S04]  /*20790*/  LDL.LU R15, [R1+0x304] ;  /* 0x00030400010f7983 */ /* 0x001ea80000300800 */
[----:B------:R-:W3:Y:S04]  /*207a0*/  LDL.LU R13, [R1+0xb1c] ;  /* 0x000b1c00010d7983 */ /* 0x000ee80000300800 */
[----:B------:R0:W-:Y:S04]  /*207b0*/  STL [R1+0x9c8], R14 ;  /* 0x0009c80e01007387 */ /* 0x0001e80000100800 */
[----:B0-----:R-:W2:Y:S01]  /*207c0*/  LDL.LU R14, [R1+0x2f4] ;  /* 0x0002f400010e7983 */ /* 0x001ea20000300800 */
[----:B---3--:R-:W-:-:S03]  /*207d0*/  F2FP.PACK_AB R13, R12, R13 ;  /* 0x0000000d0c0d723e */ /* 0x008fc600000000ff */
[----:B------:R-:W4:Y:S04]  /*207e0*/  LDL.LU R12, [R1+0xb18] ;  /* 0x000b1800010c7983 */ /* 0x000f280000300800 */
[----:B------:R0:W-:Y:S04]  /*207f0*/  STL [R1+0x9cc], R13 ;  /* 0x0009cc0d01007387 */ /* 0x0001e80000100800 */
[----:B0-----:R-:W3:Y:S01]  /*20800*/  LDL.LU R13, [R1+0x2e4] ;  /* 0x0002e400010d7983 */ /* 0x001ee20000300800 */
[----:B----4-:R-:W-:-:S03]  /*20810*/  F2FP.PACK_AB R12, R11, R12 ;  /* 0x0000000c0b0c723e */ /* 0x010fc600000000ff */
[----:B------:R-:W4:Y:S04]  /*20820*/  LDL.LU R11, [R1+0xb14] ;  /* 0x000b1400010b7983 */ /* 0x000f280000300800 */
[----:B------:R0:W-:Y:S04]  /*20830*/  STL [R1+0x9d0], R12 ;  /* 0x0009d00c01007387 */ /* 0x0001e80000100800 */
[----:B0-----:R-:W2:Y:S01]  /*20840*/  LDL.LU R12, [R1+0x31c] ;  /* 0x00031c00010c7983 */ /* 0x001ea20000300800 */
[----:B----4-:R-:W-:-:S03]  /*20850*/  F2FP.PACK_AB R11, R10, R11 ;  /* 0x0000000b0a0b723e */ /* 0x010fc600000000ff */
[----:B------:R-:W2:Y:S04]  /*20860*/  LDL.LU R10, [R1+0xb10] ;  /* 0x000b1000010a7983 */ /* 0x000ea80000300800 */
[----:B------:R0:W-:Y:S04]  /*20870*/  STL [R1+0x9d4], R11 ;  /* 0x0009d40b01007387 */ /* 0x0001e80000100800 */
[----:B0-----:R-:W4:Y:S01]  /*20880*/  LDL.LU R11, [R1+0x30c] ;  /* 0x00030c00010b7983 */ /* 0x001f220000300800 */
[----:B--2---:R-:W-:-:S03]  /*20890*/  F2FP.PACK_AB R10, R9, R10 ;  /* 0x0000000a090a723e */ /* 0x004fc600000000ff */
[----:B------:R-:W4:Y:S01]  /*208a0*/  LDL.LU R9, [R1+0xb0c] ;  /* 0x000b0c0001097983 */ /* 0x000f220000300800 */
[----:B------:R-:W-:Y:S02]  /*208b0*/  F2FP.PACK_AB R8, R12, R8 ;  /* 0x000000080c08723e */ /* 0x000fe400000000ff */
[----:B---3--:R-:W-:Y:S01]  /*208c0*/  F2FP.PACK_AB R7, R13, R7 ;  /* 0x000000070d07723e */ /* 0x008fe200000000ff */
[----:B------:R-:W-:Y:S01]  /*208d0*/  STL [R1+0x9d8], R10 ;  /* 0x0009d80a01007387 */ /* 0x000fe20000100800 */
[----:B------:R-:W-:Y:S02]  /*208e0*/  F2FP.PACK_AB R6, R14, R6 ;  /* 0x000000060e06723e */ /* 0x000fe400000000ff */
[----:B------:R-:W-:Y:S02]  /*208f0*/  F2FP.PACK_AB R5, R15, R5 ;  /* 0x000000050f05723e */ /* 0x000fe400000000ff */
[----:B------:R-:W-:Y:S02]  /*20900*/  F2FP.PACK_AB R4, R16, R4 ;  /* 0x000000041004723e */ /* 0x000fe400000000ff */
[----:B----4-:R-:W-:-:S05]  /*20910*/  F2FP.PACK_AB R9, R11, R9 ;  /* 0x000000090b09723e */ /* 0x010fca00000000ff */
[----:B------:R-:W-:Y:S04]  /*20920*/  STL [R1+0x9dc], R9 ;  /* 0x0009dc0901007387 */ /* 0x000fe80000100800 */
[----:B------:R-:W-:Y:S04]  /*20930*/  STL [R1+0x9e0], R8 ;  /* 0x0009e00801007387 */ /* 0x000fe80000100800 */
[----:B------:R-:W-:Y:S04]  /*20940*/  STL [R1+0x9e4], R7 ;  /* 0x0009e40701007387 */ /* 0x000fe80000100800 */
[----:B------:R0:W-:Y:S04]  /*20950*/  STL [R1+0x9e8], R6 ;  /* 0x0009e80601007387 */ /* 0x0001e80000100800 */
[----:B------:R1:W-:Y:S04]  /*20960*/  STL [R1+0x9ec], R5 ;  /* 0x0009ec0501007387 */ /* 0x0003e80000100800 */
[----:B------:R2:W-:Y:S01]  /*20970*/  STL [R1+0x9f0], R4 ;  /* 0x0009f00401007387 */ /* 0x0005e20000100800 */
[----:B0-----:R-:W-:-:S02]  /*20980*/  F2FP.PACK_AB R6, R17, R18 ;  /* 0x000000121106723e */ /* 0x001fc400000000ff */
[----:B-1----:R-:W-:-:S03]  /*20990*/  F2FP.PACK_AB R5, R19, R20 ;  /* 0x000000141305723e */ /* 0x002fc600000000ff */
[----:B------:R0:W-:Y:S01]  /*209a0*/  STL [R1+0xc], R6 ;  /* 0x00000c0601007387 */ /* 0x0001e20000100800 */
[----:B--2---:R-:W-:-:S03]  /*209b0*/  F2FP.PACK_AB R4, R21, R22 ;  /* 0x000000161504723e */ /* 0x004fc600000000ff */
[----:B------:R1:W-:Y:S04]  /*209c0*/  STL [R1+0x8], R5 ;  /* 0x0000080501007387 */ /* 0x0003e80000100800 */
[----:B------:R2:W-:Y:S01]  /*209d0*/  STL [R1+0x4], R4 ;  /* 0x0000040401007387 */ /* 0x0005e20000100800 */
[----:B0-----:R-:W-:Y:S02]  /*209e0*/  F2FP.PACK_AB R6, R23, R24 ;  /* 0x000000181706723e */ /* 0x001fe400000000ff */
[----:B-1----:R-:W-:-:S03]  /*209f0*/  F2FP.PACK_AB R5, R25, R26 ;  /* 0x0000001a1905723e */ /* 0x002fc600000000ff */
[----:B------:R-:W-:Y:S01]  /*20a00*/  STL [R1], R6 ;  /* 0x0000000601007387 */ /* 0x000fe20000100800 */
[----:B--2---:R-:W-:-:S03]  /*20a10*/  F2FP.PACK_AB R4, R27, R0 ;  /* 0x000000001b04723e */ /* 0x004fc600000000ff */
        /* <DEDUP_REMOVED lines=41> */
[----:B------:R-:W3:Y:S04]  /*20cb0*/  LDL.LU R5, [R1+0x40c] ;  /* 0x00040c0001057983 */ /* 0x000ee80000300800 */
[----:B---3--:R0:W-:Y:S04]  /*20cc0*/  STL [R1+0xa80], R5 ;  /* 0x000a800501007387 */ /* 0x0081e80000100800 */
[----:B0-----:R-:W3:Y:S04]  /*20cd0*/  LDL.LU R5, [R1+0x3fc] ;  /* 0x0003fc0001057983 */ /* 0x001ee80000300800 */
        /* <DEDUP_REMOVED lines=33> */
[----:B0-----:R-:W2:Y:S04]  /*20ef0*/  LDL.LU R5, [R1+0x36c] ;  /* 0x00036c0001057983 */ /* 0x001ea80000300800 */
[----:B------:R-:W3:Y:S04]  /*20f00*/  LDL.LU R6, [R1+0x408] ;  /* 0x0004080001067983 */ /* 0x000ee80000300800 */
[----:B------:R-:W4:Y:S04]  /*20f10*/  LDL.LU R7, [R1+0x41c] ;  /* 0x00041c0001077983 */ /* 0x000f280000300800 */
        /* <DEDUP_REMOVED lines=95> */
[----:B------:R3:W-:Y:S02]  /*21510*/  STL [R1+0x68], R4 ;  /* 0x0000680401007387 */ /* 0x0007e40000100800 */
[----:B---3--:R-:W-:Y:S02]  /*21520*/  F2FP.PACK_AB R4, R9, R10 ;  /* 0x0000000a0904723e */ /* 0x008fe400000000ff */
[----:B--2---:R-:W-:Y:S02]  /*21530*/  F2FP.PACK_AB R6, R5, R6 ;  /* 0x000000060506723e */ /* 0x004fe400000000ff */
[----:B----4-:R-:W-:-:S03]  /*21540*/  F2FP.PACK_AB R5, R7, R8 ;  /* 0x000000080705723e */ /* 0x010fc600000000ff */
        /* <DEDUP_REMOVED lines=17> */
[----:B------:R-:W-:Y:S01]  /*21660*/  STL [R1+0x80], R6 ;  /* 0x0000800601007387 */ /* 0x000fe20000100800 */
        /* <DEDUP_REMOVED lines=176> */
[----:B----4-:R-:W-:-:S03]  /*22170*/  F2FP.PACK_AB R8, R7, R8 ;  /* 0x000000080708723e */ /* 0x010fc600000000ff */
[----:B------:R0:W-:Y:S01]  /*22180*/  STL [R1+0xe8], R4 ;  /* 0x0000e80401007387 */ /* 0x0001e20000100800 */
[----:B---3--:R-:W-:Y:S02]  /*22190*/  F2FP.PACK_AB R10, R9, R10 ;  /* 0x0000000a090a723e */ /* 0x008fe400000000ff */
[----:B------:R-:W-:Y:S01]  /*221a0*/  F2FP.PACK_AB R12, R11, R12 ;  /* 0x0000000c0b0c723e */ /* 0x000fe200000000ff */
[----:B0-----:R0:W5:Y:S01]  /*221b0*/  LDL.LU R4, [R1+0x9f0] ;  /* 0x0009f00001047983 */ /* 0x0011620000300800 */
        /* <DEDUP_REMOVED lines=9> */
[----:B--2---:R-:W-:-:S02]  /*22250*/  F2FP.PACK_AB R6, R5, R6 ;  /* 0x000000060506723e */ /* 0x004fc400000000ff */
[----:B------:R0:W5:Y:S04]  /*22260*/  LDL.LU R5, [R1+0x9ec] ;  /* 0x0009ec0001057983 */ /* 0x0001680000300800 */
[----:B------:R1:W-:Y:S04]  /*22270*/  STL [R1+0xe4], R6 ;  /* 0x0000e40601007387 */ /* 0x0003e80000100800 */
[----:B-1----:R0:W5:Y:S04]  /*22280*/  LDL.LU R6, [R1+0x9e8] ;  /* 0x0009e80001067983 */ /* 0x0021680000300800 */
        /* <DEDUP_REMOVED lines=31> */
[----:B------:R1:W-:Y:S02]  /*22480*/  STL [R1+0x118], R0 ;  /* 0x0001180001007387 */ /* 0x0003e40000100800 */
[----:B-1----:R-:W-:-:S05]  /*22490*/  F2FP.PACK_AB R0, R28, R29 ;  /* 0x0000001d1c00723e */ /* 0x002fca00000000ff */
[----:B------:R0:W-:Y:S04]  /*224a0*/  STL [R1+0x110], R0 ;  /* 0x0001100001007387 */ /* 0x0001e80000100800 */
[----:B------:R0:W-:Y:S02]  /*224b0*/  STL [R1+0x114], R2 ;  /* 0x0001140201007387 */ /* 0x0001e40000100800 */
.L_x_0:
[----:B-----5:R-:W-:Y:S04]  /*224c0*/  STL.64 [R1+0xa88], R6 ;  /* 0x000a880601007387 */ /* 0x020fe80000100a00 */
[----:B------:R2:W-:Y:S04]  /*224d0*/  STL.64 [R1+0xa80], R4 ;  /* 0x000a800401007387 */ /* 0x0005e80000100a00 */
[----:B--2---:R-:W2:Y:S04]  /*224e0*/  LDL.LU R4, [R1+0xb0] ;  /* 0x0000b00001047983 */ /* 0x004ea80000300800 */
[----:B------:R-:W2:Y:S04]  /*224f0*/  LDL.LU R5, [R1+0xb4] ;  /* 0x0000b40001057983 */ /* 0x000ea80000300800 */
[----:B------:R-:W3:Y:S04]  /*22500*/  LDL.LU R6, [R1+0xb8] ;  /* 0x0000b80001067983 */ /* 0x000ee80000300800 */
[----:B------:R-:W3:Y:S04]  /*22510*/  LDL.LU R7, [R1+0xbc] ;  /* 0x0000bc0001077983 */ /* 0x000ee80000300800 */
[----:B-1----:R-:W4:Y:S04]  /*22520*/  LDL.LU R29, [R1+0x100] ;  /* 0x00010000011d7983 */ /* 0x002f280000300800 */
[----:B------:R-:W2:Y:S04]  /*22530*/  LDL.LU R28, [R1+0x104] ;  /* 0x00010400011c7983 */ /* 0x000ea80000300800 */
[----:B------:R-:W-:Y:S06]  /*22540*/  BAR.SYNC.DEFER_BLOCKING 0x0 ;  /* 0x0000000000007b1d */ /* 0x000fec0000010000 */
[----:B---3--:R1:W-:Y:S04]  /*22550*/  STL.64 [R1+0xaf8], R6 ;  /* 0x000af80601007387 */ /* 0x0083e80000100a00 */
[----:B-1----:R-:W3:Y:S04]  /*22560*/  LDL.LU R6, [R1+0x118] ;  /* 0x0001180001067983 */ /* 0x002ee80000300800 */
[----:B------:R-:W3:Y:S04]  /*22570*/  LDL.LU R7, [R1+0x11c] ;  /* 0x00011c0001077983 */ /* 0x000ee80000300800 */
[----:B--2---:R1:W-:Y:S04]  /*22580*/  STL.64 [R1+0xaf0], R4 ;  /* 0x000af00401007387 */ /* 0x0043e80000100a00 */
[----:B-1----:R-:W3:Y:S04]  /*22590*/  LDL.LU R4, [R1+0x110] ;  /* 0x0001100001047983 */ /* 0x002ee80000300800 */
[----:B------:R-:W3:Y:S04]  /*225a0*/  LDL.LU R5, [R1+0x114] ;  /* 0x0001140001057983 */ /* 0x000ee80000300800 */
[----:B------:R-:W-:Y:S04]  /*225b0*/  STL.64 [R1+0xa78], R10 ;  /* 0x000a780a01007387 */ /* 0x000fe80000100a00 */
[----:B------:R1:W-:Y:S04]  /*225c0*/  STL.64 [R1+0xa70], R8 ;  /* 0x000a700801007387 */ /* 0x0003e80000100a00 */
[----:B-1----:R-:W2:Y:S04]  /*225d0*/  LDL.LU R8, [R1+0xc0] ;  /* 0x0000c00001087983 */ /* 0x002ea80000300800 */
[----:B--2---:R-:W-:Y:S04]  /*225e0*/  STL [R1+0xb00], R8 ;  /* 0x000b000801007387 */ /* 0x004fe80000100800 */
[----:B------:R-:W2:Y:S04]  /*225f0*/  LDL.LU R9, [R1+0xc4] ;  /* 0x0000c40001097983 */ /* 0x000ea80000300800 */
[----:B------:R-:W2:Y:S04]  /*22600*/  LDL.LU R10, [R1+0xc8] ;  /* 0x0000c800010a7983 */ /* 0x000ea80000300800 */
[----:B------:R-:W2:Y:S04]  /*22610*/  LDL.LU R11, [R1+0xcc] ;  /* 0x0000cc00010b7983 */ /* 0x000ea80000300800 */
[----:B------:R-:W2:Y:S04]  /*22620*/  LDL.LU R3, [R1+0x108] ;  /* 0x0001080001037983 */ /* 0x000ea80000300800 */
[----:B0-----:R-:W3:Y:S04]  /*22630*/  LDL.LU R2, [R1+0x10c] ;  /* 0x00010c0001027983 */ /* 0x001ee80000300800 */
[----:B------:R-:W-:Y:S04]  /*22640*/  STL.64 [R1+0xa68], R14 ;  /* 0x000a680e01007387 */ /* 0x000fe80000100a00 */
[----:B------:R0:W-:Y:S04]  /*22650*/  STL.64 [R1+0xa60], R12 ;  /* 0x000a600c01007387 */ /* 0x0001e80000100a00 */
[----:B0-----:R-:W3:Y:S04]  /*22660*/  LDL.LU R12, [R1+0xd0] ;  /* 0x0000d000010c7983 */ /* 0x001ee80000300800 */
[----:B------:R-:W3:Y:S04]  /*22670*/  LDL.LU R13, [R1+0xd4] ;  /* 0x0000d400010d7983 */ /* 0x000ee80000300800 */
[----:B------:R-:W3:Y:S04]  /*22680*/  LDL.LU R14, [R1+0xd8] ;  /* 0x0000d800010e7983 */ /* 0x000ee80000300800 */
[----:B------:R-:W3:Y:S04]  /*22690*/  LDL.LU R15, [R1+0xdc] ;  /* 0x0000dc00010f7983 */ /* 0x000ee80000300800 */
[----:B------:R-:W-:Y:S04]  /*226a0*/  STL.64 [R1+0xa58], R18 ;  /* 0x000a581201007387 */ /* 0x000fe80000100a00 */
[----:B------:R0:W-:Y:S04]  /*226b0*/  STL.64 [R1+0xa50], R16 ;  /* 0x000a501001007387 */ /* 0x0001e80000100a00 */
[----:B0-----:R-:W3:Y:S04]  /*226c0*/  LDL.LU R16, [R1+0xe0] ;  /* 0x0000e00001107983 */ /* 0x001ee80000300800 */
[----:B------:R-:W3:Y:S04]  /*226d0*/  LDL.LU R17, [R1+0xe4] ;  /* 0x0000e40001117983 */ /* 0x000ee80000300800 */
[----:B------:R-:W3:Y:S04]  /*226e0*/  LDL.LU R18, [R1+0xe8] ;  /* 0x0000e80001127983 */ /* 0x000ee80000300800 */
[----:B------:R-:W3:Y:S04]  /*226f0*/  LDL.LU R19, [R1+0xec] ;  /* 0x0000ec0001137983 */ /* 0x000ee80000300800 */
[----:B------:R-:W3:Y:S04]  /*22700*/  LDL R0, [R1+0x984] ;  /* 0x0009840001007983 */ /* 0x000ee80000100800 */
[----:B------:R-:W3:Y:S04]  /*22710*/  LDL R8, [R1+0x15c] ;  /* 0x00015c0001087983 */ /* 0x000ee80000100800 */
[----:B------:R-:W-:Y:S04]  /*22720*/  STL.64 [R1+0xa48], R22 ;  /* 0x000a481601007387 */ /* 0x000fe80000100a00 */
[----:B------:R0:W-:Y:S04]  /*22730*/  STL.64 [R1+0xa40], R20 ;  /* 0x000a401401007387 */ /* 0x0001e80000100a00 */
[----:B0-----:R-:W3:Y:S04]  /*22740*/  LDL.LU R20, [R1+0xf0] ;  /* 0x0000f00001147983 */ /* 0x001ee80000300800 */
[----:B------:R-:W3:Y:S04]  /*22750*/  LDL.LU R21, [R1+0xf4] ;  /* 0x0000f40001157983 */ /* 0x000ee80000300800 */
[----:B------:R-:W3:Y:S04]  /*22760*/  LDL.LU R22, [R1+0xf8] ;  /* 0x0000f80001167983 */ /* 0x000ee80000300800 */
[----:B------:R-:W3:Y:S04]  /*22770*/  LDL.LU R23, [R1+0xfc] ;  /* 0x0000fc0001177983 */ /* 0x000ee80000300800 */
[----:B------:R-:W-:Y:S04]  /*22780*/  STL.64 [R1+0xa38], R26 ;  /* 0x000a381a01007387 */ /* 0x000fe80000100a00 */
[----:B------:R4:W-:Y:S02]  /*22790*/  STL.64 [R1+0xa30], R24 ;  /* 0x000a301801007387 */ /* 0x0009e40000100a00 */
[----:B----4-:R-:W-:-:S02]  /*227a0*/  IMAD.MOV.U32 R24, RZ, RZ, R29 ;  /* 0x000000ffff187224 */ /* 0x010fc400078e001d */
[----:B------:R-:W0:Y:S01]  /*227b0*/  S2R R29, SR_TID.X ;  /* 0x00000000001d7919 */ /* 0x000e220000002100 */
[----:B------:R-:W-:Y:S02]  /*227c0*/  IMAD.MOV.U32 R25, RZ, RZ, R28 ;  /* 0x000000ffff197224 */ /* 0x000fe400078e001c */
[C---:B0-----:R-:W-:Y:S02]  /*227d0*/  IMAD.SHL.U32 R28, R29.reuse, 0x20, RZ ;  /* 0x000000201d1c7824 */ /* 0x041fe400078e00ff */
[----:B--2---:R-:W-:Y:S02]  /*227e0*/  IMAD.MOV.U32 R26, RZ, RZ, R3 ;  /* 0x000000ffff1a7224 */ /* 0x004fe400078e0003 */
[----:B------:R-:W-:Y:S02]  /*227f0*/  IMAD.SHL.U32 R3, R29, 0x100, RZ ;  /* 0x000001001d037824 */ /* 0x000fe400078e00ff */
[----:B---3--:R-:W-:-:S03]  /*22800*/  IMAD.MOV.U32 R27, RZ, RZ, R2 ;  /* 0x000000ffff1b7224 */ /* 0x008fc600078e0002 */
[----:B------:R-:W-:-:S04]  /*22810*/  LOP3.LUT R3, R3, 0x1800, RZ, 0xc0, !PT ;  /* 0x0000180003037812 */ /* 0x000fc800078ec0ff */
[----:B------:R-:W-:Y:S01]  /*22820*/  LOP3.LUT R3, R3, 0x460, R28, 0xf8, !PT ;  /* 0x0000046003037812 */ /* 0x000fe200078ef81c */
[C---:B------:R-:W-:Y:S02]  /*22830*/  IMAD.SHL.U32 R28, R29.reuse, 0x400, RZ ;  /* 0x000004001d1c7824 */ /* 0x040fe400078e00ff */
[----:B------:R-:W-:Y:S01]  /*22840*/  IMAD.SHL.U32 R29, R29, 0x4, RZ ;  /* 0x000000041d1d7824 */ /* 0x000fe200078e00ff */
[----:B------:R-:W-:Y:S02]  /*22850*/  ISETP.GE.AND P0, PT, R0, c[0x0][0x178], PT ;  /* 0x00005e0000007a0c */ /* 0x000fe40003f06270 */
[C---:B------:R-:W-:Y:S02]  /*22860*/  IADD3 R0, R8.reuse, 0x1, RZ ;  /* 0x0000000108007810 */ /* 0x040fe40007ffe0ff */
[----:B------:R-:W-:Y:S02]  /*22870*/  IADD3 R2, R8, 0x2, RZ ;  /* 0x0000000208027810 */ /* 0x000fe40007ffe0ff */
[----:B------:R-:W-:-:S02]  /*22880*/  ISETP.LT.AND P4, PT, R0, c[0x0][0x17c], !P0 ;  /* 0x00005f0000007a0c */ /* 0x000fc40004781270 */
[----:B------:R-:W-:Y:S02]  /*22890*/  ISETP.LT.AND P3, PT, R2, c[0x0][0x17c], !P0 ;  /* 0x00005f0002007a0c */ /* 0x000fe40004761270 */
[C---:B------:R-:W-:Y:S02]  /*228a0*/  IADD3 R0, R8.reuse, 0x3, RZ ;  /* 0x0000000308007810 */ /* 0x040fe40007ffe0ff */
[----:B------:R-:W-:Y:S02]  /*228b0*/  IADD3 R2, R8, 0x4, RZ ;  /* 0x0000000408027810 */ /* 0x000fe40007ffe0ff */
[----:B------:R-:W2:Y:S01]  /*228c0*/  LDL.LU R8, [R1+0xb00] ;  /* 0x000b000001087983 */ /* 0x000ea20000300800 */
[----:B------:R-:W-:Y:S02]  /*228d0*/  LOP3.LUT R3, R3, 0x70, R29, 0x78, !PT ;  /* 0x0000007003037812 */ /* 0x000fe400078e781d */
[----:B------:R-:W-:Y:S01]  /*228e0*/  LOP3.LUT R28, R28, 0x1800, RZ, 0xc0, !PT ;  /* 0x000018001c1c7812 */ /* 0x000fe200078ec0ff */
[----:B------:R-:W0:Y:S01]  /*228f0*/  S2R R29, SR_TID.X ;  /* 0x00000000001d7919 */ /* 0x000e220000002100 */
[----:B------:R-:W-:-:S02]  /*22900*/  ISETP.LT.AND P1, PT, R2, c[0x0][0x17c], !P0 ;  /* 0x00005f0002007a0c */ /* 0x000fc40004721270 */
[----:B------:R-:W-:Y:S01]  /*22910*/  ISETP.LT.AND P2, PT, R0, c[0x0][0x17c], !P0 ;  /* 0x00005f0000007a0c */ /* 0x000fe20004741270 */
[----:B------:R1:W-:Y:S04]  /*22920*/  STS.128 [R3], R4 ;  /* 0x0000000403007388 */ /* 0x0003e80000000c00 */
[----:B-1----:R-:W3:Y:S04]  /*22930*/  LDL.LU.64 R6, [R1+0xaf8] ;  /* 0x000af80001067983 */ /* 0x002ee80000300a00 */
[----:B------:R-:W3:Y:S01]  /*22940*/  LDL.LU.64 R4, [R1+0xaf0] ;  /* 0x000af00001047983 */ /* 0x000ee20000300a00 */
[----:B0-----:R-:W-:-:S03]  /*22950*/  LOP3.LUT R29, R29, 0x3f, RZ, 0xc0, !PT ;  /* 0x0000003f1d1d7812 */ /* 0x001fc600078ec0ff */
[----:B--2---:R0:W-:Y:S02]  /*22960*/  STS.128 [R3+0x280], R8 ;  /* 0x0002800803007388 */ /* 0x0041e40000000c00 */
[----:B------:R-:W-:Y:S02]  /*22970*/  IMAD R28, R29, 0x10, R28 ;  /* 0x000000101d1c7824 */ /* 0x000fe400078e021c */
[----:B0-----:R-:W2:Y:S04]  /*22980*/  LDL.LU R8, [R1+0x30] ;  /* 0x0000300001087983 */ /* 0x001ea80000300800 */
[----:B------:R-:W2:Y:S04]  /*22990*/  LDL.LU R9, [R1+0x34] ;  /* 0x0000340001097983 */ /* 0x000ea80000300800 */
[----:B------:R-:W4:Y:S04]  /*229a0*/  LDL.LU R10, [R1+0x38] ;  /* 0x00003800010a7983 */ /* 0x000f280000300800 */
[----:B------:R-:W4:Y:S04]  /*229b0*/  LDL.LU R11, [R1+0x3c] ;  /* 0x00003c00010b7983 */ /* 0x000f280000300800 */
[----:B---3--:R0:W-:Y:S04]  /*229c0*/  STS.128 [R3+0x300], R4 ;  /* 0x0003000403007388 */ /* 0x0081e80000000c00 */
[----:B----4-:R-:W-:Y:S04]  /*229d0*/  STL.64 [R1+0xa98], R10 ;  /* 0x000a980a01007387 */ /* 0x010fe80000100a00 */
[----:B--2---:R-:W-:Y:S04]  /*229e0*/  STL.64 [R1+0xa90], R8 ;  /* 0x000a900801007387 */ /* 0x004fe80000100a00 */
[----:B0-----:R-:W2:Y:S04]  /*229f0*/  LDL.LU R4, [R1+0x40] ;  /* 0x0000400001047983 */ /* 0x001ea80000300800 */
[----:B------:R-:W2:Y:S04]  /*22a00*/  LDL.LU R5, [R1+0x44] ;  /* 0x0000440001057983 */ /* 0x000ea80000300800 */
[----:B------:R-:W3:Y:S04]  /*22a10*/  LDL.LU R6, [R1+0x48] ;  /* 0x0000480001067983 */ /* 0x000ee80000300800 */
[----:B------:R-:W3:Y:S04]  /*22a20*/  LDL.LU R7, [R1+0x4c] ;  /* 0x00004c0001077983 */ /* 0x000ee80000300800 */
[----:B------:R0:W-:Y:S04]  /*22a30*/  STS.128 [R3+0x180], R16 ;  /* 0x0001801003007388 */ /* 0x0001e80000000c00 */
[----:B0-----:R-:W4:Y:S04]  /*22a40*/  LDL.LU R16, [R1+0xa0] ;  /* 0x0000a00001107983 */ /* 0x001f280000300800 */
[----:B------:R-:W4:Y:S04]  /*22a50*/  LDL.LU R17, [R1+0xa4] ;  /* 0x0000a40001117983 */ /* 0x000f280000300800 */
[----:B------:R-:W4:Y:S04]  /*22a60*/  LDL.LU R18, [R1+0xa8] ;  /* 0x0000a80001127983 */ /* 0x000f280000300800 */
[----:B------:R-:W4:Y:S04]  /*22a70*/  LDL.LU R19, [R1+0xac] ;  /* 0x0000ac0001137983 */ /* 0x000f280000300800 */
[----:B---3--:R-:W-:Y:S04]  /*22a80*/  STL.64 [R1+0xaa8], R6 ;  /* 0x000aa80601007387 */ /* 0x008fe80000100a00 */
[----:B--2---:R-:W-:Y:S04]  /*22a90*/  STL.64 [R1+0xaa0], R4 ;  /* 0x000aa00401007387 */ /* 0x004fe80000100a00 */
[----:B------:R-:W2:Y:S04]  /*22aa0*/  LDL.LU R8, [R1+0x50] ;  /* 0x0000500001087983 */ /* 0x000ea80000300800 */
[----:B------:R-:W2:Y:S04]  /*22ab0*/  LDL.LU R9, [R1+0x54] ;  /* 0x0000540001097983 */ /* 0x000ea80000300800 */
[----:B------:R-:W3:Y:S04]  /*22ac0*/  LDL.LU R10, [R1+0x58] ;  /* 0x00005800010a7983 */ /* 0x000ee80000300800 */
[----:B------:R-:W3:Y:S04]  /*22ad0*/  LDL.LU R11, [R1+0x5c] ;  /* 0x00005c00010b7983 */ /* 0x000ee80000300800 */
[----:B---3--:R-:W-:Y:S04]  /*22ae0*/  STL.64 [R1+0xab8], R10 ;  /* 0x000ab80a01007387 */ /* 0x008fe80000100a00 */
[----:B--2---:R0:W-:Y:S04]  /*22af0*/  STL.64 [R1+0xab0], R8 ;  /* 0x000ab00801007387 */ /* 0x0041e80000100a00 */
[----:B0-----:R-:W2:Y:S04]  /*22b00*/  LDL.LU R8, [R1+0x70] ;  /* 0x0000700001087983 */ /* 0x001ea80000300800 */
        /* <DEDUP_REMOVED lines=9> */
[----:B------:R-:W-:Y:S04]  /*22ba0*/  STS.128 [R3+0x80], R24 ;  /* 0x0000801803007388 */ /* 0x000fe80000000c00 */
[----:B------:R-:W-:Y:S04]  /*22bb0*/  STS.128 [R3+0x100], R20 ;  /* 0x0001001403007388 */ /* 0x000fe80000000c00 */
[----:B------:R-:W-:Y:S04]  /*22bc0*/  STS.128 [R3+0x200], R12 ;  /* 0x0002000c03007388 */ /* 0x000fe80000000c00 */
[----:B----4-:R-:W-:Y:S04]  /*22bd0*/  STS.128 [R3+0x380], R16 ;  /* 0x0003801003007388 */ /* 0x010fe80000000c00 */
[----:B---3--:R-:W-:Y:S04]  /*22be0*/  STL.64 [R1+0xad8], R10 ;  /* 0x000ad80a01007387 */ /* 0x008fe80000100a00 */
[----:B--2---:R0:W-:Y:S04]  /*22bf0*/  STL.64 [R1+0xad0], R8 ;  /* 0x000ad00801007387 */ /* 0x0041e80000100a00 */
[----:B0-----:R-:W2:Y:S04]  /*22c00*/  LDL.LU R8, [R1+0x90] ;  /* 0x0000900001087983 */ /* 0x001ea80000300800 */
[----:B------:R-:W2:Y:S04]  /*22c10*/  LDL.LU R9, [R1+0x94] ;  /* 0x0000940001097983 */ /* 0x000ea80000300800 */
[----:B------:R-:W3:Y:S04]  /*22c20*/  LDL.LU R10, [R1+0x98] ;  /* 0x00009800010a7983 */ /* 0x000ee80000300800 */
[----:B------:R-:W3:Y:S01]  /*22c30*/  LDL.LU R11, [R1+0x9c] ;  /* 0x00009c00010b7983 */ /* 0x000ee20000300800 */
[----:B------:R-:W-:-:S02]  /*22c40*/  LOP3.LUT R29, R28, 0x20, RZ, 0x3c, !PT ;  /* 0x000000201c1d7812 */ /* 0x000fc400078e3cff */
[C---:B------:R-:W-:Y:S01]  /*22c50*/  LOP3.LUT R16, R28.reuse, 0x40, RZ, 0x3c, !PT ;  /* 0x000000401c107812 */ /* 0x040fe200078e3cff */
[----:B------:R-:W-:Y:S01]  /*22c60*/  BAR.SYNC.DEFER_BLOCKING 0x0 ;  /* 0x0000000000007b1d */ /* 0x000fe20000010000 */
[----:B------:R-:W-:-:S05]  /*22c70*/  LOP3.LUT R2, R28, 0x60, RZ, 0x3c, !PT ;  /* 0x000000601c027812 */ /* 0x000fca00078e3cff */
[----:B---3--:R-:W-:Y:S04]  /*22c80*/  STL.64 [R1+0xae8], R10 ;  /* 0x000ae80a01007387 */ /* 0x008fe80000100a00 */
[----:B--2---:R-:W-:Y:S04]  /*22c90*/  STL.64 [R1+0xae0], R8 ;  /* 0x000ae00801007387 */ /* 0x004fe80000100a00 */
[----:B------:R-:W0:Y:S04]  /*22ca0*/  LDS.128 R8, [R28] ;  /* 0x000000001c087984 */ /* 0x000e280000000c00 */
[----:B------:R-:W2:Y:S04]  /*22cb0*/  LDL.LU R4, [R1+0x60] ;  /* 0x0000600001047983 */ /* 0x000ea80000300800 */
[----:B------:R-:W2:Y:S04]  /*22cc0*/  LDL.LU R5, [R1+0x64] ;  /* 0x0000640001057983 */ /* 0x000ea80000300800 */
[----:B------:R-:W2:Y:S04]  /*22cd0*/  LDL.LU R6, [R1+0x68] ;  /* 0x0000680001067983 */ /* 0x000ea80000300800 */
[----:B------:R-:W2:Y:S04]  /*22ce0*/  LDL.LU R7, [R1+0x6c] ;  /* 0x00006c0001077983 */ /* 0x000ea80000300800 */
[----:B------:R-:W3:Y:S04]  /*22cf0*/  LDL.LU R12, [R1+0x20] ;  /* 0x00002000010c7983 */ /* 0x000ee80000300800 */
[----:B------:R-:W3:Y:S04]  /*22d00*/  LDL.LU R13, [R1+0x24] ;  /* 0x00002400010d7983 */ /* 0x000ee80000300800 */
[----:B------:R-:W3:Y:S04]  /*22d10*/  LDL.LU R14, [R1+0x28] ;  /* 0x00002800010e7983 */ /* 0x000ee80000300800 */
[----:B------:R-:W3:Y:S04]  /*22d20*/  LDL.LU R15, [R1+0x2c] ;  /* 0x00002c00010f7983 */ /* 0x000ee80000300800 */
[----:B------:R-:W4:Y:S04]  /*22d30*/  LDL.LU R24, [R1] ;  /* 0x0000000001187983 */ /* 0x000f280000300800 */
[----:B------:R-:W4:Y:S04]  /*22d40*/  LDL.LU R25, [R1+0x4] ;  /* 0x0000040001197983 */ /* 0x000f280000300800 */
[----:B------:R-:W4:Y:S04]  /*22d50*/  LDL.LU R26, [R1+0x8] ;  /* 0x00000800011a7983 */ /* 0x000f280000300800 */
[----:B------:R-:W4:Y:S04]  /*22d60*/  LDL.LU R27, [R1+0xc] ;  /* 0x00000c00011b7983 */ /* 0x000f280000300800 */
[----:B------:R-:W2:Y:S04]  /*22d70*/  LDL.LU R20, [R1+0x10] ;  /* 0x0000100001147983 */ /* 0x000ea80000300800 */
[----:B------:R-:W2:Y:S04]  /*22d80*/  LDL.LU R21, [R1+0x14] ;  /* 0x0000140001157983 */ /* 0x000ea80000300800 */
[----:B------:R-:W2:Y:S04]  /*22d90*/  LDL.LU R22, [R1+0x18] ;  /* 0x0000180001167983 */ /* 0x000ea80000300800 */
[----:B------:R-:W2:Y:S04]  /*22da0*/  LDL.LU R23, [R1+0x1c] ;  /* 0x00001c0001177983 */ /* 0x000ea80000300800 */
[----:B0-----:R-:W-:Y:S04]  /*22db0*/  STL.64 [R1+0xa0], R8 ;  /* 0x0000a00801007387 */ /* 0x001fe80000100a00 */
[----:B------:R-:W-:Y:S04]  /*22dc0*/  STL.64 [R1+0xa8], R10 ;  /* 0x0000a80a01007387 */ /* 0x000fe80000100a00 */
[----:B------:R-:W0:Y:S04]  /*22dd0*/  LDS.128 R8, [R28+0x400] ;  /* 0x000400001c087984 */ /* 0x000e280000000c00 */
[----:B0-----:R-:W-:Y:S04]  /*22de0*/  STL.64 [R1+0xe0], R8 ;  /* 0x0000e00801007387 */ /* 0x001fe80000100a00 */
[----:B------:R-:W-:Y:S04]  /*22df0*/  STL.64 [R1+0xe8], R10 ;  /* 0x0000e80a01007387 */ /* 0x000fe80000100a00 */
[----:B------:R-:W0:Y:S04]  /*22e00*/  LDS.128 R8, [R29] ;  /* 0x000000001d087984 */ /* 0x000e280000000c00 */
        /* <DEDUP_REMOVED lines=9> */
[----:B------:R-:W2:Y:S04]  /*22ea0*/  LDL.LU R0, [R1+0x984] ;  /* 0x0009840001007983 */ /* 0x000ea80000300800 */
[----:B0-----:R-:W-:Y:S04]  /*22eb0*/  STL.64 [R1+0x100], R8 ;  /* 0x0001000801007387 */ /* 0x001fe80000100a00 */
[----:B------:R-:W-:Y:S04]  /*22ec0*/  STL.64 [R1+0x108], R10 ;  /* 0x0001080a01007387 */ /* 0x000fe80000100a00 */
[----:B------:R-:W0:Y:S04]  /*22ed0*/  LDS.128 R8, [R2] ;  /* 0x0000000002087984 */ /* 0x000e280000000c00 */
[----:B0-----:R-:W-:Y:S04]  /*22ee0*/  STL.64 [R1+0xd0], R8 ;  /* 0x0000d00801007387 */ /* 0x001fe80000100a00 */
[----:B------:R-:W-:Y:S04]  /*22ef0*/  STL.64 [R1+0xd8], R10 ;  /* 0x0000d80a01007387 */ /* 0x000fe80000100a00 */
[----:B------:R-:W0:Y:S04]  /*22f00*/  LDS.128 R8, [R2+0x400] ;  /* 0x0004000002087984 */ /* 0x000e280000000c00 */
[----:B------:R-:W-:Y:S06]  /*22f10*/  BAR.SYNC.DEFER_BLOCKING 0x0 ;  /* 0x0000000000007b1d */ /* 0x000fec0000010000 */
[----:B0-----:R-:W-:Y:S04]  /*22f20*/  STL.64 [R1+0x110], R8 ;  /* 0x0001100801007387 */ /* 0x001fe80000100a00 */
[----:B------:R0:W-:Y:S04]  /*22f30*/  STL.64 [R1+0x118], R10 ;  /* 0x0001180a01007387 */ /* 0x0001e80000100a00 */
[----:B0-----:R-:W2:Y:S04]  /*22f40*/  LDL.LU.64 R10, [R1+0xae8] ;  /* 0x000ae800010a7983 */ /* 0x001ea80000300a00 */
[----:B------:R-:W2:Y:S04]  /*22f50*/  LDL.LU.64 R8, [R1+0xae0] ;  /* 0x000ae00001087983 */ /* 0x000ea80000300a00 */
[----:B--2---:R0:W-:Y:S04]  /*22f60*/  STS.128 [R3], R8 ;  /* 0x0000000803007388 */ /* 0x0041e80000000c00 */
[----:B0-----:R-:W2:Y:S04]  /*22f70*/  LDL.LU.64 R10, [R1+0xad8] ;  /* 0x000ad800010a7983 */ /* 0x001ea80000300a00 */
[----:B------:R-:W2:Y:S04]  /*22f80*/  LDL.LU.64 R8, [R1+0xad0] ;  /* 0x000ad00001087983 */ /* 0x000ea80000300a00 */
[----:B--2---:R0:W-:Y:S04]  /*22f90*/  STS.128 [R3+0x80], R8 ;  /* 0x0000800803007388 */ /* 0x0041e80000000c00 */
[----:B0-----:R-:W2:Y:S04]  /*22fa0*/  LDL.LU.64 R10, [R1+0xac8] ;  /* 0x000ac800010a7983 */ /* 0x001ea80000300a00 */
[----:B------:R-:W2:Y:S04]  /*22fb0*/  LDL.LU.64 R8, [R1+0xac0] ;  /* 0x000ac00001087983 */ /* 0x000ea80000300a00 */
[----:B--2---:R0:W-:Y:S04]  /*22fc0*/  STS.128 [R3+0x100], R8 ;  /* 0x0001000803007388 */ /* 0x0041e80000000c00 */
[----:B0-----:R-:W2:Y:S04]  /*22fd0*/  LDL.LU.64 R10, [R1+0xab8] ;  /* 0x000ab800010a7983 */ /* 0x001ea80000300a00 */
[----:B------:R-:W2:Y:S04]  /*22fe0*/  LDL.LU.64 R8, [R1+0xab0] ;  /* 0x000ab00001087983 */ /* 0x000ea80000300a00 */
[----:B------:R0:W-:Y:S04]  /*22ff0*/  STS.128 [R3+0x180], R4 ;  /* 0x0001800403007388 */ /* 0x0001e80000000c00 */
[----:B0-----:R-:W3:Y:S04]  /*23000*/  LDL.LU.64 R6, [R1+0xaa8] ;  /* 0x000aa80001067983 */ /* 0x001ee80000300a00 */
[----:B------:R-:W3:Y:S04]  /*23010*/  LDL.LU.64 R4, [R1+0xaa0] ;  /* 0x000aa00001047983 */ /* 0x000ee80000300a00 */
[----:B--2---:R0:W-:Y:S04]  /*23020*/  STS.128 [R3+0x200], R8 ;  /* 0x0002000803007388 */ /* 0x0041e80000000c00 */
[----:B0-----:R-:W2:Y:S04]  /*23030*/  LDL.LU.64 R10, [R1+0xa98] ;  /* 0x000a9800010a7983 */ /* 0x001ea80000300a00 */
[----:B------:R-:W2:Y:S04]  /*23040*/  LDL.LU.64 R8, [R1+0xa90] ;  /* 0x000a900001087983 */ /* 0x000ea80000300a00 */
[----:B---3--:R0:W-:Y:S04]  /*23050*/  STS.128 [R3+0x280], R4 ;  /* 0x0002800403007388 */ /* 0x0081e80000000c00 */
[----:B------:R-:W-:Y:S04]  /*23060*/  STS.128 [R3+0x380], R12 ;  /* 0x0003800c03007388 */ /* 0x000fe80000000c00 */
[----:B0-----:R-:W3:Y:S04]  /*23070*/  LDL.LU.64 R6, [R1+0xa88] ;  /* 0x000a880001067983 */ /* 0x001ee80000300a00 */
[----:B------:R-:W3:Y:S04]  /*23080*/  LDL.LU.64 R4, [R1+0xa80] ;  /* 0x000a800001047983 */ /* 0x000ee80000300a00 */
[----:B--2---:R0:W-:Y:S04]  /*23090*/  STS.128 [R3+0x300], R8 ;  /* 0x0003000803007388 */ /* 0x0041e80000000c00 */
[----:B------:R-:W-:Y:S06]  /*230a0*/  BAR.SYNC.DEFER_BLOCKING 0x0 ;  /* 0x0000000000007b1d */ /* 0x000fec0000010000 */
[----:B0-----:R-:W3:Y:S04]  /*230b0*/  LDL.LU.64 R10, [R1+0xa78] ;  /* 0x000a7800010a7983 */ /* 0x001ee80000300a00 */
[----:B------:R-:W3:Y:S04]  /*230c0*/  LDL.LU.64 R8, [R1+0xa70] ;  /* 0x000a700001087983 */ /* 0x000ee80000300a00 */
        /* <DEDUP_REMOVED lines=13> */
[----:B------:R-:W1:Y:S04]  /*231a0*/  LDS.128 R16, [R16+0x400] ;  /* 0x0004000010107984 */ /* 0x000e680000000c00 */
[----:B0-----:R-:W-:Y:S04]  /*231b0*/  STL.64 [R1+0x40], R12 ;  /* 0x0000400c01007387 */ /* 0x001fe80000100a00 */
[----:B------:R0:W-:Y:S04]  /*231c0*/  STL.64 [R1+0x48], R14 ;  /* 0x0000480e01007387 */ /* 0x0001e80000100a00 */
[----:B0-----:R-:W2:Y:S04]  /*231d0*/  LDL.LU.64 R14, [R1+0xa68] ;  /* 0x000a6800010e7983 */ /* 0x001ea80000300a00 */
[----:B------:R-:W2:Y:S04]  /*231e0*/  LDL.LU.64 R12, [R1+0xa60] ;  /* 0x000a6000010c7983 */ /* 0x000ea80000300a00 */
[----:B-1----:R-:W-:Y:S04]  /*231f0*/  STL.64 [R1+0x80], R16 ;  /* 0x0000801001007387 */ /* 0x002fe80000100a00 */
[----:B------:R-:W-:Y:S04]  /*23200*/  STL.64 [R1+0x88], R18 ;  /* 0x0000881201007387 */ /* 0x000fe80000100a00 */
[----:B------:R-:W0:Y:S04]  /*23210*/  LDS.128 R16, [R2] ;  /* 0x0000000002107984 */ /* 0x000e280000000c00 */
[----:B0-----:R-:W-:Y:S04]  /*23220*/  STL.64 [R1+0x50], R16 ;  /* 0x0000501001007387 */ /* 0x001fe80000100a00 */
[----:B------:R-:W-:Y:S04]  /*23230*/  STL.64 [R1+0x58], R18 ;  /* 0x0000581201007387 */ /* 0x000fe80000100a00 */
[----:B------:R-:W0:Y:S04]  /*23240*/  LDS.128 R16, [R2+0x400] ;  /* 0x0004000002107984 */ /* 0x000e280000000c00 */
[----:B------:R-:W-:Y:S06]  /*23250*/  BAR.SYNC.DEFER_BLOCKING 0x0 ;  /* 0x0000000000007b1d */ /* 0x000fec0000010000 */
[----:B------:R-:W-:Y:S04]  /*23260*/  STS.128 [R3], R20 ;  /* 0x0000001403007388 */ /* 0x000fe80000000c00 */
[----:B----4-:R-:W-:Y:S04]  /*23270*/  STS.128 [R3+0x80], R24 ;  /* 0x0000801803007388 */ /* 0x010fe80000000c00 */
[----:B0-----:R-:W-:Y:S04]  /*23280*/  STL.64 [R1+0x90], R16 ;  /* 0x0000901001007387 */ /* 0x001fe80000100a00 */
[----:B------:R0:W-:Y:S04]  /*23290*/  STL.64 [R1+0x98], R18 ;  /* 0x0000981201007387 */ /* 0x0001e80000100a00 */
[----:B0-----:R-:W4:Y:S04]  /*232a0*/  LDL.LU.64 R18, [R1+0xa58] ;  /* 0x000a580001127983 */ /* 0x001f280000300a00 */
[----:B------:R-:W4:Y:S04]  /*232b0*/  LDL.LU.64 R16, [R1+0xa50] ;  /* 0x000a500001107983 */ /* 0x000f280000300a00 */
[----:B------:R-:W4:Y:S04]  /*232c0*/  LDL.LU.64 R22, [R1+0xa48] ;  /* 0x000a480001167983 */ /* 0x000f280000300a00 */
[----:B------:R-:W4:Y:S04]  /*232d0*/  LDL.LU.64 R20, [R1+0xa40] ;  /* 0x000a400001147983 */ /* 0x000f280000300a00 */
[----:B------:R-:W4:Y:S04]  /*232e0*/  LDL.LU.64 R26, [R1+0xa38] ;  /* 0x000a3800011a7983 */ /* 0x000f280000300a00 */
[----:B------:R-:W4:Y:S04]  /*232f0*/  LDL.LU.64 R24, [R1+0xa30] ;  /* 0x000a300001187983 */ /* 0x000f280000300a00 */
[----:B---3--:R-:W-:Y:S04]  /*23300*/  STS.128 [R3+0x100], R4 ;  /* 0x0001000403007388 */ /* 0x008fe80000000c00 */
[----:B------:R-:W-:Y:S04]  /*23310*/  STS.128 [R3+0x180], R8 ;  /* 0x0001800803007388 */ /* 0x000fe80000000c00 */
[----:B--2---:R-:W-:Y:S04]  /*23320*/  STS.128 [R3+0x200], R12 ;  /* 0x0002000c03007388 */ /* 0x004fe80000000c00 */
[----:B----4-:R-:W-:Y:S04]  /*23330*/  STS.128 [R3+0x280], R16 ;  /* 0x0002801003007388 */ /* 0x010fe80000000c00 */
[----:B------:R-:W-:Y:S04]  /*23340*/  STS.128 [R3+0x300], R20 ;  /* 0x0003001403007388 */ /* 0x000fe80000000c00 */
[----:B------:R0:W-:Y:S04]  /*23350*/  STS.128 [R3+0x380], R24 ;  /* 0x0003801803007388 */ /* 0x0001e80000000c00 */
[----:B------:R-:W-:Y:S06]  /*23360*/  BAR.SYNC.DEFER_BLOCKING 0x0 ;  /* 0x0000000000007b1d */ /* 0x000fec0000010000 */
[----:B0-----:R-:W2:Y:S04]  /*23370*/  LDL R27, [R1+0x15c] ;  /* 0x00015c00011b7983 */ /* 0x001ea80000100800 */
[----:B------:R-:W0:Y:S04]  /*23380*/  LDS.128 R8, [R28] ;  /* 0x000000001c087984 */ /* 0x000e280000000c00 */
[----:B------:R-:W1:Y:S01]  /*23390*/  LDS.128 R4, [R28+0x400] ;  /* 0x000400001c047984 */ /* 0x000e620000000c00 */
[----:B------:R-:W-:-:S03]  /*233a0*/  LOP3.LUT R26, R28, 0x40, RZ, 0x3c, !PT ;  /* 0x000000401c1a7812 */ /* 0x000fc600078e3cff */
[----:B------:R-:W-:Y:S04]  /*233b0*/  LDS.128 R16, [R2] ;  /* 0x0000000002107984 */ /* 0x000fe80000000c00 */
[----:B------:R-:W-:Y:S04]  /*233c0*/  LDS.128 R12, [R26] ;  /* 0x000000001a0c7984 */ /* 0x000fe80000000c00 */
[----:B0-----:R-:W-:Y:S04]  /*233d0*/  STL.64 [R1+0x10], R8 ;  /* 0x0000100801007387 */ /* 0x001fe80000100a00 */
[----:B------:R-:W-:Y:S04]  /*233e0*/  STL.64 [R1+0x18], R10 ;  /* 0x0000180a01007387 */ /* 0x000fe80000100a00 */
[----:B------:R-:W3:Y:S04]  /*233f0*/  LDL.LU R25, [R1+0xa0] ;  /* 0x0000a00001197983 */ /* 0x000ee80000300800 */
[----:B------:R-:W-:Y:S04]  /*23400*/  STL [R1+0x9a4], R28 ;  /* 0x0009a41c01007387 */ /* 0x000fe80000100800 */
[----:B-1----:R-:W-:Y:S04]  /*23410*/  STL.64 [R1], R4 ;  /* 0x0000000401007387 */ /* 0x002fe80000100a00 */
[----:B------:R-:W-:Y:S04]  /*23420*/  STL.64 [R1+0x8], R6 ;  /* 0x0000080601007387 */ /* 0x000fe80000100a00 */
[----:B------:R-:W0:Y:S04]  /*23430*/  LDS.128 R4, [R29] ;  /* 0x000000001d047984 */ /* 0x000e280000000c00 */
[----:B------:R-:W1:Y:S04]  /*23440*/  LDS.128 R8, [R29+0x400] ;  /* 0x000400001d087984 */ /* 0x000e680000000c00 */
[----:B0-----:R-:W-:Y:S04]  /*23450*/  STL [R1+0x9ac], R6 ;  /* 0x0009ac0601007387 */ /* 0x001fe80000100800 */
[----:B------:R-:W-:Y:S04]  /*23460*/  STL [R1+0x9a8], R7 ;  /* 0x0009a80701007387 */ /* 0x000fe80000100800 */
[----:B-1----:R-:W-:Y:S04]  /*23470*/  STL.64 [R1+0x9b8], R10 ;  /* 0x0009b80a01007387 */ /* 0x002fe80000100a00 */
[----:B------:R0:W-:Y:S04]  /*23480*/  STL.64 [R1+0x9b0], R8 ;  /* 0x0009b00801007387 */ /* 0x0001e80000100a00 */
[----:B0-----:R-:W4:Y:S04]  /*23490*/  LDL.LU R8, [R1+0x560] ;  /* 0x0005600001087983 */ /* 0x001f280000300800 */
[----:B------:R-:W4:Y:S04]  /*234a0*/  LDL.LU R9, [R1+0x564] ;  /* 0x0005640001097983 */ /* 0x000f280000300800 */
[----:B------:R-:W2:Y:S04]  /*234b0*/  LDL.LU R10, [R1+0x568] ;  /* 0x00056800010a7983 */ /* 0x000ea80000300800 */
[----:B------:R-:W2:Y:S04]  /*234c0*/  LDL.LU R11, [R1+0x56c] ;  /* 0x00056c00010b7983 */ /* 0x000ea80000300800 */
[----:B--2---:R-:W-:Y:S04]  /*234d0*/  STL.64 [R1+0x9c8], R10 ;  /* 0x0009c80a01007387 */ /* 0x004fe80000100a00 */
[----:B----4-:R0:W-:Y:S04]  /*234e0*/  STL.64 [R1+0x9c0], R8 ;  /* 0x0009c00801007387 */ /* 0x0101e80000100a00 */
[----:B0-----:R-:W2:Y:S04]  /*234f0*/  LDL.LU R8, [R1+0x1c0] ;  /* 0x0001c00001087983 */ /* 0x001ea80000300800 */
[----:B------:R-:W2:Y:S04]  /*23500*/  LDL.LU R9, [R1+0x1c4] ;  /* 0x0001c40001097983 */ /* 0x000ea80000300800 */
[----:B------:R-:W4:Y:S04]  /*23510*/  LDL.LU R10, [R1+0x1c8] ;  /* 0x0001c800010a7983 */ /* 0x000f280000300800 */
[----:B------:R-:W4:Y:S04]  /*23520*/  LDL.LU R11, [R1+0x1cc] ;  /* 0x0001cc00010b7983 */ /* 0x000f280000300800 */
[----:B------:R-:W2:Y:S04]  /*23530*/  LDL.LU R20, [R1+0x120] ;  /* 0x0001200001147983 */ /* 0x000ea80000300800 */
[----:B------:R-:W2:Y:S04]  /*23540*/  LDL.LU R21, [R1+0x124] ;  /* 0x0001240001157983 */ /* 0x000ea80000300800 */
[----:B------:R-:W2:Y:S04]  /*23550*/  LDL.LU R22, [R1+0x128] ;  /* 0x0001280001167983 */ /* 0x000ea80000300800 */
[----:B------:R-:W2:Y:S04]  /*23560*/  LDL.LU R23, [R1+0x12c] ;  /* 0x00012c0001177983 */ /* 0x000ea80000300800 */
[----:B--2---:R-:W-:Y:S04]  /*23570*/  STL.64 [R1+0xa18], R22 ;  /* 0x000a181601007387 */ /* 0x004fe80000100a00 */
[----:B------:R0:W-:Y:S04]  /*23580*/  STL.64 [R1+0xa10], R20 ;  /* 0x000a101401007387 */ /* 0x0001e80000100a00 */
[----:B0-----:R-:W2:Y:S04]  /*23590*/  LDL.LU R20, [R1+0x130] ;  /* 0x0001300001147983 */ /* 0x001ea80000300800 */
[----:B------:R-:W2:Y:S04]  /*235a0*/  LDL.LU R21, [R1+0x134] ;  /* 0x0001340001157983 */ /* 0x000ea80000300800 */
[----:B------:R-:W2:Y:S04]  /*235b0*/  LDL.LU R22, [R1+0x138] ;  /* 0x0001380001167983 */ /* 0x000ea80000300800 */
[----:B------:R-:W2:Y:S04]  /*235c0*/  LDL.LU R23, [R1+0x13c] ;  /* 0x00013c0001177983 */ /* 0x000ea80000300800 */
[----:B--2---:R-:W-:Y:S04]  /*235d0*/  STL.64 [R1+0xa28], R22 ;  /* 0x000a281601007387 */ /* 0x004fe80000100a00 */
[----:B------:R-:W-:Y:S04]  /*235e0*/  STL.64 [R1+0xa20], R20 ;  /* 0x000a201401007387 */ /* 0x000fe80000100a00 */
[----:B----4-:R-:W-:Y:S04]  /*235f0*/  STL.64 [R1+0x9d8], R10 ;  /* 0x0009d80a01007387 */ /* 0x010fe80000100a00 */
[----:B------:R0:W-:Y:S04]  /*23600*/  STL.64 [R1+0x9d0], R8 ;  /* 0x0009d00801007387 */ /* 0x0001e80000100a00 */
[----:B------:R-:W1:Y:S04]  /*23610*/  LDS.128 R20, [R26+0x400] ;  /* 0x000400001a147984 */ /* 0x000e680000000c00 */
[----:B0-----:R-:W2:Y:S04]  /*23620*/  LDL.LU R8, [R1+0x180] ;  /* 0x0001800001087983 */ /* 0x001ea80000300800 */
[----:B------:R-:W2:Y:S04]  /*23630*/  LDL.LU R9, [R1+0x184] ;  /* 0x0001840001097983 */ /* 0x000ea80000300800 */
[----:B------:R-:W4:Y:S04]  /*23640*/  LDL.LU R10, [R1+0x188] ;  /* 0x00018800010a7983 */ /* 0x000f280000300800 */
[----:B------:R-:W4:Y:S04]  /*23650*/  LDL.LU R11, [R1+0x18c] ;  /* 0x00018c00010b7983 */ /* 0x000f280000300800 */
[----:B----4-:R-:W-:Y:S04]  /*23660*/  STL.64 [R1+0x9e8], R10 ;  /* 0x0009e80a01007387 */ /* 0x010fe80000100a00 */
[----:B--2---:R0:W-:Y:S04]  /*23670*/  STL.64 [R1+0x9e0], R8 ;  /* 0x0009e00801007387 */ /* 0x0041e80000100a00 */
        /* <DEDUP_REMOVED lines=14> */
[----:B------:R-:W2:Y:S04]  /*23760*/  LDL.LU R10, [R1+0x148] ;  /* 0x00014800010a7983 */ /* 0x000ea80000300800 */
[----:B------:R-:W2:Y:S04]  /*23770*/  LDL.LU R11, [R1+0x14c] ;  /* 0x00014c00010b7983 */ /* 0x000ea80000300800 */
[----:B-1----:R-:W-:Y:S04]  /*23780*/  STL.64 [R1+0x190], R20 ;  /* 0x0001901401007387 */ /* 0x002fe80000100a00 */
[----:B------:R-:W-:Y:S04]  /*23790*/  STL.64 [R1+0x198], R22 ;  /* 0x0001981601007387 */ /* 0x000fe80000100a00 */
[----:B------:R-:W0:Y:S04]  /*237a0*/  LDS.128 R20, [R2+0x400] ;  /* 0x0004000002147984 */ /* 0x000e280000000c00 */
[----:B------:R-:W-:Y:S06]  /*237b0*/  BAR.SYNC.DEFER_BLOCKING 0x0 ;  /* 0x0000000000007b1d */ /* 0x000fec0000010000 */
[----:B0-----:R0:W-:Y:S01]  /*237c0*/  STL [R1+0x1ac], R23 ;  /* 0x0001ac1701007387 */ /* 0x0011e20000100800 */
[----:B------:R-:W-:-:S02]  /*237d0*/  IMAD.MOV.U32 R28, RZ, RZ, R22 ;  /* 0x000000ffff1c7224 */ /* 0x000fc400078e0016 */
[----:B------:R-:W-:Y:S02]  /*237e0*/  IMAD.MOV.U32 R6, RZ, RZ, R20 ;  /* 0x000000ffff067224 */ /* 0x000fe400078e0014 */
[----:B------:R-:W-:Y:S01]  /*237f0*/  IMAD.MOV.U32 R7, RZ, RZ, R21 ;  /* 0x000000ffff077224 */ /* 0x000fe200078e0015 */
[----:B0-----:R-:W4:Y:S04]  /*23800*/  LDL.LU.64 R22, [R1+0xa28] ;  /* 0x000a280001167983 */ /* 0x001f280000300a00 */
[----:B------:R-:W4:Y:S04]  /*23810*/  LDL.LU.64 R20, [R1+0xa20] ;  /* 0x000a200001147983 */ /* 0x000f280000300a00 */
[----:B--2---:R-:W-:Y:S04]  /*23820*/  STS.128 [R3+0x100], R8 ;  /* 0x0001000803007388 */ /* 0x004fe80000000c00 */
[----:B----4-:R0:W-:Y:S04]  /*23830*/  STS.128 [R3], R20 ;  /* 0x0000001403007388 */ /* 0x0101e80000000c00 */
[----:B0-----:R-:W2:Y:S04]  /*23840*/  LDL.LU.64 R22, [R1+0xa18] ;  /* 0x000a180001167983 */ /* 0x001ea80000300a00 */
[----:B------:R-:W2:Y:S04]  /*23850*/  LDL.LU.64 R20, [R1+0xa10] ;  /* 0x000a100001147983 */ /* 0x000ea80000300a00 */
[----:B------:R-:W4:Y:S04]  /*23860*/  LDL.LU.64 R10, [R1+0xa08] ;  /* 0x000a0800010a7983 */ /* 0x000f280000300a00 */
[----:B------:R-:W4:Y:S04]  /*23870*/  LDL.LU.64 R8, [R1+0xa00] ;  /* 0x000a000001087983 */ /* 0x000f280000300a00 */
[----:B----4-:R0:W-:Y:S04]  /*23880*/  STS.128 [R3+0x180], R8 ;  /* 0x0001800803007388 */ /* 0x0101e80000000c00 */
[----:B0-----:R-:W4:Y:S04]  /*23890*/  LDL.LU.64 R10, [R1+0x9f8] ;  /* 0x0009f800010a7983 */ /* 0x001f280000300a00 */
        /* <DEDUP_REMOVED lines=10> */
[----:B--2---:R0:W-:Y:S01]  /*23940*/  STS.128 [R3+0x80], R20 ;  /* 0x0000801403007388 */ /* 0x0041e20000000c00 */
[----:B------:R-:W-:Y:S01]  /*23950*/  IMAD R0, R0, c[0x0][0x194], RZ ;  /* 0x0000650000007a24 */ /* 0x000fe200078e02ff */
[----:B------:R-:W-:-:S04]  /*23960*/  ISETP.LT.AND P5, PT, R27, c[0x0][0x17c], !P0 ;  /* 0x00005f001b007a0c */ /* 0x000fc800047a1270 */
[----:B------:R-:W-:-:S04]  /*23970*/  LEA R2, P6, R0, c[0x0][0x170], 0x1 ;  /* 0x00005c0000027a11 */ /* 0x000fc800078c08ff */
[----:B------:R-:W-:Y:S01]  /*23980*/  LEA.HI.X.SX32 R0, R0, c[0x0][0x174], 0x1, P6 ;  /* 0x00005d0000007a11 */ /* 0x000fe200030f0eff */
[----:B0-----:R-:W-:-:S05]  /*23990*/  IMAD R21, R27, c[0x0][0x198], RZ ;  /* 0x000066001b157a24 */ /* 0x001fca00078e02ff */
[C---:B------:R-:W-:Y:S02]  /*239a0*/  LEA R20, P6, R21.reuse, R2, 0x1 ;  /* 0x0000000215147211 */ /* 0x040fe400078c08ff */
[C---:B------:R-:W-:Y:S02]  /*239b0*/  IADD3 R23, R21.reuse, c[0x0][0x198], RZ ;  /* 0x0000660015177a10 */ /* 0x040fe40007ffe0ff */
[----:B------:R-:W-:Y:S02]  /*239c0*/  LEA.HI.X.SX32 R21, R21, R0, 0x1, P6 ;  /* 0x0000000015157211 */ /* 0x000fe400030f0eff */
[----:B------:R-:W-:Y:S02]  /*239d0*/  LEA R22, P6, R23, R2, 0x1 ;  /* 0x0000000217167211 */ /* 0x000fe400078c08ff */
[----:B---3--:R-:W-:Y:S01]  /*239e0*/  PRMT R24, R25, 0x7632, R24 ;  /* 0x0000763219187816 */ /* 0x008fe20000000018 */
[----:B----4-:R0:W-:Y:S04]  /*239f0*/  STS.128 [R3+0x380], R8 ;  /* 0x0003800803007388 */ /* 0x0101e80000000c00 */
[----:B------:R-:W-:Y:S06]  /*23a00*/  BAR.SYNC.DEFER_BLOCKING 0x0 ;  /* 0x0000000000007b1d */ /* 0x000fec0000010000 */
[----:B0-----:R-:W2:Y:S04]  /*23a10*/  LDL.LU.64 R10, [R1+0x9b8] ;  /* 0x0009b800010a7983 */ /* 0x001ea80000300a00 */
[----:B------:R-:W3:Y:S04]  /*23a20*/  LDL.LU.64 R8, [R1+0x9b0] ;  /* 0x0009b00001087983 */ /* 0x000ee80000300a00 */
[----:B------:R0:W-:Y:S02]  /*23a30*/  @P5 STG.E.U16 [R20.64], R25 ;  /* 0x0000001914005986 */ /* 0x0001e4000c101508 */
[----:B0-----:R-:W-:-:S02]  /*23a40*/  IADD3 R21, R23, c[0x0][0x198], RZ ;  /* 0x0000660017157a10 */ /* 0x001fc40007ffe0ff */
[----:B------:R-:W-:Y:S02]  /*23a50*/  LEA.HI.X.SX32 R23, R23, R0, 0x1, P6 ;  /* 0x0000000017177211 */ /* 0x000fe400030f0eff */
[----:B------:R-:W-:-:S03]  /*23a60*/  IADD3 R25, R27, 0x6, RZ ;  /* 0x000000061b197810 */ /* 0x000fc60007ffe0ff */
[----:B------:R0:W-:Y:S01]  /*23a70*/  @P4 STG.E.U16 [R22.64], R24 ;  /* 0x0000001816004986 */ /* 0x0001e2000c101508 */
[----:B------:R-:W-:-:S03]  /*23a80*/  ISETP.LT.AND P4, PT, R25, c[0x0][0x17c], !P0 ;  /* 0x00005f0019007a0c */ /* 0x000fc60004781270 */
[----:B------:R-:W4:Y:S01]  /*23a90*/  LDL.LU R25, [R1+0xb0] ;  /* 0x0000b00001197983 */ /* 0x000f220000300800 */
[----:B------:R-:W-:Y:S02]  /*23aa0*/  IADD3 R3, R27, 0x5, RZ ;  /* 0x000000051b037810 */ /* 0x000fe40007ffe0ff */
[----:B------:R-:W-:Y:S02]  /*23ab0*/  LEA R20, P6, R21, R2, 0x1 ;  /* 0x0000000215147211 */ /* 0x000fe400078c08ff */
[----:B------:R-:W-:Y:S02]  /*23ac0*/  ISETP.LT.AND P5, PT, R3, c[0x0][0x17c], !P0 ;  /* 0x00005f0003007a0c */ /* 0x000fe400047a1270 */
[C---:B------:R-:W-:Y:S02]  /*23ad0*/  IADD3 R3, R21.reuse, c[0x0][0x198], RZ ;  /* 0x0000660015037a10 */ /* 0x040fe40007ffe0ff */
[----:B------:R-:W-:Y:S02]  /*23ae0*/  LEA.HI.X.SX32 R21, R21, R0, 0x1, P6 ;  /* 0x0000000015157211 */ /* 0x000fe400030f0eff */
[----:B0-----:R-:W-:-:S02]  /*23af0*/  IADD3 R23, R27, 0x7, RZ ;  /* 0x000000071b177810 */ /* 0x001fc40007ffe0ff */
[----:B------:R-:W-:Y:S01]  /*23b00*/  LEA R22, P6, R3, R2, 0x1 ;  /* 0x0000000203167211 */ /* 0x000fe200078c08ff */
[----:B----4-:R0:W-:Y:S01]  /*23b10*/  @P3 STG.E.U16 [R20.64], R25 ;  /* 0x0000001914003986 */ /* 0x0101e2000c101508 */
[----:B------:R-:W-:Y:S02]  /*23b20*/  ISETP.LT.AND P3, PT, R23, c[0x0][0x17c], !P0 ;  /* 0x00005f0017007a0c */ /* 0x000fe40004761270 */
[----:B------:R-:W-:Y:S02]  /*23b30*/  LEA.HI.X.SX32 R23, R3, R0, 0x1, P6 ;  /* 0x0000000003177211 */ /* 0x000fe400030f0eff */
[----:B------:R-:W-:Y:S02]  /*23b40*/  PRMT R24, R25, 0x7632, R24 ;  /* 0x0000763219187816 */ /* 0x000fe40000000018 */
[----:B0-----:R-:W-:-:S03]  /*23b50*/  IADD3 R25, R27, 0x8, RZ ;  /* 0x000000081b197810 */ /* 0x001fc60007ffe0ff */
[----:B------:R0:W-:Y:S01]  /*23b60*/  @P2 STG.E.U16 [R22.64], R24 ;  /* 0x0000001816002986 */ /* 0x0001e2000c101508 */
[----:B------:R-:W-:-:S03]  /*23b70*/  ISETP.LT.AND P2, PT, R25, c[0x0][0x17c], !P0 ;  /* 0x00005f0019007a0c */ /* 0x000fc60004741270 */
[----:B------:R-:W4:Y:S01]  /*23b80*/  LDL.LU R25, [R1+0xc0] ;  /* 0x0000c00001197983 */ /* 0x000f220000300800 */
[----:B------:R-:W-:-:S04]  /*23b90*/  IADD3 R21, R3, c[0x0][0x198], RZ ;  /* 0x0000660003157a10 */ /* 0x000fc80007ffe0ff */
[C---:B------:R-:W-:Y:S02]  /*23ba0*/  LEA R20, P6, R21.reuse, R2, 0x1 ;  /* 0x0000000215147211 */ /* 0x040fe400078c08ff */
[C---:B------:R-:W-:Y:S02]  /*23bb0*/  IADD3 R3, R21.reuse, c[0x0][0x198], RZ ;  /* 0x0000660015037a10 */ /* 0x040fe40007ffe0ff */
[----:B------:R-:W-:Y:S02]  /*23bc0*/  LEA.HI.X.SX32 R21, R21, R0, 0x1, P6 ;  /* 0x0000000015157211 */ /* 0x000fe400030f0eff */
[----:B0-----:R-:W-:Y:S02]  /*23bd0*/  IADD3 R23, R27, 0x9, RZ ;  /* 0x000000091b177810 */ /* 0x001fe40007ffe0ff */
[----:B------:R-:W-:Y:S01]  /*23be0*/  LEA R22, P6, R3, R2, 0x1 ;  /* 0x0000000203167211 */ /* 0x000fe200078c08ff */
[----:B----4-:R0:W-:Y:S01]  /*23bf0*/  @P1 STG.E.U16 [R20.64], R25 ;  /* 0x0000001914001986 */ /* 0x0101e2000c101508 */
[----:B------:R-:W-:-:S02]  /*23c00*/  ISETP.LT.AND P1, PT, R23, c[0x0][0x17c], !P0 ;  /* 0x00005f0017007a0c */ /* 0x000fc40004721270 */
        /* <DEDUP_REMOVED lines=873> */
[----:B------:R-:W4:Y:S01]  /*272a0*/  LDL.LU R25, [R1] ;  /* 0x0000000001197983 */ /* 0x000f220000300800 */
[----:B------:R-:W-:-:S04]  /*272b0*/  IADD3 R21, R3, c[0x0][0x198], RZ ;  /* 0x0000660003157a10 */ /* 0x000fc80007ffe0ff */
[C---:B------:R-:W-:Y:S02]  /*272c0*/  LEA R20, P6, R21.reuse, R2, 0x1 ;  /* 0x0000000215147211 */ /* 0x040fe400078c08ff */
[C---:B------:R-:W-:Y:S02]  /*272d0*/  IADD3 R3, R21.reuse, c[0x0][0x198], RZ ;  /* 0x0000660015037a10 */ /* 0x040fe40007ffe0ff */
[----:B------:R-:W-:Y:S02]  /*272e0*/  LEA.HI.X.SX32 R21, R21, R0, 0x1, P6 ;  /* 0x0000000015157211 */ /* 0x000fe400030f0eff */
[----:B0-----:R-:W-:Y:S02]  /*272f0*/  IADD3 R23, R27, 0x87, RZ ;  /* 0x000000871b177810 */ /* 0x001fe40007ffe0ff */
[----:B------:R-:W-:Y:S01]  /*27300*/  LEA R22, P6, R3, R2, 0x1 ;  /* 0x0000000203167211 */ /* 0x000fe200078c08ff */
[----:B------:R0:W-:Y:S01]  /*27310*/  @P5 STG.E.U16 [R20.64], R4 ;  /* 0x0000000414005986 */ /* 0x0001e2000c101508 */
[----:B------:R-:W-:-:S02]  /*27320*/  ISETP.LT.AND P5, PT, R23, c[0x0][0x17c], !P0 ;  /* 0x00005f0017007a0c */ /* 0x000fc400047a1270 */
[C---:B------:R-:W-:Y:S02]  /*27330*/  LEA.HI.X.SX32 R23, R3.reuse, R0, 0x1, P6 ;  /* 0x0000000003177211 */ /* 0x040fe400030f0eff */
[----:B0-----:R-:W-:Y:S02]  /*27340*/  IADD3 R21, R3, c[0x0][0x198], RZ ;  /* 0x0000660003157a10 */ /* 0x001fe40007ffe0ff */
[----:B------:R-:W-:Y:S02]  /*27350*/  PRMT R4, R4, 0x7632, R4 ;  /* 0x0000763204047816 */ /* 0x000fe40000000004 */
[C---:B------:R-:W-:Y:S02]  /*27360*/  LEA R20, P6, R21.reuse, R2, 0x1 ;  /* 0x0000000215147211 */ /* 0x040fe400078c08ff */
[C---:B------:R-:W-:Y:S01]  /*27370*/  IADD3 R3, R21.reuse, c[0x0][0x198], RZ ;  /* 0x0000660015037a10 */ /* 0x040fe20007ffe0ff */
[----:B------:R0:W-:Y:S01]  /*27380*/  @P4 STG.E.U16 [R22.64], R4 ;  /* 0x0000000416004986 */ /* 0x0001e2000c101508 */
[----:B------:R-:W-:-:S02]  /*27390*/  LEA.HI.X.SX32 R21, R21, R0, 0x1, P6 ;  /* 0x0000000015157211 */ /* 0x000fc400030f0eff */
[----:B------:R-:W-:-:S03]  /*273a0*/  IADD3 R24, R27, 0x88, RZ ;  /* 0x000000881b187810 */ /* 0x000fc60007ffe0ff */
[----:B------:R1:W-:Y:S01]  /*273b0*/  @P3 STG.E.U16 [R20.64], R12 ;  /* 0x0000000c14003986 */ /* 0x0003e2000c101508 */
[----:B------:R-:W-:Y:S02]  /*273c0*/  ISETP.LT.AND P4, PT, R24, c[0x0][0x17c], !P0 ;  /* 0x00005f0018007a0c */ /* 0x000fe40004781270 */
[----:B0-----:R-:W-:Y:S02]  /*273d0*/  IADD3 R23, R27, 0x89, RZ ;  /* 0x000000891b177810 */ /* 0x001fe40007ffe0ff */
[----:B------:R-:W-:Y:S02]  /*273e0*/  LEA R22, P6, R3, R2, 0x1 ;  /* 0x0000000203167211 */ /* 0x000fe400078c08ff */
[----:B------:R-:W-:Y:S02]  /*273f0*/  ISETP.LT.AND P3, PT, R23, c[0x0][0x17c], !P0 ;  /* 0x00005f0017007a0c */ /* 0x000fe40004761270 */
[----:B------:R-:W-:Y:S02]  /*27400*/  LEA.HI.X.SX32 R23, R3, R0, 0x1, P6 ;  /* 0x0000000003177211 */ /* 0x000fe400030f0eff */
[----:B-1----:R-:W-:-:S02]  /*27410*/  PRMT R12, R12, 0x7632, R12 ;  /* 0x000076320c0c7816 */ /* 0x002fc4000000000c */
[----:B------:R-:W-:Y:S02]  /*27420*/  IADD3 R24, R27, 0x8a, RZ ;  /* 0x0000008a1b187810 */ /* 0x000fe40007ffe0ff */
[----:B------:R-:W-:Y:S01]  /*27430*/  IADD3 R4, R3, c[0x0][0x198], RZ ;  /* 0x0000660003047a10 */ /* 0x000fe20007ffe0ff */
[----:B------:R-:W-:Y:S01]  /*27440*/  @P2 STG.E.U16 [R22.64], R12 ;  /* 0x0000000c16002986 */ /* 0x000fe2000c101508 */
[----:B------:R-:W-:Y:S02]  /*27450*/  ISETP.LT.AND P2, PT, R24, c[0x0][0x17c], !P0 ;  /* 0x00005f0018007a0c */ /* 0x000fe40004741270 */
[C---:B------:R-:W-:Y:S01]  /*27460*/  LEA R20, P6, R4.reuse, R2, 0x1 ;  /* 0x0000000204147211 */ /* 0x040fe200078c08ff */
[----:B------:R0:W-:Y:S01]  /*27470*/  STL [R1+0x9a0], R24 ;  /* 0x0009a01801007387 */ /* 0x0001e20000100800 */
[C---:B------:R-:W-:Y:S02]  /*27480*/  IADD3 R3, R4.reuse, c[0x0][0x198], RZ ;  /* 0x0000660004037a10 */ /* 0x040fe40007ffe0ff */
[----:B------:R-:W-:Y:S01]  /*27490*/  LEA.HI.X.SX32 R21, R4, R0, 0x1, P6 ;  /* 0x0000000004157211 */ /* 0x000fe200030f0eff */
[----:B0-----:R-:W2:Y:S01]  /*274a0*/  LDL.LU R24, [R1+0x190] ;  /* 0x0001900001187983 */ /* 0x001ea20000300800 */
[----:B------:R-:W-:-:S02]  /*274b0*/  IADD3 R12, R27, 0x8b, RZ ;  /* 0x0000008b1b0c7810 */ /* 0x000fc40007ffe0ff */
[C---:B------:R-:W-:Y:S02]  /*274c0*/  LEA R22, P6, R3.reuse, R2, 0x1 ;  /* 0x0000000203167211 */ /* 0x040fe400078c08ff */
[C---:B------:R-:W-:Y:S01]  /*274d0*/  IADD3 R4, R3.reuse, c[0x0][0x198], RZ ;  /* 0x0000660003047a10 */ /* 0x040fe20007ffe0ff */
[----:B------:R0:W-:Y:S01]  /*274e0*/  @P1 STG.E.U16 [R20.64], R16 ;  /* 0x0000001014001986 */ /* 0x0001e2000c101508 */
[----:B------:R-:W-:Y:S02]  /*274f0*/  ISETP.LT.AND P1, PT, R12, c[0x0][0x17c], !P0 ;  /* 0x00005f000c007a0c */ /* 0x000fe40004721270 */
[----:B------:R-:W-:Y:S02]  /*27500*/  LEA.HI.X.SX32 R23, R3, R0, 0x1, P6 ;  /* 0x0000000003177211 */ /* 0x000fe400030f0eff */
[----:B------:R-:W-:Y:S02]  /*27510*/  PRMT R12, R16, 0x7632, R12 ;  /* 0x00007632100c7816 */ /* 0x000fe4000000000c */
[----:B0-----:R-:W-:-:S03]  /*27520*/  LEA R20, P6, R4, R2, 0x1 ;  /* 0x0000000204147211 */ /* 0x001fc600078c08ff */
[----:B------:R0:W-:Y:S01]  /*27530*/  @P5 STG.E.U16 [R22.64], R12 ;  /* 0x0000000c16005986 */ /* 0x0001e2000c101508 */
[----:B------:R-:W-:Y:S02]  /*27540*/  LEA.HI.X.SX32 R21, R4, R0, 0x1, P6 ;  /* 0x0000000004157211 */ /* 0x000fe400030f0eff */
[----:B0-----:R-:W-:-:S03]  /*27550*/  IADD3 R12, R27, 0x8d, RZ ;  /* 0x0000008d1b0c7810 */ /* 0x001fc60007ffe0ff */
[----:B----4-:R0:W-:Y:S01]  /*27560*/  @P4 STG.E.U16 [R20.64], R25 ;  /* 0x0000001914004986 */ /* 0x0101e2000c101508 */
[----:B------:R-:W-:Y:S02]  /*27570*/  ISETP.LT.AND P4, PT, R12, c[0x0][0x17c], !P0 ;  /* 0x00005f000c007a0c */ /* 0x000fe40004781270 */
[----:B------:R-:W-:Y:S02]  /*27580*/  PRMT R12, R25, 0x7632, R12 ;  /* 0x00007632190c7816 */ /* 0x000fe4000000000c */
[----:B0-----:R-:W4:Y:S01]  /*27590*/  LDL.LU R25, [R1+0x14] ;  /* 0x0000140001197983 */ /* 0x001f220000300800 */
[----:B------:R-:W-:-:S04]  /*275a0*/  IADD3 R3, R4, c[0x0][0x198], RZ ;  /* 0x0000660004037a10 */ /* 0x000fc80007ffe0ff */
[C---:B------:R-:W-:Y:S02]  /*275b0*/  LEA R22, P6, R3.reuse, R2, 0x1 ;  /* 0x0000000203167211 */ /* 0x040fe400078c08ff */
[C---:B------:R-:W-:Y:S02]  /*275c0*/  IADD3 R4, R3.reuse, c[0x0][0x198], RZ ;  /* 0x0000660003047a10 */ /* 0x040fe40007ffe0ff */
[----:B------:R-:W-:Y:S02]  /*275d0*/  LEA.HI.X.SX32 R23, R3, R0, 0x1, P6 ;  /* 0x0000000003177211 */ /* 0x000fe400030f0eff */
[C---:B------:R-:W-:Y:S02]  /*275e0*/  LEA R20, P6, R4.reuse, R2, 0x1 ;  /* 0x0000000204147211 */ /* 0x040fe400078c08ff */
[C---:B------:R-:W-:Y:S02]  /*275f0*/  IADD3 R3, R4.reuse, c[0x0][0x198], RZ ;  /* 0x0000660004037a10 */ /* 0x040fe40007ffe0ff */
[----:B------:R-:W-:Y:S01]  /*27600*/  IADD3 R16, R27, 0x8c, RZ ;  /* 0x0000008c1b107810 */ /* 0x000fe20007ffe0ff */
[----:B------:R0:W-:Y:S01]  /*27610*/  @P3 STG.E.U16 [R22.64], R12 ;  /* 0x0000000c16003986 */ /* 0x0001e2000c101508 */
[----:B------:R-:W-:-:S02]  /*27620*/  LEA.HI.X.SX32 R21, R4, R0, 0x1, P6 ;  /* 0x0000000004157211 */ /* 0x000fc400030f0eff */
[----:B------:R-:W-:Y:S02]  /*27630*/  ISETP.LT.AND P5, PT, R16, c[0x0][0x17c], !P0 ;  /* 0x00005f0010007a0c */ /* 0x000fe400047a1270 */
[C---:B------:R-:W-:Y:S01]  /*27640*/  IADD3 R4, R3.reuse, c[0x0][0x198], RZ ;  /* 0x0000660003047a10 */ /* 0x040fe20007ffe0ff */
[----:B---3--:R1:W-:Y:S01]  /*27650*/  @P2 STG.E.U16 [R20.64], R8 ;  /* 0x0000000814002986 */ /* 0x0083e2000c101508 */
[----:B0-----:R-:W-:-:S04]  /*27660*/  LEA R22, P6, R3, R2, 0x1 ;  /* 0x0000000203167211 */ /* 0x001fc800078c08ff */
[----:B------:R-:W-:Y:S02]  /*27670*/  LEA.HI.X.SX32 R23, R3, R0, 0x1, P6 ;  /* 0x0000000003177211 */ /* 0x000fe400030f0eff */
[----:B-1----:R-:W-:Y:S02]  /*27680*/  PRMT R8, R8, 0x7632, R8 ;  /* 0x0000763208087816 */ /* 0x002fe40000000008 */
[C---:B------:R-:W-:Y:S02]  /*27690*/  LEA R20, P6, R4.reuse, R2, 0x1 ;  /* 0x0000000204147211 */ /* 0x040fe400078c08ff */
[C---:B------:R-:W-:Y:S02]  /*276a0*/  IADD3 R3, R4.reuse, c[0x0][0x198], RZ ;  /* 0x0000660004037a10 */ /* 0x040fe40007ffe0ff */
[----:B------:R-:W-:Y:S01]  /*276b0*/  IADD3 R16, R27, 0x8e, RZ ;  /* 0x0000008e1b107810 */ /* 0x000fe20007ffe0ff */
[----:B------:R0:W-:Y:S01]  /*276c0*/  @P1 STG.E.U16 [R22.64], R8 ;  /* 0x0000000816001986 */ /* 0x0001e2000c101508 */
[----:B------:R-:W-:-:S02]  /*276d0*/  LEA.HI.X.SX32 R21, R4, R0, 0x1, P6 ;  /* 0x0000000004157211 */ /* 0x000fc400030f0eff */
[----:B------:R-:W-:Y:S02]  /*276e0*/  ISETP.LT.AND P3, PT, R16, c[0x0][0x17c], !P0 ;  /* 0x00005f0010007a0c */ /* 0x000fe40004761270 */
[----:B------:R-:W-:Y:S02]  /*276f0*/  IADD3 R4, R3, c[0x0][0x198], RZ ;  /* 0x0000660003047a10 */ /* 0x000fe40007ffe0ff */
[C---:B------:R-:W-:Y:S02]  /*27700*/  IADD3 R12, R27.reuse, 0x8f, RZ ;  /* 0x0000008f1b0c7810 */ /* 0x040fe40007ffe0ff */
[----:B0-----:R-:W-:Y:S02]  /*27710*/  IADD3 R8, R27, 0x91, RZ ;  /* 0x000000911b087810 */ /* 0x001fe40007ffe0ff */
[----:B------:R-:W-:-:S04]  /*27720*/  LEA R22, P6, R3, R2, 0x1 ;  /* 0x0000000203167211 */ /* 0x000fc800078c08ff */
[----:B------:R-:W-:Y:S01]  /*27730*/  LEA.HI.X.SX32 R23, R3, R0, 0x1, P6 ;  /* 0x0000000003177211 */ /* 0x000fe200030f0eff */
[----:B--2---:R0:W-:Y:S01]  /*27740*/  @P5 STG.E.U16 [R20.64], R24 ;  /* 0x0000001814005986 */ /* 0x0041e2000c101508 */
[----:B------:R-:W-:Y:S02]  /*27750*/  ISETP.LT.AND P5, PT, R8, c[0x0][0x17c], !P0 ;  /* 0x00005f0008007a0c */ /* 0x000fe400047a1270 */
[----:B------:R-:W-:Y:S02]  /*27760*/  PRMT R8, R24, 0x7632, R8 ;  /* 0x0000763218087816 */ /* 0x000fe40000000008 */
[----:B------:R-:W-:Y:S02]  /*27770*/  ISETP.LT.AND P2, PT, R12, c[0x0][0x17c], !P0 ;  /* 0x00005f000c007a0c */ /* 0x000fe40004741270 */
[----:B------:R-:W-:Y:S02]  /*27780*/  IADD3 R3, R4, c[0x0][0x198], RZ ;  /* 0x0000660004037a10 */ /* 0x000fe40007ffe0ff */
[----:B------:R-:W-:-:S02]  /*27790*/  IADD3 R12, R27, 0x90, RZ ;  /* 0x000000901b0c7810 */ /* 0x000fc40007ffe0ff */
[C---:B0-----:R-:W-:Y:S01]  /*277a0*/  LEA R20, P6, R4.reuse, R2, 0x1 ;  /* 0x0000000204147211 */ /* 0x041fe200078c08ff */
[----:B------:R0:W-:Y:S03]  /*277b0*/  @P4 STG.E.U16 [R22.64], R8 ;  /* 0x0000000816004986 */ /* 0x0001e6000c101508 */
[----:B------:R-:W-:Y:S02]  /*277c0*/  LEA.HI.X.SX32 R21, R4, R0, 0x1, P6 ;  /* 0x0000000004157211 */ /* 0x000fe400030f0eff */
[----:B------:R-:W-:Y:S02]  /*277d0*/  ISETP.LT.AND P1, PT, R12, c[0x0][0x17c], !P0 ;  /* 0x00005f000c007a0c */ /* 0x000fe40004721270 */
[----:B------:R-:W-:Y:S01]  /*277e0*/  IADD3 R4, R3, c[0x0][0x198], RZ ;  /* 0x0000660003047a10 */ /* 0x000fe20007ffe0ff */
[----:B------:R1:W-:Y:S01]  /*277f0*/  @P3 STG.E.U16 [R20.64], R6 ;  /* 0x0000000614003986 */ /* 0x0003e2000c101508 */
[----:B0-----:R-:W-:-:S02]  /*27800*/  IADD3 R8, R27, 0x93, RZ ;  /* 0x000000931b087810 */ /* 0x001fc40007ffe0ff */
[C---:B------:R-:W-:Y:S02]  /*27810*/  LEA R22, P6, R3.reuse, R2, 0x1 ;  /* 0x0000000203167211 */ /* 0x040fe400078c08ff */
[----:B------:R-:W-:Y:S02]  /*27820*/  ISETP.LT.AND P3, PT, R8, c[0x0][0x17c], !P0 ;  /* 0x00005f0008007a0c */ /* 0x000fe40004761270 */
[----:B------:R-:W-:Y:S02]  /*27830*/  LEA.HI.X.SX32 R23, R3, R0, 0x1, P6 ;  /* 0x0000000003177211 */ /* 0x000fe400030f0eff */
[----:B------:R-:W-:Y:S02]  /*27840*/  PRMT R8, R6, 0x7632, R8 ;  /* 0x0000763206087816 */ /* 0x000fe40000000008 */
[C---:B-1----:R-:W-:Y:S01]  /*27850*/  LEA R20, P6, R4.reuse, R2, 0x1 ;  /* 0x0000000204147211 */ /* 0x042fe200078c08ff */
[----:B------:R-:W2:Y:S03]  /*27860*/  LDL.LU R6, [R1+0x9ac] ;  /* 0x0009ac0001067983 */ /* 0x000ea60000300800 */
[----:B------:R-:W-:Y:S01]  /*27870*/  LEA.HI.X.SX32 R21, R4, R0, 0x1, P6 ;  /* 0x0000000004157211 */ /* 0x000fe200030f0eff */
[----:B------:R0:W-:Y:S02]  /*27880*/  @P2 STG.E.U16 [R22.64], R8 ;  /* 0x0000000816002986 */ /* 0x0001e4000c101508 */
[----:B0-----:R-:W-:-:S02]  /*27890*/  IADD3 R8, R27, 0x95, RZ ;  /* 0x000000951b087810 */ /* 0x001fc40007ffe0ff */
[----:B----4-:R0:W-:Y:S02]  /*278a0*/  @P1 STG.E.U16 [R20.64], R25 ;  /* 0x0000001914001986 */ /* 0x0101e4000c101508 */
[----:B------:R-:W-:Y:S02]  /*278b0*/  ISETP.LT.AND P1, PT, R8, c[0x0][0x17c], !P0 ;  /* 0x00005f0008007a0c */ /* 0x000fe40004721270 */
[----:B------:R-:W-:Y:S02]  /*278c0*/  PRMT R8, R25, 0x7632, R8 ;  /* 0x0000763219087816 */ /* 0x000fe40000000008 */
[----:B0-----:R-:W3:Y:S01]  /*278d0*/  LDL.LU R25, [R1+0x4] ;  /* 0x0000040001197983 */ /* 0x001ee20000300800 */
[----:B------:R-:W-:Y:S02]  /*278e0*/  IADD3 R3, R4, c[0x0][0x198], RZ ;  /* 0x0000660004037a10 */ /* 0x000fe40007ffe0ff */
[----:B------:R-:W-:Y:S01]  /*278f0*/  IADD3 R12, R27, 0x92, RZ ;  /* 0x000000921b0c7810 */ /* 0x000fe20007ffe0ff */
[----:B------:R-:W4:Y:S01]  /*27900*/  LDL.LU R24, [R1+0x194] ;  /* 0x0001940001187983 */ /* 0x000f220000300800 */
[----:B------:R-:W-:-:S02]  /*27910*/  LEA R22, P6, R3, R2, 0x1 ;  /* 0x0000000203167211 */ /* 0x000fc400078c08ff */
[----:B------:R-:W-:Y:S02]  /*27920*/  ISETP.LT.AND P4, PT, R12, c[0x0][0x17c], !P0 ;  /* 0x00005f000c007a0c */ /* 0x000fe40004781270 */
[C---:B------:R-:W-:Y:S02]  /*27930*/  IADD3 R4, R3.reuse, c[0x0][0x198], RZ ;  /* 0x0000660003047a10 */ /* 0x040fe40007ffe0ff */
[----:B------:R-:W-:Y:S02]  /*27940*/  LEA.HI.X.SX32 R23, R3, R0, 0x1, P6 ;  /* 0x0000000003177211 */ /* 0x000fe400030f0eff */
[C---:B------:R-:W-:Y:S02]  /*27950*/  LEA R20, P6, R4.reuse, R2, 0x1 ;  /* 0x0000000204147211 */ /* 0x040fe400078c08ff */
[C---:B------:R-:W-:Y:S02]  /*27960*/  IADD3 R3, R4.reuse, c[0x0][0x198], RZ ;  /* 0x0000660004037a10 */ /* 0x040fe40007ffe0ff */
[----:B------:R-:W-:Y:S01]  /*27970*/  IADD3 R12, R27, 0x94, RZ ;  /* 0x000000941b0c7810 */ /* 0x000fe20007ffe0ff */
[----:B------:R0:W-:Y:S01]  /*27980*/  @P5 STG.E.U16 [R22.64], R8 ;  /* 0x0000000816005986 */ /* 0x0001e2000c101508 */
[----:B------:R-:W-:-:S02]  /*27990*/  LEA.HI.X.SX32 R21, R4, R0, 0x1, P6 ;  /* 0x0000000004157211 */ /* 0x000fc400030f0eff */
[C---:B------:R-:W-:Y:S02]  /*279a0*/  IADD3 R4, R27.reuse, 0x97, RZ ;  /* 0x000000971b047810 */ /* 0x040fe40007ffe0ff */
[----:B------:R-:W-:Y:S01]  /*279b0*/  ISETP.LT.AND P2, PT, R12, c[0x0][0x17c], !P0 ;  /* 0x00005f000c007a0c */ /* 0x000fe20004741270 */
[----:B------:R1:W-:Y:S01]  /*279c0*/  @P4 STG.E.U16 [R20.64], R5 ;  /* 0x0000000514004986 */ /* 0x0003e2000c101508 */
[----:B------:R-:W-:Y:S02]  /*279d0*/  IADD3 R12, R27, 0x96, RZ ;  /* 0x000000961b0c7810 */ /* 0x000fe40007ffe0ff */
[C---:B0-----:R-:W-:Y:S02]  /*279e0*/  LEA R22, P6, R3.reuse, R2, 0x1 ;  /* 0x0000000203167211 */ /* 0x041fe400078c08ff */
[----:B------:R-:W-:Y:S02]  /*279f0*/  IADD3 R8, R3, c[0x0][0x198], RZ ;  /* 0x0000660003087a10 */ /* 0x000fe40007ffe0ff */
[----:B------:R-:W-:-:S02]  /*27a00*/  ISETP.LT.AND P4, PT, R4, c[0x0][0x17c], !P0 ;  /* 0x00005f0004007a0c */ /* 0x000fc40004781270 */
[----:B------:R-:W-:Y:S02]  /*27a10*/  LEA.HI.X.SX32 R23, R3, R0, 0x1, P6 ;  /* 0x0000000003177211 */ /* 0x000fe400030f0eff */
[----:B------:R-:W-:Y:S02]  /*27a20*/  LEA R4, P6, R8, R2, 0x1 ;  /* 0x0000000208047211 */ /* 0x000fe400078c08ff */
[----:B------:R-:W-:Y:S02]  /*27a30*/  ISETP.LT.AND P5, PT, R12, c[0x0][0x17c], !P0 ;  /* 0x00005f000c007a0c */ /* 0x000fe400047a1270 */
[----:B------:R-:W-:Y:S02]  /*27a40*/  PRMT R12, R5, 0x7632, R12 ;  /* 0x00007632050c7816 */ /* 0x000fe4000000000c */
[C---:B-1----:R-:W-:Y:S02]  /*27a50*/  LEA.HI.X.SX32 R5, R8.reuse, R0, 0x1, P6 ;  /* 0x0000000008057211 */ /* 0x042fe400030f0eff */
[----:B------:R-:W-:Y:S01]  /*27a60*/  IADD3 R3, R8, c[0x0][0x198], RZ ;  /* 0x0000660008037a10 */ /* 0x000fe20007ffe0ff */
[----:B------:R-:W-:Y:S03]  /*27a70*/  @P3 STG.E.U16 [R22.64], R12 ;  /* 0x0000000c16003986 */ /* 0x000fe6000c101508 */
[----:B------:R-:W-:Y:S01]  /*27a80*/  LEA R20, P6, R3, R2, 0x1 ;  /* 0x0000000203147211 */ /* 0x000fe200078c08ff */
[----:B------:R0:W-:Y:S01]  /*27a90*/  @P2 STG.E.U16 [R4.64], R13 ;  /* 0x0000000d04002986 */ /* 0x0001e2000c101508 */
[----:B------:R-:W-:-:S02]  /*27aa0*/  IADD3 R8, R27, 0x99, RZ ;  /* 0x000000991b087810 */ /* 0x000fc40007ffe0ff */
[C---:B------:R-:W-:Y:S02]  /*27ab0*/  LEA.HI.X.SX32 R21, R3.reuse, R0, 0x1, P6 ;  /* 0x0000000003157211 */ /* 0x040fe400030f0eff */
[----:B0-----:R-:W-:-:S04]  /*27ac0*/  IADD3 R5, R3, c[0x0][0x198], RZ ;  /* 0x0000660003057a10 */ /* 0x001fc80007ffe0ff */
[----:B------:R-:W-:Y:S02]  /*27ad0*/  LEA R4, P6, R5, R2, 0x1 ;  /* 0x0000000205047211 */ /* 0x000fe400078c08ff */
[----:B------:R-:W-:Y:S02]  /*27ae0*/  PRMT R13, R13, 0x7632, R13 ;  /* 0x000076320d0d7816 */ /* 0x000fe4000000000d */
[C---:B------:R-:W-:Y:S02]  /*27af0*/  IADD3 R3, R5.reuse, c[0x0][0x198], RZ ;  /* 0x0000660005037a10 */ /* 0x040fe40007ffe0ff */
[----:B------:R-:W-:Y:S02]  /*27b00*/  ISETP.LT.AND P2, PT, R8, c[0x0][0x17c], !P0 ;  /* 0x00005f0008007a0c */ /* 0x000fe40004741270 */
[----:B------:R-:W-:Y:S02]  /*27b10*/  LEA.HI.X.SX32 R5, R5, R0, 0x1, P6 ;  /* 0x0000000005057211 */ /* 0x000fe400030f0eff */
[----:B------:R-:W-:-:S02]  /*27b20*/  IADD3 R8, R27, 0x9a, RZ ;  /* 0x0000009a1b087810 */ /* 0x000fc40007ffe0ff */
[----:B------:R-:W-:Y:S01]  /*27b30*/  IADD3 R16, R27, 0x98, RZ ;  /* 0x000000981b107810 */ /* 0x000fe20007ffe0ff */
[----:B------:R0:W-:Y:S01]  /*27b40*/  @P1 STG.E.U16 [R20.64], R13 ;  /* 0x0000000d14001986 */ /* 0x0001e2000c101508 */
[----:B------:R-:W-:Y:S02]  /*27b50*/  ISETP.LT.AND P1, PT, R8, c[0x0][0x17c], !P0 ;  /* 0x00005f0008007a0c */ /* 0x000fe40004721270 */
[----:B------:R-:W-:Y:S01]  /*27b60*/  LEA R12, P6, R3, R2, 0x1 ;  /* 0x00000002030c7211 */ /* 0x000fe200078c08ff */
[----:B------:R1:W-:Y:S01]  /*27b70*/  @P5 STG.E.U16 [R4.64], R17 ;  /* 0x0000001104005986 */ /* 0x0003e2000c101508 */
[----:B------:R-:W-:Y:S02]  /*27b80*/  ISETP.LT.AND P3, PT, R16, c[0x0][0x17c], !P0 ;  /* 0x00005f0010007a0c */ /* 0x000fe40004761270 */
[----:B------:R-:W-:-:S04]  /*27b90*/  IADD3 R8, R27, 0x9b, RZ ;  /* 0x0000009b1b087810 */ /* 0x000fc80007ffe0ff */
[----:B------:R-:W-:Y:S02]  /*27ba0*/  ISETP.LT.AND P5, PT, R8, c[0x0][0x17c], !P0 ;  /* 0x00005f0008007a0c */ /* 0x000fe400047a1270 */
[C---:B0-----:R-:W-:Y:S02]  /*27bb0*/  LEA.HI.X.SX32 R13, R3.reuse, R0, 0x1, P6 ;  /* 0x00000000030d7211 */ /* 0x041fe400030f0eff */
[----:B-1----:R-:W-:Y:S02]  /*27bc0*/  IADD3 R5, R3, c[0x0][0x198], RZ ;  /* 0x0000660003057a10 */ /* 0x002fe40007ffe0ff */
[----:B------:R-:W-:Y:S02]  /*27bd0*/  PRMT R17, R17, 0x7632, R17 ;  /* 0x0000763211117816 */ /* 0x000fe40000000011 */
[----:B------:R-:W-:Y:S02]  /*27be0*/  LEA R4, P6, R5, R2, 0x1 ;  /* 0x0000000205047211 */ /* 0x000fe400078c08ff */
[----:B------:R-:W-:Y:S01]  /*27bf0*/  IADD3 R8, R27, 0x9c, RZ ;  /* 0x0000009c1b087810 */ /* 0x000fe20007ffe0ff */
[----:B------:R-:W-:Y:S01]  /*27c00*/  @P4 STG.E.U16 [R12.64], R17 ;  /* 0x000000110c004986 */ /* 0x000fe2000c101508 */
[----:B------:R-:W-:-:S02]  /*27c10*/  IADD3 R3, R5, c[0x0][0x198], RZ ;  /* 0x0000660005037a10 */ /* 0x000fc40007ffe0ff */
[----:B------:R-:W-:Y:S02]  /*27c20*/  LEA.HI.X.SX32 R5, R5, R0, 0x1, P6 ;  /* 0x0000000005057211 */ /* 0x000fe400030f0eff */
[----:B------:R-:W-:Y:S02]  /*27c30*/  ISETP.LT.AND P4, PT, R8, c[0x0][0x17c], !P0 ;  /* 0x00005f0008007a0c */ /* 0x000fe40004781270 */
[----:B------:R-:W-:Y:S01]  /*27c40*/  IADD3 R8, R27, 0x9d, RZ ;  /* 0x0000009d1b087810 */ /* 0x000fe20007ffe0ff */
[----:B---3--:R0:W-:Y:S03]  /*27c50*/  @P3 STG.E.U16 [R4.64], R25 ;  /* 0x0000001904003986 */ /* 0x0081e6000c101508 */
[----:B------:R-:W-:Y:S02]  /*27c60*/  ISETP.LT.AND P3, PT, R8, c[0x0][0x17c], !P0 ;  /* 0x00005f0008007a0c */ /* 0x000fe40004761270 */
[----:B------:R-:W-:-:S02]  /*27c70*/  PRMT R8, R25, 0x7632, R8 ;  /* 0x0000763219087816 */ /* 0x000fc40000000008 */
[----:B0-----:R-:W3:Y:S01]  /*27c80*/  LDL.LU R25, [R1+0x18] ;  /* 0x0000180001197983 */ /* 0x001ee20000300800 */
[C---:B------:R-:W-:Y:S02]  /*27c90*/  LEA R12, P6, R3.reuse, R2, 0x1 ;  /* 0x00000002030c7211 */ /* 0x040fe400078c08ff */
[C---:B------:R-:W-:Y:S02]  /*27ca0*/  IADD3 R5, R3.reuse, c[0x0][0x198], RZ ;  /* 0x0000660003057a10 */ /* 0x040fe40007ffe0ff */
[----:B------:R-:W-:Y:S02]  /*27cb0*/  LEA.HI.X.SX32 R13, R3, R0, 0x1, P6 ;  /* 0x00000000030d7211 */ /* 0x000fe400030f0eff */
[C---:B------:R-:W-:Y:S02]  /*27cc0*/  LEA R4, P6, R5.reuse, R2, 0x1 ;  /* 0x0000000205047211 */ /* 0x040fe400078c08ff */
[C---:B------:R-:W-:Y:S02]  /*27cd0*/  IADD3 R3, R5.reuse, c[0x0][0x198], RZ ;  /* 0x0000660005037a10 */ /* 0x040fe40007ffe0ff */
[----:B------:R-:W-:Y:S01]  /*27ce0*/  LEA.HI.X.SX32 R5, R5, R0, 0x1, P6 ;  /* 0x0000000005057211 */ /* 0x000fe200030f0eff */
[----:B------:R0:W-:Y:S04]  /*27cf0*/  @P2 STG.E.U16 [R12.64], R8 ;  /* 0x000000080c002986 */ /* 0x0001e8000c101508 */
[----:B------:R1:W-:Y:S01]  /*27d00*/  @P1 STG.E.U16 [R4.64], R9 ;  /* 0x0000000904001986 */ /* 0x0003e2000c101508 */
[----:B0-----:R-:W-:-:S02]  /*27d10*/  LEA R12, P6, R3, R2, 0x1 ;  /* 0x00000002030c7211 */ /* 0x001fc400078c08ff */
[----:B-1----:R-:W-:Y:S02]  /*27d20*/  IADD3 R5, R3, c[0x0][0x198], RZ ;  /* 0x0000660003057a10 */ /* 0x002fe40007ffe0ff */
[----:B------:R-:W-:Y:S02]  /*27d30*/  IADD3 R8, R27, 0x9f, RZ ;  /* 0x0000009f1b087810 */ /* 0x000fe40007ffe0ff */
[----:B------:R-:W-:Y:S02]  /*27d40*/  LEA.HI.X.SX32 R13, R3, R0, 0x1, P6 ;  /* 0x00000000030d7211 */ /* 0x000fe400030f0eff */
[----:B------:R-:W-:Y:S02]  /*27d50*/  LEA R4, P6, R5, R2, 0x1 ;  /* 0x0000000205047211 */ /* 0x000fe400078c08ff */
[----:B------:R-:W-:Y:S02]  /*27d60*/  PRMT R9, R9, 0x7632, R9 ;  /* 0x0000763209097816 */ /* 0x000fe40000000009 */
[----:B------:R-:W-:-:S02]  /*27d70*/  ISETP.LT.AND P1, PT, R8, c[0x0][0x17c], !P0 ;  /* 0x00005f0008007a0c */ /* 0x000fc40004721270 */
[----:B------:R-:W-:Y:S02]  /*27d80*/  IADD3 R3, R5, c[0x0][0x198], RZ ;  /* 0x0000660005037a10 */ /* 0x000fe40007ffe0ff */
[----:B------:R-:W-:Y:S02]  /*27d90*/  IADD3 R8, R27, 0xa0, RZ ;  /* 0x000000a01b087810 */ /* 0x000fe40007ffe0ff */
[----:B------:R-:W-:Y:S01]  /*27da0*/  LEA.HI.X.SX32 R5, R5, R0, 0x1, P6 ;  /* 0x0000000005057211 */ /* 0x000fe200030f0eff */
[----:B------:R0:W-:Y:S01]  /*27db0*/  @P5 STG.E.U16 [R12.64], R9 ;  /* 0x000000090c005986 */ /* 0x0001e2000c101508 */
[----:B------:R-:W-:Y:S02]  /*27dc0*/  IADD3 R16, R27, 0x9e, RZ ;  /* 0x0000009e1b107810 */ /* 0x000fe40007ffe0ff */
[----:B------:R-:W-:Y:S01]  /*27dd0*/  ISETP.LT.AND P5, PT, R8, c[0x0][0x17c], !P0 ;  /* 0x00005f0008007a0c */ /* 0x000fe200047a1270 */
[----:B----4-:R1:W-:Y:S01]  /*27de0*/  @P4 STG.E.U16 [R4.64], R24 ;  /* 0x0000001804004986 */ /* 0x0103e2000c101508 */
[----:B------:R-:W-:-:S02]  /*27df0*/  LEA R8, P6, R3, R2, 0x1 ;  /* 0x0000000203087211 */ /* 0x000fc400078c08ff */
[----:B------:R-:W-:Y:S02]  /*27e00*/  ISETP.LT.AND P2, PT, R16, c[0x0][0x17c], !P0 ;  /* 0x00005f0010007a0c */ /* 0x000fe40004741270 */
[----:B0-----:R-:W-:Y:S02]  /*27e10*/  IADD3 R9, R27, 0xa1, RZ ;  /* 0x000000a11b097810 */ /* 0x001fe40007ffe0ff */
[----:B-1----:R-:W-:Y:S02]  /*27e20*/  IADD3 R5, R3, c[0x0][0x198], RZ ;  /* 0x0000660003057a10 */ /* 0x002fe40007ffe0ff */
[----:B------:R-:W-:Y:S02]  /*27e30*/  ISETP.LT.AND P4, PT, R9, c[0x0][0x17c], !P0 ;  /* 0x00005f0009007a0c */ /* 0x000fe40004781270 */
[----:B------:R-:W-:Y:S02]  /*27e40*/  LEA.HI.X.SX32 R9, R3, R0, 0x1, P6 ;  /* 0x0000000003097211 */ /* 0x000fe400030f0eff */
[----:B------:R-:W-:-:S02]  /*27e50*/  LEA R4, P6, R5, R2, 0x1 ;  /* 0x0000000205047211 */ /* 0x000fc400078c08ff */
[----:B------:R-:W-:Y:S02]  /*27e60*/  PRMT R12, R24, 0x7632, R12 ;  /* 0x00007632180c7816 */ /* 0x000fe4000000000c */
[C---:B------:R-:W-:Y:S02]  /*27e70*/  IADD3 R3, R5.reuse, c[0x0][0x198], RZ ;  /* 0x0000660005037a10 */ /* 0x040fe40007ffe0ff */
[----:B------:R-:W-:Y:S01]  /*27e80*/  LEA.HI.X.SX32 R5, R5, R0, 0x1, P6 ;  /* 0x0000000005057211 */ /* 0x000fe200030f0eff */
[----:B------:R0:W-:Y:S04]  /*27e90*/  @P3 STG.E.U16 [R8.64], R12 ;  /* 0x0000000c08003986 */ /* 0x0001e8000c101508 */
[----:B------:R1:W-:Y:S01]  /*27ea0*/  @P2 STG.E.U16 [R4.64], R7 ;  /* 0x0000000704002986 */ /* 0x0003e2000c101508 */
[----:B0-----:R-:W-:-:S02]  /*27eb0*/  IADD3 R9, R27, 0xa3, RZ ;  /* 0x000000a31b097810 */ /* 0x001fc40007ffe0ff */
[C---:B------:R-:W-:Y:S02]  /*27ec0*/  LEA R8, P6, R3.reuse, R2, 0x1 ;  /* 0x0000000203087211 */ /* 0x040fe400078c08ff */
[----:B-1----:R-:W-:Y:S02]  /*27ed0*/  IADD3 R5, R3, c[0x0][0x198], RZ ;  /* 0x0000660003057a10 */ /* 0x002fe40007ffe0ff */
[----:B------:R-:W-:Y:S02]  /*27ee0*/  ISETP.LT.AND P2, PT, R9, c[0x0][0x17c], !P0 ;  /* 0x00005f0009007a0c */ /* 0x000fe40004741270 */
[----:B------:R-:W-:Y:S02]  /*27ef0*/  LEA.HI.X.SX32 R9, R3, R0, 0x1, P6 ;  /* 0x0000000003097211 */ /* 0x000fe400030f0eff */
[----:B------:R-:W-:Y:S02]  /*27f00*/  LEA R4, P6, R5, R2, 0x1 ;  /* 0x0000000205047211 */ /* 0x000fe400078c08ff */
[----:B------:R-:W-:-:S02]  /*27f10*/  PRMT R12, R7, 0x7632, R12 ;  /* 0x00007632070c7816 */ /* 0x000fc4000000000c */
[C---:B------:R-:W-:Y:S01]  /*27f20*/  IADD3 R3, R5.reuse, c[0x0][0x198], RZ ;  /* 0x0000660005037a10 */ /* 0x040fe20007ffe0ff */
[----:B------:R-:W4:Y:S01]  /*27f30*/  LDL.LU R7, [R1+0x9a8] ;  /* 0x0009a80001077983 */ /* 0x000f220000300800 */
[----:B------:R-:W-:-:S03]  /*27f40*/  LEA.HI.X.SX32 R5, R5, R0, 0x1, P6 ;  /* 0x0000000005057211 */ /* 0x000fc600030f0eff */
[----:B------:R0:W-:Y:S04]  /*27f50*/  @P1 STG.E.U16 [R8.64], R12 ;  /* 0x0000000c08001986 */ /* 0x0001e8000c101508 */
[----:B---3--:R1:W-:Y:S01]  /*27f60*/  @P5 STG.E.U16 [R4.64], R25 ;  /* 0x0000001904005986 */ /* 0x0083e2000c101508 */
[----:B0-----:R-:W-:-:S03]  /*27f70*/  PRMT R12, R25, 0x7632, R12 ;  /* 0x00007632190c7816 */ /* 0x001fc6000000000c */
[----:B-1----:R-:W3:Y:S01]  /*27f80*/  LDL.LU R25, [R1+0x8] ;  /* 0x0000080001197983 */ /* 0x002ee20000300800 */
[C---:B------:R-:W-:Y:S02]  /*27f90*/  IADD3 R13, R27.reuse, 0xa2, RZ ;  /* 0x000000a21b0d7810 */ /* 0x040fe40007ffe0ff */
[----:B------:R-:W-:Y:S01]  /*27fa0*/  IADD3 R9, R27, 0xa5, RZ ;  /* 0x000000a51b097810 */ /* 0x000fe20007ffe0ff */
[----:B------:R-:W4:Y:S01]  /*27fb0*/  LDL.LU R24, [R1+0x198] ;  /* 0x0001980001187983 */ /* 0x000f220000300800 */
[----:B------:R-:W-:Y:S02]  /*27fc0*/  ISETP.LT.AND P3, PT, R13, c[0x0][0x17c], !P0 ;  /* 0x00005f000d007a0c */ /* 0x000fe40004761270 */
[----:B------:R-:W-:Y:S02]  /*27fd0*/  LEA R8, P6, R3, R2, 0x1 ;  /* 0x0000000203087211 */ /* 0x000fe400078c08ff */
[----:B------:R-:W-:Y:S02]  /*27fe0*/  IADD3 R13, R27, 0xa4, RZ ;  /* 0x000000a41b0d7810 */ /* 0x000fe40007ffe0ff */
[----:B------:R-:W-:-:S02]  /*27ff0*/  IADD3 R5, R3, c[0x0][0x198], RZ ;  /* 0x0000660003057a10 */ /* 0x000fc40007ffe0ff */
[----:B------:R-:W-:Y:S02]  /*28000*/  ISETP.LT.AND P5, PT, R9, c[0x0][0x17c], !P0 ;  /* 0x00005f0009007a0c */ /* 0x000fe400047a1270 */
[----:B------:R-:W-:Y:S02]  /*28010*/  LEA.HI.X.SX32 R9, R3, R0, 0x1, P6 ;  /* 0x0000000003097211 */ /* 0x000fe400030f0eff */
[----:B------:R-:W-:Y:S02]  /*28020*/  ISETP.LT.AND P1, PT, R13, c[0x0][0x17c], !P0 ;  /* 0x00005f000d007a0c */ /* 0x000fe40004721270 */
[----:B------:R-:W-:Y:S02]  /*28030*/  LEA R4, P6, R5, R2, 0x1 ;  /* 0x0000000205047211 */ /* 0x000fe400078c08ff */
[----:B------:R-:W-:Y:S02]  /*28040*/  IADD3 R13, R27, 0xa6, RZ ;  /* 0x000000a61b0d7810 */ /* 0x000fe40007ffe0ff */
[C---:B------:R-:W-:Y:S01]  /*28050*/  IADD3 R3, R5.reuse, c[0x0][0x198], RZ ;  /* 0x0000660005037a10 */ /* 0x040fe20007ffe0ff */
[----:B------:R0:W-:Y:S01]  /*28060*/  @P4 STG.E.U16 [R8.64], R12 ;  /* 0x0000000c08004986 */ /* 0x0001e2000c101508 */
[----:B------:R-:W-:-:S02]  /*28070*/  LEA.HI.X.SX32 R5, R5, R0, 0x1, P6 ;  /* 0x0000000005057211 */ /* 0x000fc400030f0eff */
[----:B------:R-:W-:Y:S02]  /*28080*/  ISETP.LT.AND P4, PT, R13, c[0x0][0x17c], !P0 ;  /* 0x00005f000d007a0c */ /* 0x000fe40004781270 */
[C---:B------:R-:W-:Y:S01]  /*28090*/  IADD3 R13, R3.reuse, c[0x0][0x198], RZ ;  /* 0x00006600030d7a10 */ /* 0x040fe20007ffe0ff */
[----:B--2---:R1:W-:Y:S01]  /*280a0*/  @P3 STG.E.U16 [R4.64], R6 ;  /* 0x0000000604003986 */ /* 0x0043e2000c101508 */
[----:B------:R-:W-:Y:S02]  /*280b0*/  PRMT R17, R6, 0x7632, R17 ;  /* 0x0000763206117816 */ /* 0x000fe40000000011 */
[----:B0-----:R-:W-:-:S04]  /*280c0*/  LEA R8, P6, R3, R2, 0x1 ;  /* 0x0000000203087211 */ /* 0x001fc800078c08ff */
[----:B------:R-:W-:Y:S02]  /*280d0*/  LEA.HI.X.SX32 R9, R3, R0, 0x1, P6 ;  /* 0x0000000003097211 */ /* 0x000fe400030f0eff */
[C---:B-1----:R-:W-:Y:S02]  /*280e0*/  LEA R4, P6, R13.reuse, R2, 0x1 ;  /* 0x000000020d047211 */ /* 0x042fe400078c08ff */
[C---:B------:R-:W-:Y:S01]  /*280f0*/  IADD3 R3, R13.reuse, c[0x0][0x198], RZ ;  /* 0x000066000d037a10 */ /* 0x040fe20007ffe0ff */
[----:B------:R0:W-:Y:S01]  /*28100*/  @P2 STG.E.U16 [R8.64], R17 ;  /* 0x0000001108002986 */ /* 0x0001e2000c101508 */
[----:B------:R-:W-:Y:S02]  /*28110*/  LEA.HI.X.SX32 R5, R13, R0, 0x1, P6 ;  /* 0x000000000d057211 */ /* 0x000fe400030f0eff */
[----:B------:R-:W-:Y:S02]  /*28120*/  IADD3 R13, R3, c[0x0][0x198], RZ ;  /* 0x00006600030d7a10 */ /* 0x000fe40007ffe0ff */
[----:B------:R-:W-:Y:S01]  /*28130*/  IADD3 R16, R27, 0xa7, RZ ;  /* 0x000000a71b107810 */ /* 0x000fe20007ffe0ff */
[----:B------:R1:W-:Y:S01]  /*28140*/  @P1 STG.E.U16 [R4.64], R14 ;  /* 0x0000000e04001986 */ /* 0x0003e2000c101508 */
[----:B------:R-:W-:-:S02]  /*28150*/  PRMT R12, R14, 0x7632, R12 ;  /* 0x000076320e0c7816 */ /* 0x000fc4000000000c */
[C---:B0-----:R-:W-:Y:S02]  /*28160*/  LEA R8, P6, R3.reuse, R2, 0x1 ;  /* 0x0000000203087211 */ /* 0x041fe400078c08ff */
[----:B------:R-:W-:Y:S02]  /*28170*/  ISETP.LT.AND P3, PT, R16, c[0x0][0x17c], !P0 ;  /* 0x00005f0010007a0c */ /* 0x000fe40004761270 */
[----:B------:R-:W-:Y:S02]  /*28180*/  LEA.HI.X.SX32 R9, R3, R0, 0x1, P6 ;  /* 0x0000000003097211 */ /* 0x000fe400030f0eff */
[C---:B-1----:R-:W-:Y:S02]  /*28190*/  LEA R4, P6, R13.reuse, R2, 0x1 ;  /* 0x000000020d047211 */ /* 0x042fe400078c08ff */
[----:B------:R-:W-:Y:S02]  /*281a0*/  IADD3 R3, R13, c[0x0][0x198], RZ ;  /* 0x000066000d037a10 */ /* 0x000fe40007ffe0ff */
[----:B------:R-:W-:Y:S01]  /*281b0*/  IADD3 R16, R27, 0xa8, RZ ;  /* 0x000000a81b107810 */ /* 0x000fe20007ffe0ff */
[----:B------:R0:W-:Y:S01]  /*281c0*/  @P5 STG.E.U16 [R8.64], R12 ;  /* 0x0000000c08005986 */ /* 0x0001e2000c101508 */
[----:B------:R-:W-:-:S02]  /*281d0*/  LEA.HI.X.SX32 R5, R13, R0, 0x1, P6 ;  /* 0x000000000d057211 */ /* 0x000fc400030f0eff */
[----:B------:R-:W-:Y:S02]  /*281e0*/  ISETP.LT.AND P2, PT, R16, c[0x0][0x17c], !P0 ;  /* 0x00005f0010007a0c */ /* 0x000fe40004741270 */
[C---:B------:R-:W-:Y:S01]  /*281f0*/  IADD3 R13, R3.reuse, c[0x0][0x198], RZ ;  /* 0x00006600030d7a10 */ /* 0x040fe20007ffe0ff */
[----:B------:R1:W-:Y:S01]  /*28200*/  @P4 STG.E.U16 [R4.64], R18 ;  /* 0x0000001204004986 */ /* 0x0003e2000c101508 */
[----:B0-----:R-:W-:-:S04]  /*28210*/  LEA R8, P6, R3, R2, 0x1 ;  /* 0x0000000203087211 */ /* 0x001fc800078c08ff */
[----:B------:R-:W-:Y:S02]  /*28220*/  LEA.HI.X.SX32 R9, R3, R0, 0x1, P6 ;  /* 0x0000000003097211 */ /* 0x000fe400030f0eff */
[C---:B-1----:R-:W-:Y:S02]  /*28230*/  LEA R4, P6, R13.reuse, R2, 0x1 ;  /* 0x000000020d047211 */ /* 0x042fe400078c08ff */
[----:B------:R-:W-:Y:S02]  /*28240*/  PRMT R14, R18, 0x7632, R14 ;  /* 0x00007632120e7816 */ /* 0x000fe4000000000e */
[----:B------:R-:W-:-:S03]  /*28250*/  LEA.HI.X.SX32 R5, R13, R0, 0x1, P6 ;  /* 0x000000000d057211 */ /* 0x000fc600030f0eff */
[----:B------:R-:W-:Y:S04]  /*28260*/  @P3 STG.E.U16 [R8.64], R14 ;  /* 0x0000000e08003986 */ /* 0x000fe8000c101508 */
[----:B---3--:R0:W-:Y:S01]  /*28270*/  @P2 STG.E.U16 [R4.64], R25 ;  /* 0x0000001904002986 */ /* 0x0081e2000c101508 */
[----:B------:R-:W-:-:S03]  /*28280*/  PRMT R12, R25, 0x7632, R12 ;  /* 0x00007632190c7816 */ /* 0x000fc6000000000c */
[----:B0-----:R-:W2:Y:S01]  /*28290*/  LDL.LU R25, [R1+0x1c] ;  /* 0x00001c0001197983 */ /* 0x001ea20000300800 */
[----:B------:R-:W-:-:S04]  /*282a0*/  IADD3 R6, R27, 0xa9, RZ ;  /* 0x000000a91b067810 */ /* 0x000fc80007ffe0ff */
[----:B------:R-:W-:Y:S02]  /*282b0*/  ISETP.LT.AND P1, PT, R6, c[0x0][0x17c], !P0 ;  /* 0x00005f0006007a0c */ /* 0x000fe40004721270 */
[----:B------:R-:W-:-:S04]  /*282c0*/  IADD3 R6, R27, 0xaa, RZ ;  /* 0x000000aa1b067810 */ /* 0x000fc80007ffe0ff */
[----:B------:R-:W-:Y:S02]  /*282d0*/  ISETP.LT.AND P5, PT, R6, c[0x0][0x17c], !P0 ;  /* 0x00005f0006007a0c */ /* 0x000fe400047a1270 */
[----:B------:R-:W-:Y:S02]  /*282e0*/  IADD3 R6, R27, 0xab, RZ ;  /* 0x000000ab1b067810 */ /* 0x000fe40007ffe0ff */
[----:B------:R-:W-:Y:S02]  /*282f0*/  IADD3 R3, R13, c[0x0][0x198], RZ ;  /* 0x000066000d037a10 */ /* 0x000fe40007ffe0ff */
[----:B------:R-:W-:Y:S02]  /*28300*/  ISETP.LT.AND P4, PT, R6, c[0x0][0x17c], !P0 ;  /* 0x00005f0006007a0c */ /* 0x000fe40004781270 */
[----:B------:R-:W-:Y:S02]  /*28310*/  IADD3 R6, R27, 0xac, RZ ;  /* 0x000000ac1b067810 */ /* 0x000fe40007ffe0ff */
[----:B------:R-:W-:-:S02]  /*28320*/  LEA R8, P6, R3, R2, 0x1 ;  /* 0x0000000203087211 */ /* 0x000fc400078c08ff */
[----:B------:R-:W-:Y:S02]  /*28330*/  ISETP.LT.AND P3, PT, R6, c[0x0][0x17c], !P0 ;  /* 0x00005f0006007a0c */ /* 0x000fe40004761270 */
[----:B------:R-:W-:Y:S02]  /*28340*/  IADD3 R6, R27, 0xad, RZ ;  /* 0x000000ad1b067810 */ /* 0x000fe40007ffe0ff */
[C---:B------:R-:W-:Y:S02]  /*28350*/  IADD3 R13, R3.reuse, c[0x0][0x198], RZ ;  /* 0x00006600030d7a10 */ /* 0x040fe40007ffe0ff */
[----:B------:R-:W-:Y:S02]  /*28360*/  LEA.HI.X.SX32 R9, R3, R0, 0x1, P6 ;  /* 0x0000000003097211 */ /* 0x000fe400030f0eff */
[----:B------:R-:W-:Y:S02]  /*28370*/  ISETP.LT.AND P2, PT, R6, c[0x0][0x17c], !P0 ;  /* 0x00005f0006007a0c */ /* 0x000fe40004741270 */
[----:B------:R-:W-:-:S02]  /*28380*/  LEA R4, P6, R13, R2, 0x1 ;  /* 0x000000020d047211 */ /* 0x000fc400078c08ff */
[----:B------:R-:W-:Y:S01]  /*28390*/  IADD3 R6, R27, 0xae, RZ ;  /* 0x000000ae1b067810 */ /* 0x000fe20007ffe0ff */
[----:B------:R0:W-:Y:S01]  /*283a0*/  @P1 STG.E.U16 [R8.64], R12 ;  /* 0x0000000c08001986 */ /* 0x0001e2000c101508 */
[C---:B------:R-:W-:Y:S02]  /*283b0*/  IADD3 R3, R13.reuse, c[0x0][0x198], RZ ;  /* 0x000066000d037a10 */ /* 0x040fe40007ffe0ff */
[----:B------:R-:W-:Y:S02]  /*283c0*/  LEA.HI.X.SX32 R5, R13, R0, 0x1, P6 ;  /* 0x000000000d057211 */ /* 0x000fe400030f0eff */
[----:B------:R-:W-:Y:S02]  /*283d0*/  ISETP.LT.AND P1, PT, R6, c[0x0][0x17c], !P0 ;  /* 0x00005f0006007a0c */ /* 0x000fe40004721270 */
[----:B------:R-:W-:Y:S01]  /*283e0*/  IADD3 R6, R27, 0xaf, RZ ;  /* 0x000000af1b067810 */ /* 0x000fe20007ffe0ff */
[----:B------:R1:W-:Y:S01]  /*283f0*/  @P5 STG.E.U16 [R4.64], R10 ;  /* 0x0000000a04005986 */ /* 0x0003e2000c101508 */
[----:B------:R-:W-:-:S02]  /*28400*/  IADD3 R13, R3, c[0x0][0x198], RZ ;  /* 0x00006600030d7a10 */ /* 0x000fc40007ffe0ff */
[C---:B0-----:R-:W-:Y:S02]  /*28410*/  LEA R8, P6, R3.reuse, R2, 0x1 ;  /* 0x0000000203087211 */ /* 0x041fe400078c08ff */
[----:B------:R-:W-:Y:S02]  /*28420*/  ISETP.LT.AND P5, PT, R6, c[0x0][0x17c], !P0 ;  /* 0x00005f0006007a0c */ /* 0x000fe400047a1270 */
[----:B------:R-:W-:Y:S02]  /*28430*/  LEA.HI.X.SX32 R9, R3, R0, 0x1, P6 ;  /* 0x0000000003097211 */ /* 0x000fe400030f0eff */
[----:B------:R-:W-:Y:S02]  /*28440*/  PRMT R6, R10, 0x7632, R6 ;  /* 0x000076320a067816 */ /* 0x000fe40000000006 */
[C---:B-1----:R-:W-:Y:S02]  /*28450*/  LEA R4, P6, R13.reuse, R2, 0x1 ;  /* 0x000000020d047211 */ /* 0x042fe400078c08ff */
[C---:B------:R-:W-:Y:S01]  /*28460*/  IADD3 R17, R13.reuse, c[0x0][0x198], RZ ;  /* 0x000066000d117a10 */ /* 0x040fe20007ffe0ff */
[----:B------:R0:W-:Y:S01]  /*28470*/  @P4 STG.E.U16 [R8.64], R6 ;  /* 0x0000000608004986 */ /* 0x0001e2000c101508 */
[----:B------:R-:W-:-:S02]  /*28480*/  LEA.HI.X.SX32 R5, R13, R0, 0x1, P6 ;  /* 0x000000000d057211 */ /* 0x000fc400030f0eff */
[C---:B------:R-:W-:Y:S02]  /*28490*/  IADD3 R13, R17.reuse, c[0x0][0x198], RZ ;  /* 0x00006600110d7a10 */ /* 0x040fe40007ffe0ff */
[----:B----4-:R-:W-:Y:S01]  /*284a0*/  PRMT R10, R24, 0x7632, R10 ;  /* 0x00007632180a7816 */ /* 0x010fe2000000000a */
[----:B------:R1:W-:Y:S01]  /*284b0*/  @P3 STG.E.U16 [R4.64], R24 ;  /* 0x0000001804003986 */ /* 0x0003e2000c101508 */
[----:B0-----:R-:W-:-:S04]  /*284c0*/  LEA R8, P6, R17, R2, 0x1 ;  /* 0x0000000211087211 */ /* 0x001fc800078c08ff */
[----:B------:R-:W-:Y:S02]  /*284d0*/  LEA.HI.X.SX32 R9, R17, R0, 0x1, P6 ;  /* 0x0000000011097211 */ /* 0x000fe400030f0eff */
[C---:B-1----:R-:W-:Y:S02]  /*284e0*/  LEA R4, P6, R13.reuse, R2, 0x1 ;  /* 0x000000020d047211 */ /* 0x042fe400078c08ff */
[----:B------:R-:W-:Y:S02]  /*284f0*/  IADD3 R17, R13, c[0x0][0x198], RZ ;  /* 0x000066000d117a10 */ /* 0x000fe40007ffe0ff */
[----:B------:R-:W-:Y:S01]  /*28500*/  IADD3 R3, R27, 0xb0, RZ ;  /* 0x000000b01b037810 */ /* 0x000fe20007ffe0ff */
[----:B------:R0:W-:Y:S01]  /*28510*/  @P2 STG.E.U16 [R8.64], R10 ;  /* 0x0000000a08002986 */ /* 0x0001e2000c101508 */
[----:B------:R-:W-:Y:S02]  /*28520*/  LEA.HI.X.SX32 R5, R13, R0, 0x1, P6 ;  /* 0x000000000d057211 */ /* 0x000fe400030f0eff */
[----:B------:R-:W-:-:S02]  /*28530*/  ISETP.LT.AND P4, PT, R3, c[0x0][0x17c], !P0 ;  /* 0x00005f0003007a0c */ /* 0x000fc40004781270 */
[C---:B------:R-:W-:Y:S01]  /*28540*/  IADD3 R13, R17.reuse, c[0x0][0x198], RZ ;  /* 0x00006600110d7a10 */ /* 0x040fe20007ffe0ff */
[----:B------:R1:W-:Y:S01]  /*28550*/  @P1 STG.E.U16 [R4.64], R28 ;  /* 0x0000001c04001986 */ /* 0x0003e2000c101508 */
[----:B0-----:R-:W-:-:S04]  /*28560*/  LEA R8, P6, R17, R2, 0x1 ;  /* 0x0000000211087211 */ /* 0x001fc800078c08ff */
[----:B------:R-:W-:Y:S02]  /*28570*/  LEA.HI.X.SX32 R9, R17, R0, 0x1, P6 ;  /* 0x0000000011097211 */ /* 0x000fe400030f0eff */
[C---:B-1----:R-:W-:Y:S02]  /*28580*/  LEA R4, P6, R13.reuse, R2, 0x1 ;  /* 0x000000020d047211 */ /* 0x042fe400078c08ff */
[----:B------:R-:W-:Y:S02]  /*28590*/  PRMT R6, R28, 0x7632, R6 ;  /* 0x000076321c067816 */ /* 0x000fe40000000006 */
[----:B------:R-:W-:Y:S01]  /*285a0*/  LEA.HI.X.SX32 R5, R13, R0, 0x1, P6 ;  /* 0x000000000d057211 */ /* 0x000fe200030f0eff */
[----:B------:R-:W3:Y:S04]  /*285b0*/  LDL.LU R28, [R1+0x9a4] ;  /* 0x0009a400011c7983 */ /* 0x000ee80000300800 */
[----:B------:R-:W-:Y:S04]  /*285c0*/  @P5 STG.E.U16 [R8.64], R6 ;  /* 0x0000000608005986 */ /* 0x000fe8000c101508 */
[----:B--2---:R0:W-:Y:S01]  /*285d0*/  @P4 STG.E.U16 [R4.64], R25 ;  /* 0x0000001904004986 */ /* 0x0041e2000c101508 */
[----:B------:R-:W-:-:S03]  /*285e0*/  PRMT R10, R25, 0x7632, R10 ;  /* 0x00007632190a7816 */ /* 0x000fc6000000000a */
[----:B0-----:R-:W2:Y:S01]  /*285f0*/  LDL.LU R25, [R1+0xc] ;  /* 0x00000c0001197983 */ /* 0x001ea20000300800 */
[----:B------:R-:W-:Y:S02]  /*28600*/  IADD3 R3, R27, 0xb1, RZ ;  /* 0x000000b11b037810 */ /* 0x000fe40007ffe0ff */
[----:B------:R-:W-:Y:S01]  /*28610*/  IADD3 R17, R13, c[0x0][0x198], RZ ;  /* 0x000066000d117a10 */ /* 0x000fe20007ffe0ff */
[----:B------:R-:W4:Y:S01]  /*28620*/  LDL.LU R24, [R1+0x19c] ;  /* 0x00019c0001187983 */ /* 0x000f220000300800 */
[----:B------:R-:W-:Y:S02]  /*28630*/  ISETP.LT.AND P3, PT, R3, c[0x0][0x17c], !P0 ;  /* 0x00005f0003007a0c */ /* 0x000fe40004761270 */
[----:B------:R-:W-:Y:S02]  /*28640*/  IADD3 R3, R27, 0xb2, RZ ;  /* 0x000000b21b037810 */ /* 0x000fe40007ffe0ff */
[----:B------:R-:W-:Y:S02]  /*28650*/  LEA R8, P6, R17, R2, 0x1 ;  /* 0x0000000211087211 */ /* 0x000fe400078c08ff */
[----:B------:R-:W-:-:S02]  /*28660*/  ISETP.LT.AND P2, PT, R3, c[0x0][0x17c], !P0 ;  /* 0x00005f0003007a0c */ /* 0x000fc40004741270 */
[----:B------:R-:W-:Y:S02]  /*28670*/  IADD3 R13, R17, c[0x0][0x198], RZ ;  /* 0x00006600110d7a10 */ /* 0x000fe40007ffe0ff */
[----:B------:R-:W-:Y:S02]  /*28680*/  IADD3 R3, R27, 0xb3, RZ ;  /* 0x000000b31b037810 */ /* 0x000fe40007ffe0ff */
[----:B------:R-:W-:Y:S02]  /*28690*/  LEA.HI.X.SX32 R9, R17, R0, 0x1, P6 ;  /* 0x0000000011097211 */ /* 0x000fe400030f0eff */
[----:B------:R-:W-:Y:S02]  /*286a0*/  LEA R4, P6, R13, R2, 0x1 ;  /* 0x000000020d047211 */ /* 0x000fe400078c08ff */
[----:B------:R-:W-:Y:S02]  /*286b0*/  ISETP.LT.AND P1, PT, R3, c[0x0][0x17c], !P0 ;  /* 0x00005f0003007a0c */ /* 0x000fe40004721270 */
[----:B------:R-:W-:-:S02]  /*286c0*/  IADD3 R17, R13, c[0x0][0x198], RZ ;  /* 0x000066000d117a10 */ /* 0x000fc40007ffe0ff */
[----:B------:R-:W-:Y:S01]  /*286d0*/  IADD3 R3, R27, 0xb4, RZ ;  /* 0x000000b41b037810 */ /* 0x000fe20007ffe0ff */
[----:B------:R0:W-:Y:S01]  /*286e0*/  @P3 STG.E.U16 [R8.64], R10 ;  /* 0x0000000a08003986 */ /* 0x0001e2000c101508 */
[----:B------:R-:W-:Y:S02]  /*286f0*/  LEA.HI.X.SX32 R5, R13, R0, 0x1, P6 ;  /* 0x000000000d057211 */ /* 0x000fe400030f0eff */
[----:B------:R-:W-:Y:S02]  /*28700*/  ISETP.LT.AND P5, PT, R3, c[0x0][0x17c], !P0 ;  /* 0x00005f0003007a0c */ /* 0x000fe400047a1270 */
[----:B------:R-:W-:Y:S02]  /*28710*/  IADD3 R13, R17, c[0x0][0x198], RZ ;  /* 0x00006600110d7a10 */ /* 0x000fe40007ffe0ff */
[----:B------:R-:W-:Y:S01]  /*28720*/  IADD3 R3, R27, 0xb5, RZ ;  /* 0x000000b51b037810 */ /* 0x000fe20007ffe0ff */
[----:B------:R1:W-:Y:S01]  /*28730*/  @P2 STG.E.U16 [R4.64], R7 ;  /* 0x0000000704002986 */ /* 0x0003e2000c101508 */
[----:B0-----:R-:W-:-:S02]  /*28740*/  LEA R8, P6, R17, R2, 0x1 ;  /* 0x0000000211087211 */ /* 0x001fc400078c08ff */
[----:B------:R-:W-:Y:S02]  /*28750*/  ISETP.LT.AND P4, PT, R3, c[0x0][0x17c], !P0 ;  /* 0x00005f0003007a0c */ /* 0x000fe40004781270 */
[----:B------:R-:W-:Y:S02]  /*28760*/  LEA.HI.X.SX32 R9, R17, R0, 0x1, P6 ;  /* 0x0000000011097211 */ /* 0x000fe400030f0eff */
[C---:B------:R-:W-:Y:S02]  /*28770*/  IADD3 R17, R13.reuse, c[0x0][0x198], RZ ;  /* 0x000066000d117a10 */ /* 0x040fe40007ffe0ff */
[----:B-1----:R-:W-:Y:S02]  /*28780*/  LEA R4, P6, R13, R2, 0x1 ;  /* 0x000000020d047211 */ /* 0x002fe400078c08ff */
[----:B------:R-:W-:Y:S02]  /*28790*/  IADD3 R3, R27, 0xb6, RZ ;  /* 0x000000b61b037810 */ /* 0x000fe40007ffe0ff */
[----:B------:R-:W-:-:S02]  /*287a0*/  LEA.HI.X.SX32 R5, R13, R0, 0x1, P6 ;  /* 0x000000000d057211 */ /* 0x000fc400030f0eff */
[----:B------:R-:W-:Y:S02]  /*287b0*/  PRMT R14, R7, 0x7632, R14 ;  /* 0x00007632070e7816 */ /* 0x000fe4000000000e */
[----:B------:R-:W-:Y:S02]  /*287c0*/  LEA R6, P6, R17, R2, 0x1 ;  /* 0x0000000211067211 */ /* 0x000fe400078c08ff */
[----:B------:R-:W-:Y:S02]  /*287d0*/  ISETP.LT.AND P3, PT, R3, c[0x0][0x17c], !P0 ;  /* 0x00005f0003007a0c */ /* 0x000fe40004761270 */
[----:B------:R-:W-:Y:S02]  /*287e0*/  IADD3 R13, R17, c[0x0][0x198], RZ ;  /* 0x00006600110d7a10 */ /* 0x000fe40007ffe0ff */
[----:B------:R-:W-:Y:S01]  /*287f0*/  IADD3 R3, R27, 0xb7, RZ ;  /* 0x000000b71b037810 */ /* 0x000fe20007ffe0ff */
[----:B------:R0:W-:Y:S01]  /*28800*/  @P1 STG.E.U16 [R8.64], R14 ;  /* 0x0000000e08001986 */ /* 0x0001e2000c101508 */
[----:B------:R-:W-:-:S02]  /*28810*/  LEA.HI.X.SX32 R7, R17, R0, 0x1, P6 ;  /* 0x0000000011077211 */ /* 0x000fc400030f0eff */
[----:B------:R-:W-:Y:S01]  /*28820*/  LEA R12, P6, R13, R2, 0x1 ;  /* 0x000000020d0c7211 */ /* 0x000fe200078c08ff */
[----:B------:R1:W-:Y:S01]  /*28830*/  @P5 STG.E.U16 [R4.64], R15 ;  /* 0x0000000f04005986 */ /* 0x0003e2000c101508 */
[----:B------:R-:W-:Y:S02]  /*28840*/  ISETP.LT.AND P2, PT, R3, c[0x0][0x17c], !P0 ;  /* 0x00005f0003007a0c */ /* 0x000fe40004741270 */
[----:B------:R-:W-:Y:S02]  /*28850*/  IADD3 R3, R27, 0xb8, RZ ;  /* 0x000000b81b037810 */ /* 0x000fe40007ffe0ff */
[C---:B0-----:R-:W-:Y:S02]  /*28860*/  IADD3 R9, R13.reuse, c[0x0][0x198], RZ ;  /* 0x000066000d097a10 */ /* 0x041fe40007ffe0ff */
[----:B------:R-:W-:Y:S02]  /*28870*/  LEA.HI.X.SX32 R13, R13, R0, 0x1, P6 ;  /* 0x000000000d0d7211 */ /* 0x000fe400030f0eff */
[----:B-1----:R-:W-:-:S02]  /*28880*/  PRMT R5, R15, 0x7632, R5 ;  /* 0x000076320f057816 */ /* 0x002fc40000000005 */
[----:B------:R-:W-:Y:S02]  /*28890*/  LEA R4, P6, R9, R2, 0x1 ;  /* 0x0000000209047211 */ /* 0x000fe400078c08ff */
[----:B------:R-:W-:Y:S02]  /*288a0*/  ISETP.LT.AND P1, PT, R3, c[0x0][0x17c], !P0 ;  /* 0x00005f0003007a0c */ /* 0x000fe40004721270 */
[C---:B------:R-:W-:Y:S01]  /*288b0*/  IADD3 R15, R9.reuse, c[0x0][0x198], RZ ;  /* 0x00006600090f7a10 */ /* 0x040fe20007ffe0ff */
[----:B------:R0:W-:Y:S04]  /*288c0*/  @P4 STG.E.U16 [R6.64], R5 ;  /* 0x0000000506004986 */ /* 0x0001e8000c101508 */
[----:B------:R-:W-:Y:S01]  /*288d0*/  @P3 STG.E.U16 [R12.64], R19 ;  /* 0x000000130c003986 */ /* 0x000fe2000c101508 */
[----:B0-----:R-:W-:-:S02]  /*288e0*/  LEA.HI.X.SX32 R5, R9, R0, 0x1, P6 ;  /* 0x0000000009057211 */ /* 0x001fc400030f0eff */
[----:B------:R-:W-:Y:S02]  /*288f0*/  LEA R14, P6, R15, R2, 0x1 ;  /* 0x000000020f0e7211 */ /* 0x000fe400078c08ff */
[----:B------:R-:W-:Y:S02]  /*28900*/  PRMT R9, R19, 0x7632, R9 ;  /* 0x0000763213097816 */ /* 0x000fe40000000009 */
[C---:B------:R-:W-:Y:S02]  /*28910*/  IADD3 R7, R15.reuse, c[0x0][0x198], RZ ;  /* 0x000066000f077a10 */ /* 0x040fe40007ffe0ff */
[----:B------:R-:W-:Y:S01]  /*28920*/  LEA.HI.X.SX32 R15, R15, R0, 0x1, P6 ;  /* 0x000000000f0f7211 */ /* 0x000fe200030f0eff */
[----:B------:R-:W-:Y:S04]  /*28930*/  @P2 STG.E.U16 [R4.64], R9 ;  /* 0x0000000904002986 */ /* 0x000fe8000c101508 */
[----:B--2---:R0:W-:Y:S01]  /*28940*/  @P1 STG.E.U16 [R14.64], R25 ;  /* 0x000000190e001986 */ /* 0x0041e2000c101508 */
[----:B------:R-:W-:-:S03]  /*28950*/  PRMT R10, R25, 0x7632, R10 ;  /* 0x00007632190a7816 */ /* 0x000fc6000000000a */
[----:B0-----:R-:W2:Y:S01]  /*28960*/  LDL.LU R25, [R1+0x1ac] ;  /* 0x0001ac0001197983 */ /* 0x001ea20000300800 */
[----:B------:R-:W-:-:S04]  /*28970*/  IADD3 R3, R27, 0xb9, RZ ;  /* 0x000000b91b037810 */ /* 0x000fc80007ffe0ff */
[----:B------:R-:W-:Y:S02]  /*28980*/  ISETP.LT.AND P5, PT, R3, c[0x0][0x17c], !P0 ;  /* 0x00005f0003007a0c */ /* 0x000fe400047a1270 */
[----:B------:R-:W-:Y:S02]  /*28990*/  IADD3 R3, R27, 0xba, RZ ;  /* 0x000000ba1b037810 */ /* 0x000fe40007ffe0ff */
[----:B------:R-:W-:Y:S02]  /*289a0*/  LEA R8, P6, R7, R2, 0x1 ;  /* 0x0000000207087211 */ /* 0x000fe400078c08ff */
[----:B------:R-:W-:Y:S02]  /*289b0*/  ISETP.LT.AND P4, PT, R3, c[0x0][0x17c], !P0 ;  /* 0x00005f0003007a0c */ /* 0x000fe40004781270 */
[C---:B------:R-:W-:Y:S02]  /*289c0*/  IADD3 R13, R7.reuse, c[0x0][0x198], RZ ;  /* 0x00006600070d7a10 */ /* 0x040fe40007ffe0ff */
[----:B------:R-:W-:-:S02]  /*289d0*/  LEA.HI.X.SX32 R9, R7, R0, 0x1, P6 ;  /* 0x0000000007097211 */ /* 0x000fc400030f0eff */
[----:B------:R-:W-:-:S04]  /*289e0*/  LEA R6, P6, R13, R2, 0x1 ;  /* 0x000000020d067211 */ /* 0x000fc800078c08ff */
[----:B------:R-:W-:Y:S01]  /*289f0*/  LEA.HI.X.SX32 R7, R13, R0, 0x1, P6 ;  /* 0x000000000d077211 */ /* 0x000fe200030f0eff */
[----:B------:R-:W-:Y:S04]  /*28a00*/  @P5 STG.E.U16 [R8.64], R10 ;  /* 0x0000000a08005986 */ /* 0x000fe8000c101508 */
[----:B------:R0:W-:Y:S02]  /*28a10*/  @P4 STG.E.U16 [R6.64], R11 ;  /* 0x0000000b06004986 */ /* 0x0001e4000c101508 */
[----:B0-----:R-:W-:Y:S02]  /*28a20*/  PRMT R7, R11, 0x7632, R7 ;  /* 0x000076320b077816 */ /* 0x001fe40000000007 */
[----:B---3--:R-:W0:Y:S01]  /*28a30*/  LDS.128 R8, [R28] ;  /* 0x000000001c087984 */ /* 0x008e220000000c00 */
        /* <DEDUP_REMOVED lines=9> */
[----:B------:R-:W-:Y:S02]  /*28ad0*/  IADD3 R15, R5, c[0x0][0x198], RZ ;  /* 0x00006600050f7a10 */ /* 0x000fe40007ffe0ff */
[----:B------:R-:W-:Y:S02]  /*28ae0*/  ISETP.LT.AND P5, PT, R3, c[0x0][0x17c], !P0 ;  /* 0x00005f0003007a0c */ /* 0x000fe400047a1270 */
[----:B------:R-:W-:Y:S02]  /*28af0*/  LEA.HI.X.SX32 R5, R5, R0, 0x1, P6 ;  /* 0x0000000005057211 */ /* 0x000fe400030f0eff */
[----:B------:R-:W-:-:S02]  /*28b00*/  IADD3 R3, R27, 0xbf, RZ ;  /* 0x000000bf1b037810 */ /* 0x000fc40007ffe0ff */
[----:B------:R-:W-:Y:S02]  /*28b10*/  LEA R12, P6, R15, R2, 0x1 ;  /* 0x000000020f0c7211 */ /* 0x000fe400078c08ff */
[----:B------:R-:W-:Y:S02]  /*28b20*/  ISETP.LT.AND P4, PT, R3, c[0x0][0x17c], !P0 ;  /* 0x00005f0003007a0c */ /* 0x000fe40004781270 */
[----:B------:R-:W-:Y:S02]  /*28b30*/  LEA.HI.X.SX32 R13, R15, R0, 0x1, P6 ;  /* 0x000000000f0d7211 */ /* 0x000fe400030f0eff */
[----:B------:R-:W-:Y:S02]  /*28b40*/  IADD3 R3, R27, 0xc0, RZ ;  /* 0x000000c01b037810 */ /* 0x000fe40007ffe0ff */
[----:B------:R-:W-:Y:S01]  /*28b50*/  IADD3 R15, R15, c[0x0][0x198], RZ ;  /* 0x000066000f0f7a10 */ /* 0x000fe20007ffe0ff */
[----:B------:R-:W-:Y:S01]  /*28b60*/  @P3 STG.E.U16 [R4.64], R7 ;  /* 0x0000000704003986 */ /* 0x000fe2000c101508 */
[----:B------:R-:W-:Y:S01]  /*28b70*/  ISETP.LT.AND P3, PT, R3, c[0x0][0x17c], !P0 ;  /* 0x00005f0003007a0c */ /* 0x000fe20004761270 */
[----:B0-----:R-:W-:Y:S01]  /*28b80*/  IMAD.MOV.U32 R19, RZ, RZ, R8 ;  /* 0x000000ffff137224 */ /* 0x001fe200078e0008 */
[----:B------:R-:W-:Y:S01]  /*28b90*/  LEA R8, P6, R15, R2, 0x1 ;  /* 0x000000020f087211 */ /* 0x000fe200078c08ff */
[----:B------:R0:W-:Y:S01]  /*28ba0*/  STL [R1+0x24], R9 ;  /* 0x0000240901007387 */ /* 0x0001e20000100800 */
[----:B------:R-:W-:-:S03]  /*28bb0*/  IADD3 R3, R27, 0xc1, RZ ;  /* 0x000000c11b037810 */ /* 0x000fc60007ffe0ff */
[----:B------:R1:W-:Y:S04]  /*28bc0*/  STL.64 [R1+0x28], R10 ;  /* 0x0000280a01007387 */ /* 0x0003e80000100a00 */
[----:B----4-:R3:W-:Y:S01]  /*28bd0*/  @P2 STG.E.U16 [R12.64], R24 ;  /* 0x000000180c002986 */ /* 0x0107e2000c101508 */
[----:B------:R-:W-:Y:S02]  /*28be0*/  ISETP.LT.AND P2, PT, R3, c[0x0][0x17c], !P0 ;  /* 0x00005f0003007a0c */ /* 0x000fe40004741270 */
[C---:B0-----:R-:W-:Y:S01]  /*28bf0*/  LEA.HI.X.SX32 R9, R15.reuse, R0, 0x1, P6 ;  /* 0x000000000f097211 */ /* 0x041fe200030f0eff */
[----:B------:R-:W0:Y:S01]  /*28c00*/  LDS.128 R4, [R29] ;  /* 0x000000001d047984 */ /* 0x000e220000000c00 */
[----:B-1----:R-:W-:Y:S02]  /*28c10*/  IADD3 R11, R15, c[0x0][0x198], RZ ;  /* 0x000066000f0b7a10 */ /* 0x002fe40007ffe0ff */
[----:B------:R-:W-:-:S02]  /*28c20*/  IADD3 R3, R27, 0xc2, RZ ;  /* 0x000000c21b037810 */ /* 0x000fc40007ffe0ff */
[----:B---3--:R-:W-:Y:S02]  /*28c30*/  PRMT R13, R24, 0x7632, R13 ;  /* 0x00007632180d7816 */ /* 0x008fe4000000000d */
[C---:B------:R-:W-:Y:S02]  /*28c40*/  LEA R10, P6, R11.reuse, R2, 0x1 ;  /* 0x000000020b0a7211 */ /* 0x040fe400078c08ff */
[C---:B------:R-:W-:Y:S01]  /*28c50*/  IADD3 R15, R11.reuse, c[0x0][0x198], RZ ;  /* 0x000066000b0f7a10 */ /* 0x040fe20007ffe0ff */
[----:B------:R1:W-:Y:S01]  /*28c60*/  @P1 STG.E.U16 [R8.64], R13 ;  /* 0x0000000d08001986 */ /* 0x0003e2000c101508 */
[----:B------:R-:W-:Y:S02]  /*28c70*/  LEA.HI.X.SX32 R11, R11, R0, 0x1, P6 ;  /* 0x000000000b0b7211 */ /* 0x000fe400030f0eff */
[----:B------:R-:W-:Y:S02]  /*28c80*/  ISETP.LT.AND P1, PT, R3, c[0x0][0x17c], !P0 ;  /* 0x00005f0003007a0c */ /* 0x000fe40004721270 */
[----:B------:R-:W-:-:S02]  /*28c90*/  LEA R12, P6, R15, R2, 0x1 ;  /* 0x000000020f0c7211 */ /* 0x000fc400078c08ff */
[----:B------:R-:W-:Y:S02]  /*28ca0*/  IADD3 R3, R27, 0xc3, RZ ;  /* 0x000000c31b037810 */ /* 0x000fe40007ffe0ff */
[C---:B------:R-:W-:Y:S02]  /*28cb0*/  IADD3 R17, R15.reuse, c[0x0][0x198], RZ ;  /* 0x000066000f117a10 */ /* 0x040fe40007ffe0ff */
[----:B-1----:R-:W-:Y:S02]  /*28cc0*/  LEA.HI.X.SX32 R13, R15, R0, 0x1, P6 ;  /* 0x000000000f0d7211 */ /* 0x002fe400030f0eff */
[----:B------:R-:W-:-:S04]  /*28cd0*/  LEA R14, P6, R17, R2, 0x1 ;  /* 0x00000002110e7211 */ /* 0x000fc800078c08ff */
[C---:B------:R-:W-:Y:S02]  /*28ce0*/  LEA.HI.X.SX32 R15, R17.reuse, R0, 0x1, P6 ;  /* 0x00000000110f7211 */ /* 0x040fe400030f0eff */
[----:B------:R-:W-:-:S04]  /*28cf0*/  IADD3 R17, R17, c[0x0][0x198], RZ ;  /* 0x0000660011117a10 */ /* 0x000fc80007ffe0ff */
[----:B------:R-:W-:Y:S02]  /*28d00*/  LEA R16, P6, R17, R2, 0x1 ;  /* 0x0000000211107211 */ /* 0x000fe400078c08ff */
[----:B------:R-:W-:Y:S02]  /*28d10*/  PRMT R21, R19, 0x7632, R21 ;  /* 0x0000763213157816 */ /* 0x000fe40000000015 */
[----:B------:R-:W-:Y:S01]  /*28d20*/  IADD3 R22, R27, 0xc6, RZ ;  /* 0x000000c61b167810 */ /* 0x000fe20007ffe0ff */
[----:B0-----:R0:W-:Y:S02]  /*28d30*/  STL.64 [R1+0x998], R6 ;  /* 0x0009980601007387 */ /* 0x0011e40000100a00 */
[----:B0-----:R-:W-:Y:S02]  /*28d40*/  LOP3.LUT R7, R28, 0x60, RZ, 0x3c, !PT ;  /* 0x000000601c077812 */ /* 0x001fe400078e3cff */
[----:B--2---:R-:W-:Y:S01]  /*28d50*/  @P5 STG.E.U16 [R10.64], R25 ;  /* 0x000000190a005986 */ /* 0x004fe2000c101508 */
[----:B------:R-:W-:-:S02]  /*28d60*/  PRMT R18, R25, 0x7632, R18 ;  /* 0x0000763219127816 */ /* 0x000fc40000000012 */
[----:B------:R-:W-:Y:S01]  /*28d70*/  ISETP.LT.AND P5, PT, R3, c[0x0][0x17c], !P0 ;  /* 0x00005f0003007a0c */ /* 0x000fe200047a1270 */
[----:B------:R-:W-:Y:S01]  /*28d80*/  LDS.128 R8, [R26] ;  /* 0x000000001a087984 */ /* 0x000fe20000000c00 */
[----:B------:R-:W-:-:S03]  /*28d90*/  IADD3 R3, R27, 0xc4, RZ ;  /* 0x000000c41b037810 */ /* 0x000fc60007ffe0ff */
[----:B------:R0:W-:Y:S01]  /*28da0*/  @P4 STG.E.U16 [R12.64], R18 ;  /* 0x000000120c004986 */ /* 0x0001e2000c101508 */
[----:B------:R-:W-:Y:S02]  /*28db0*/  ISETP.LT.AND P4, PT, R3, c[0x0][0x17c], !P0 ;  /* 0x00005f0003007a0c */ /* 0x000fe40004781270 */
[----:B------:R-:W-:Y:S01]  /*28dc0*/  IADD3 R3, R27, 0xc5, RZ ;  /* 0x000000c51b037810 */ /* 0x000fe20007ffe0ff */
[----:B------:R1:W-:Y:S03]  /*28dd0*/  @P3 STG.E.U16 [R14.64], R19 ;  /* 0x000000130e003986 */ /* 0x0003e6000c101508 */
[----:B------:R-:W-:Y:S01]  /*28de0*/  ISETP.LT.AND P3, PT, R3, c[0x0][0x17c], !P0 ;  /* 0x00005f0003007a0c */ /* 0x000fe20004761270 */
[----:B------:R-:W-:Y:S01]  /*28df0*/  LDS.128 R12, [R7] ;  /* 0x00000000070c7984 */ /* 0x000fe20000000c00 */
[C---:B------:R-:W-:Y:S02]  /*28e00*/  IADD3 R3, R17.reuse, c[0x0][0x198], RZ ;  /* 0x0000660011037a10 */ /* 0x040fe40007ffe0ff */
[----:B------:R-:W-:-:S02]  /*28e10*/  LEA.HI.X.SX32 R17, R17, R0, 0x1, P6 ;  /* 0x0000000011117211 */ /* 0x000fc400030f0eff */
[C---:B0-----:R-:W-:Y:S02]  /*28e20*/  LEA R18, P6, R3.reuse, R2, 0x1 ;  /* 0x0000000203127211 */ /* 0x041fe400078c08ff */
[C---:B------:R-:W-:Y:S01]  /*28e30*/  IADD3 R20, R3.reuse, c[0x0][0x198], RZ ;  /* 0x0000660003147a10 */ /* 0x040fe20007ffe0ff */
[----:B------:R0:W-:Y:S01]  /*28e40*/  @P2 STG.E.U16 [R16.64], R21 ;  /* 0x0000001510002986 */ /* 0x0001e2000c101508 */
[----:B-1----:R-:W-:Y:S02]  /*28e50*/  LEA.HI.X.SX32 R19, R3, R0, 0x1, P6 ;  /* 0x0000000003137211 */ /* 0x002fe400030f0eff */
[----:B------:R-:W-:Y:S02]  /*28e60*/  ISETP.LT.AND P2, PT, R22, c[0x0][0x17c], !P0 ;  /* 0x00005f0016007a0c */ /* 0x000fe40004741270 */
[----:B------:R-:W-:Y:S02]  /*28e70*/  IADD3 R3, R20, c[0x0][0x198], RZ ;  /* 0x0000660014037a10 */ /* 0x000fe40007ffe0ff */
[----:B------:R-:W-:-:S02]  /*28e80*/  IADD3 R22, R27, 0xc7, RZ ;  /* 0x000000c71b167810 */ /* 0x000fc40007ffe0ff */
[----:B0-----:R-:W-:-:S04]  /*28e90*/  LEA R16, P6, R20, R2, 0x1 ;  /* 0x0000000214107211 */ /* 0x001fc800078c08ff */
[----:B------:R-:W-:Y:S02]  /*28ea0*/  LEA.HI.X.SX32 R17, R20, R0, 0x1, P6 ;  /* 0x0000000014117211 */ /* 0x000fe400030f0eff */
[----:B------:R-:W-:Y:S02]  /*28eb0*/  IADD3 R20, R27, 0xc8, RZ ;  /* 0x000000c81b147810 */ /* 0x000fe40007ffe0ff */
[----:B------:R-:W0:Y:S04]  /*28ec0*/  LDS.128 R24, [R28+0x400] ;  /* 0x000400001c187984 */ /* 0x000e280000000c00 */
[----:B0-----:R-:W-:Y:S01]  /*28ed0*/  STL [R1+0x4], R25 ;  /* 0x0000041901007387 */ /* 0x001fe20000100800 */
[----:B------:R-:W-:-:S03]  /*28ee0*/  IMAD.MOV.U32 R6, RZ, RZ, R24 ;  /* 0x000000ffff067224 */ /* 0x000fc600078e0018 */
[----:B------:R-:W-:Y:S04]  /*28ef0*/  STL.64 [R1+0x8], R26 ;  /* 0x0000081a01007387 */ /* 0x000fe80000100a00 */
[----:B------:R-:W2:Y:S04]  /*28f00*/  LDL.LU R24, [R1+0x9a0] ;  /* 0x0009a00001187983 */ /* 0x000ea80000300800 */
[----:B------:R-:W3:Y:S04]  /*28f10*/  LDL R28, [R1+0x15c] ;  /* 0x00015c00011c7983 */ /* 0x000ee80000100800 */
[----:B------:R0:W-:Y:S02]  /*28f20*/  @P1 STG.E.U16 [R18.64], R4 ;  /* 0x0000000412001986 */ /* 0x0001e4000c101508 */
[----:B0-----:R-:W-:-:S02]  /*28f30*/  LEA R18, P6, R3, R2, 0x1 ;  /* 0x0000000203127211 */ /* 0x001fc400078c08ff */
[----:B------:R-:W-:Y:S02]  /*28f40*/  PRMT R4, R4, 0x7632, R4 ;  /* 0x0000763204047816 */ /* 0x000fe40000000004 */
[----:B------:R-:W-:-:S03]  /*28f50*/  LEA.HI.X.SX32 R19, R3, R0, 0x1, P6 ;  /* 0x0000000003137211 */ /* 0x000fc600030f0eff */
[----:B------:R-:W-:Y:S04]  /*28f60*/  @P5 STG.E.U16 [R16.64], R4 ;  /* 0x0000000410005986 */ /* 0x000fe8000c101508 */
[----:B------:R-:W-:Y:S04]  /*28f70*/  @P4 STG.E.U16 [R18.64], R8 ;  /* 0x0000000812004986 */ /* 0x000fe8000c101508 */
[----:B------:R0:W-:Y:S04]  /*28f80*/  LDS.128 R16, [R29+0x400] ;  /* 0x000400001d107984 */ /* 0x0001e80000000c00 */
[----:B0-----:R-:W0:Y:S01]  /*28f90*/  S2R R29, SR_TID.X ;  /* 0x00000000001d7919 */ /* 0x001e220000002100 */
[----:B------:R-:W-:-:S02]  /*28fa0*/  IADD3 R4, R3, c[0x0][0x198], RZ ;  /* 0x0000660003047a10 */ /* 0x000fc40007ffe0ff */
[----:B------:R-:W-:Y:S02]  /*28fb0*/  ISETP.LT.AND P1, PT, R22, c[0x0][0x17c], !P0 ;  /* 0x00005f0016007a0c */ /* 0x000fe40004721270 */
[----:B------:R-:W-:Y:S02]  /*28fc0*/  LEA R22, P6, R4, R2, 0x1 ;  /* 0x0000000204167211 */ /* 0x000fe400078c08ff */
[----:B------:R-:W-:Y:S02]  /*28fd0*/  ISETP.LT.AND P5, PT, R20, c[0x0][0x17c], !P0 ;  /* 0x00005f0014007a0c */ /* 0x000fe400047a1270 */
[----:B------:R-:W-:Y:S02]  /*28fe0*/  LEA.HI.X.SX32 R23, R4, R0, 0x1, P6 ;  /* 0x0000000004177211 */ /* 0x000fe400030f0eff */
[C---:B0-----:R-:W-:Y:S01]  /*28ff0*/  LOP3.LUT R25, R29.reuse, 0x3f, RZ, 0xc0, !PT ;  /* 0x0000003f1d197812 */ /* 0x041fe200078ec0ff */
[----:B------:R-:W-:-:S05]  /*29000*/  IMAD.SHL.U32 R29, R29, 0x400, RZ ;  /* 0x000004001d1d7824 */ /* 0x000fca00078e00ff */
[----:B------:R-:W-:-:S05]  /*29010*/  LOP3.LUT R29, R29, 0x1800, RZ, 0xc0, !PT ;  /* 0x000018001d1d7812 */ /* 0x000fca00078ec0ff */
[----:B------:R-:W-:Y:S01]  /*29020*/  IMAD R29, R25, 0x10, R29 ;  /* 0x00000010191d7824 */ /* 0x000fe200078e021d */
[----:B---3--:R-:W-:-:S04]  /*29030*/  IADD3 R3, R28, 0xc9, RZ ;  /* 0x000000c91c037810 */ /* 0x008fc80007ffe0ff */
[----:B------:R-:W-:Y:S02]  /*29040*/  ISETP.LT.AND P4, PT, R3, c[0x0][0x17c], !P0 ;  /* 0x00005f0003007a0c */ /* 0x000fe40004781270 */
[----:B------:R-:W-:-:S04]  /*29050*/  IADD3 R3, R4, c[0x0][0x198], RZ ;  /* 0x0000660004037a10 */ /* 0x000fc80007ffe0ff */
[C---:B------:R-:W-:Y:S02]  /*29060*/  LEA R20, P6, R3.reuse, R2, 0x1 ;  /* 0x0000000203147211 */ /* 0x040fe400078c08ff */
[C---:B------:R-:W-:Y:S02]  /*29070*/  IADD3 R4, R3.reuse, c[0x0][0x198], RZ ;  /* 0x0000660003047a10 */ /* 0x040fe40007ffe0ff */
[----:B--2---:R-:W-:Y:S02]  /*29080*/  PRMT R24, R8, 0x7632, R24 ;  /* 0x0000763208187816 */ /* 0x004fe40000000018 */
[----:B------:R-:W-:Y:S02]  /*29090*/  LEA.HI.X.SX32 R21, R3, R0, 0x1, P6 ;  /* 0x0000000003157211 */ /* 0x000fe400030f0eff */
[C---:B------:R-:W-:Y:S02]  /*290a0*/  LEA R26, P6, R4.reuse, R2, 0x1 ;  /* 0x00000002041a7211 */ /* 0x040fe400078c08ff */
[C---:B------:R-:W-:Y:S01]  /*290b0*/  IADD3 R3, R4.reuse, c[0x0][0x198], RZ ;  /* 0x0000660004037a10 */ /* 0x040fe20007ffe0ff */
[----:B------:R0:W-:Y:S01]  /*290c0*/  @P3 STG.E.U16 [R22.64], R24 ;  /* 0x0000001816003986 */ /* 0x0001e2000c101508 */
[----:B------:R-:W-:-:S03]  /*290d0*/  LEA.HI.X.SX32 R27, R4, R0, 0x1, P6 ;  /* 0x00000000041b7211 */ /* 0x000fc600030f0eff */
[----:B------:R1:W-:Y:S01]  /*290e0*/  @P2 STG.E.U16 [R20.64], R12 ;  /* 0x0000000c14002986 */ /* 0x0003e2000c101508 */
[C---:B0-----:R-:W-:Y:S02]  /*290f0*/  LEA R24, P6, R3.reuse, R2, 0x1 ;  /* 0x0000000203187211 */ /* 0x041fe400078c08ff */
[----:B-1----:R-:W-:Y:S02]  /*29100*/  PRMT R12, R12, 0x7632, R12 ;  /* 0x000076320c0c7816 */ /* 0x002fe4000000000c */
[----:B------:R-:W-:-:S03]  /*29110*/  LEA.HI.X.SX32 R25, R3, R0, 0x1, P6 ;  /* 0x0000000003197211 */ /* 0x000fc600030f0eff */
[----:B------:R-:W-:Y:S04]  /*29120*/  @P1 STG.E.U16 [R26.64], R12 ;  /* 0x0000000c1a001986 */ /* 0x000fe8000c101508 */
[----:B------:R-:W-:Y:S04]  /*29130*/  @P5 STG.E.U16 [R24.64], R6 ;  /* 0x0000000618005986 */ /* 0x000fe8000c101508 */
[----:B------:R-:W0:Y:S04]  /*29140*/  LDS.128 R24, [R7+0x400] ;  /* 0x0004000007187984 */ /* 0x000e280000000c00 */
[----:B0-----:R0:W-:Y:S04]  /*29150*/  STL [R1+0x994], R27 ;  /* 0x0009941b01007387 */ /* 0x0011e80000100800 */
[----:B0-----:R-:W2:Y:S01]  /*29160*/  LDL.LU R27, [R1+0x15c] ;  /* 0x00015c00011b7983 */ /* 0x001ea20000300800 */
[----:B------:R-:W-:-:S02]  /*29170*/  LOP3.LUT R29, R29, 0x40, RZ, 0x3c, !PT ;  /* 0x000000401d1d7812 */ /* 0x000fc400078e3cff */
[----:B------:R-:W-:-:S03]  /*29180*/  IADD3 R8, R28, 0xca, RZ ;  /* 0x000000ca1c087810 */ /* 0x000fc60007ffe0ff */
[----:B------:R0:W1:Y:S01]  /*29190*/  LDS.128 R20, [R29+0x400] ;  /* 0x000400001d147984 */ /* 0x0000620000000c00 */
[----:B------:R-:W-:Y:S02]  /*291a0*/  ISETP.LT.AND P3, PT, R8, c[0x0][0x17c], !P0 ;  /* 0x00005f0008007a0c */ /* 0x000fe40004761270 */
[C---:B------:R-:W-:Y:S02]  /*291b0*/  IADD3 R8, R28.reuse, 0xcb, RZ ;  /* 0x000000cb1c087810 */ /* 0x040fe40007ffe0ff */
[----:B------:R-:W-:Y:S02]  /*291c0*/  IADD3 R4, R28, 0xcc, RZ ;  /* 0x000000cc1c047810 */ /* 0x000fe40007ffe0ff */
[----:B------:R-:W-:Y:S02]  /*291d0*/  ISETP.LT.AND P2, PT, R8, c[0x0][0x17c], !P0 ;  /* 0x00005f0008007a0c */ /* 0x000fe40004741270 */
[----:B------:R-:W-:Y:S02]  /*291e0*/  IADD3 R8, R28, 0xcd, RZ ;  /* 0x000000cd1c087810 */ /* 0x000fe40007ffe0ff */
[----:B------:R-:W-:-:S02]  /*291f0*/  ISETP.LT.AND P1, PT, R4, c[0x0][0x17c], !P0 ;  /* 0x00005f0004007a0c */ /* 0x000fc40004721270 */
[----:B------:R-:W-:Y:S02]  /*29200*/  IADD3 R4, R3, c[0x0][0x198], RZ ;  /* 0x0000660003047a10 */ /* 0x000fe40007ffe0ff */
[----:B------:R-:W-:Y:S01]  /*29210*/  ISETP.LT.AND P5, PT, R8, c[0x0][0x17c], !P0 ;  /* 0x00005f0008007a0c */ /* 0x000fe200047a1270 */
[----:B------:R-:W-:Y:S01]  /*29220*/  IMAD.MOV.U32 R8, RZ, RZ, R6 ;  /* 0x000000ffff087224 */ /* 0x000fe200078e0006 */
[C---:B------:R-:W-:Y:S02]  /*29230*/  LEA R28, P6, R4.reuse, R2, 0x1 ;  /* 0x00000002041c7211 */ /* 0x040fe400078c08ff */
[C---:B------:R-:W-:Y:S02]  /*29240*/  IADD3 R3, R4.reuse, c[0x0][0x198], RZ ;  /* 0x0000660004037a10 */ /* 0x040fe40007ffe0ff */
[----:B0-----:R-:W-:Y:S02]  /*29250*/  LEA.HI.X.SX32 R29, R4, R0, 0x1, P6 ;  /* 0x00000000041d7211 */ /* 0x001fe400030f0eff */
[----:B------:R-:W-:-:S02]  /*29260*/  PRMT R12, R8, 0x7632, R12 ;  /* 0x00007632080c7816 */ /* 0x000fc4000000000c */
[C---:B------:R-:W-:Y:S02]  /*29270*/  LEA R6, P6, R3.reuse, R2, 0x1 ;  /* 0x0000000203067211 */ /* 0x040fe400078c08ff */
[C---:B------:R-:W-:Y:S01]  /*29280*/  IADD3 R8, R3.reuse, c[0x0][0x198], RZ ;  /* 0x0000660003087a10 */ /* 0x040fe20007ffe0ff */
[----:B------:R0:W-:Y:S01]  /*29290*/  @P4 STG.E.U16 [R28.64], R12 ;  /* 0x0000000c1c004986 */ /* 0x0001e2000c101508 */
[----:B------:R-:W-:-:S05]  /*292a0*/  LEA.HI.X.SX32 R7, R3, R0, 0x1, P6 ;  /* 0x0000000003077211 */ /* 0x000fca00030f0eff */
[----:B------:R3:W-:Y:S01]  /*292b0*/  @P3 STG.E.U16 [R6.64], R16 ;  /* 0x0000001006003986 */ /* 0x0007e2000c101508 */
[----:B0-----:R-:W-:-:S04]  /*292c0*/  LEA R28, P6, R8, R2, 0x1 ;  /* 0x00000002081c7211 */ /* 0x001fc800078c08ff */
[----:B------:R-:W-:Y:S02]  /*292d0*/  LEA.HI.X.SX32 R29, R8, R0, 0x1, P6 ;  /* 0x00000000081d7211 */ /* 0x000fe400030f0eff */
[----:B---3--:R-:W-:-:S05]  /*292e0*/  PRMT R16, R16, 0x7632, R16 ;  /* 0x0000763210107816 */ /* 0x008fca0000000010 */
[----:B------:R0:W-:Y:S01]  /*292f0*/  @P2 STG.E.U16 [R28.64], R16 ;  /* 0x000000101c002986 */ /* 0x0001e2000c101508 */
[C---:B--2---:R-:W-:Y:S02]  /*29300*/  IADD3 R4, R27.reuse, 0xce, RZ ;  /* 0x000000ce1b047810 */ /* 0x044fe40007ffe0ff */
[----:B------:R-:W-:Y:S02]  /*29310*/  IADD3 R3, R27, 0xcf, RZ ;  /* 0x000000cf1b037810 */ /* 0x000fe40007ffe0ff */
[----:B------:R-:W-:Y:S02]  /*29320*/  ISETP.LT.AND P4, PT, R4, c[0x0][0x17c], !P0 ;  /* 0x00005f0004007a0c */ /* 0x000fe40004781270 */
[----:B------:R-:W-:Y:S02]  /*29330*/  IADD3 R4, R8, c[0x0][0x198], RZ ;  /* 0x0000660008047a10 */ /* 0x000fe40007ffe0ff */
[----:B------:R-:W-:Y:S02]  /*29340*/  ISETP.LT.AND P3, PT, R3, c[0x0][0x17c], !P0 ;  /* 0x00005f0003007a0c */ /* 0x000fe40004761270 */
[----:B------:R-:W-:-:S02]  /*29350*/  LEA R6, P6, R4, R2, 0x1 ;  /* 0x0000000204067211 */ /* 0x000fc400078c08ff */
[C---:B------:R-:W-:Y:S02]  /*29360*/  IADD3 R3, R4.reuse, c[0x0][0x198], RZ ;  /* 0x0000660004037a10 */ /* 0x040fe40007ffe0ff */
[----:B------:R-:W-:Y:S02]  /*29370*/  LEA.HI.X.SX32 R7, R4, R0, 0x1, P6 ;  /* 0x0000000004077211 */ /* 0x000fe400030f0eff */
[----:B0-----:R-:W-:-:S03]  /*29380*/  LEA R28, P6, R3, R2, 0x1 ;  /* 0x00000002031c7211 */ /* 0x001fc600078c08ff */
[----:B-1----:R0:W-:Y:S01]  /*29390*/  @P1 STG.E.U16 [R6.64], R20 ;  /* 0x0000001406001986 */ /* 0x0021e2000c101508 */
[----:B------:R-:W-:Y:S02]  /*293a0*/  LEA.HI.X.SX32 R29, R3, R0, 0x1, P6 ;  /* 0x00000000031d7211 */ /* 0x000fe400030f0eff */
[----:B0-----:R-:W-:-:S05]  /*293b0*/  PRMT R20, R20, 0x7632, R20 ;  /* 0x0000763214147816 */ /* 0x001fca0000000014 */
[----:B------:R0:W-:Y:S04]  /*293c0*/  @P5 STG.E.U16 [R28.64], R20 ;  /* 0x000000141c005986 */ /* 0x0001e8000c101508 */
[----:B0-----:R-:W2:Y:S01]  /*293d0*/  LDL.LU R20, [R1+0x24] ;  /* 0x0000240001147983 */ /* 0x001ea20000300800 */
[----:B------:R-:W-:Y:S02]  /*293e0*/  IADD3 R8, R27, 0xd0, RZ ;  /* 0x000000d01b087810 */ /* 0x000fe40007ffe0ff */
[----:B------:R-:W-:Y:S02]  /*293f0*/  IADD3 R4, R3, c[0x0][0x198], RZ ;  /* 0x0000660003047a10 */ /* 0x000fe40007ffe0ff */
[----:B------:R-:W-:Y:S02]  /*29400*/  ISETP.LT.AND P2, PT, R8, c[0x0][0x17c], !P0 ;  /* 0x00005f0008007a0c */ /* 0x000fe40004741270 */
[----:B------:R-:W-:-:S02]  /*29410*/  IADD3 R8, R27, 0xd1, RZ ;  /* 0x000000d11b087810 */ /* 0x000fc40007ffe0ff */
[----:B------:R-:W-:Y:S02]  /*29420*/  LEA R6, P6, R4, R2, 0x1 ;  /* 0x0000000204067211 */ /* 0x000fe400078c08ff */
[----:B------:R-:W-:Y:S02]  /*29430*/  ISETP.LT.AND P1, PT, R8, c[0x0][0x17c], !P0 ;  /* 0x00005f0008007a0c */ /* 0x000fe40004721270 */
[----:B------:R-:W-:Y:S02]  /*29440*/  IADD3 R8, R27, 0xd2, RZ ;  /* 0x000000d21b087810 */ /* 0x000fe40007ffe0ff */
[C---:B------:R-:W-:Y:S02]  /*29450*/  IADD3 R3, R4.reuse, c[0x0][0x198], RZ ;  /* 0x0000660004037a10 */ /* 0x040fe40007ffe0ff */
[----:B------:R-:W-:Y:S02]  /*29460*/  LEA.HI.X.SX32 R7, R4, R0, 0x1, P6 ;  /* 0x0000000004077211 */ /* 0x000fe400030f0eff */
[----:B------:R-:W-:-:S02]  /*29470*/  ISETP.LT.AND P5, PT, R8, c[0x0][0x17c], !P0 ;  /* 0x00005f0008007a0c */ /* 0x000fc400047a1270 */
[----:B------:R-:W-:Y:S02]  /*29480*/  LEA R28, P6, R3, R2, 0x1 ;  /* 0x00000002031c7211 */ /* 0x000fe400078c08ff */
[----:B------:R-:W-:Y:S02]  /*29490*/  IADD3 R8, R27, 0xd3, RZ ;  /* 0x000000d31b087810 */ /* 0x000fe40007ffe0ff */
[C---:B------:R-:W-:Y:S01]  /*294a0*/  IADD3 R4, R3.reuse, c[0x0][0x198], RZ ;  /* 0x0000660003047a10 */ /* 0x040fe20007ffe0ff */
[----:B------:R0:W-:Y:S01]  /*294b0*/  @P4 STG.E.U16 [R6.64], R24 ;  /* 0x0000001806004986 */ /* 0x0001e2000c101508 */
[----:B------:R-:W-:Y:S02]  /*294c0*/  LEA.HI.X.SX32 R29, R3, R0, 0x1, P6 ;  /* 0x00000000031d7211 */ /* 0x000fe400030f0eff */
[----:B------:R-:W-:Y:S02]  /*294d0*/  ISETP.LT.AND P4, PT, R8, c[0x0][0x17c], !P0 ;  /* 0x00005f0008007a0c */ /* 0x000fe40004781270 */
[----:B------:R-:W-:-:S02]  /*294e0*/  IADD3 R8, R27, 0xd4, RZ ;  /* 0x000000d41b087810 */ /* 0x000fc40007ffe0ff */
[----:B------:R-:W-:Y:S02]  /*294f0*/  IADD3 R3, R4, c[0x0][0x198], RZ ;  /* 0x0000660004037a10 */ /* 0x000fe40007ffe0ff */
[----:B0-----:R-:W-:Y:S02]  /*29500*/  PRMT R24, R24, 0x7632, R24 ;  /* 0x0000763218187816 */ /* 0x001fe40000000018 */
[----:B------:R-:W-:-:S03]  /*29510*/  LEA R6, P6, R4, R2, 0x1 ;  /* 0x0000000204067211 */ /* 0x000fc600078c08ff */
[----:B------:R0:W-:Y:S01]  /*29520*/  @P3 STG.E.U16 [R28.64], R24 ;  /* 0x000000181c003986 */ /* 0x0001e2000c101508 */
[----:B------:R-:W-:Y:S02]  /*29530*/  LEA.HI.X.SX32 R7, R4, R0, 0x1, P6 ;  /* 0x0000000004077211 */ /* 0x000fe400030f0eff */
[----:B------:R-:W-:Y:S02]  /*29540*/  ISETP.LT.AND P3, PT, R8, c[0x0][0x17c], !P0 ;  /* 0x00005f0008007a0c */ /* 0x000fe40004761270 */
[C---:B------:R-:W-:Y:S02]  /*29550*/  IADD3 R8, R3.reuse, c[0x0][0x198], RZ ;  /* 0x0000660003087a10 */ /* 0x040fe40007ffe0ff */
[----:B0-----:R-:W-:-:S04]  /*29560*/  LEA R28, P6, R3, R2, 0x1 ;  /* 0x00000002031c7211 */ /* 0x001fc800078c08ff */
[----:B------:R-:W-:Y:S01]  /*29570*/  LEA.HI.X.SX32 R29, R3, R0, 0x1, P6 ;  /* 0x00000000031d7211 */ /* 0x000fe200030f0eff */
[----:B--2---:R0:W-:Y:S01]  /*29580*/  @P2 STG.E.U16 [R6.64], R20 ;  /* 0x0000001406002986 */ /* 0x0041e2000c101508 */
[----:B------:R-:W-:Y:S02]  /*29590*/  PRMT R12, R20, 0x7632, R12 ;  /* 0x00007632140c7816 */ /* 0x000fe4000000000c */
[----:B0-----:R-:W-:-:S04]  /*295a0*/  LEA R6, P6, R8, R2, 0x1 ;  /* 0x0000000208067211 */ /* 0x001fc800078c08ff */
[----:B------:R-:W-:Y:S01]  /*295b0*/  LEA.HI.X.SX32 R7, R8, R0, 0x1, P6 ;  /* 0x0000000008077211 */ /* 0x000fe200030f0eff */
[----:B------:R-:W-:Y:S04]  /*295c0*/  @P1 STG.E.U16 [R28.64], R12 ;  /* 0x0000000c1c001986 */ /* 0x000fe8000c101508 */
[----:B------:R0:W-:Y:S04]  /*295d0*/  @P5 STG.E.U16 [R6.64], R5 ;  /* 0x0000000506005986 */ /* 0x0001e8000c101508 */
[----:B0-----:R-:W2:Y:S04]  /*295e0*/  LDL.LU.64 R6, [R1+0x998] ;  /* 0x0009980001067983 */ /* 0x001ea80000300a00 */
[----:B------:R-:W3:Y:S04]  /*295f0*/  LDL.LU R20, [R1+0x4] ;  /* 0x0000040001147983 */ /* 0x000ee80000300800 */
[----:B------:R-:W4:Y:S01]  /*29600*/  LDL.LU R24, [R1+0x28] ;  /* 0x0000280001187983 */ /* 0x000f220000300800 */
[----:B------:R-:W-:-:S02]  /*29610*/  IADD3 R4, R27, 0xd5, RZ ;  /* 0x000000d51b047810 */ /* 0x000fc40007ffe0ff */
[----:B------:R-:W-:Y:S02]  /*29620*/  IADD3 R3, R27, 0xd6, RZ ;  /* 0x000000d61b037810 */ /* 0x000fe40007ffe0ff */
[----:B------:R-:W-:Y:S02]  /*29630*/  ISETP.LT.AND P2, PT, R4, c[0x0][0x17c], !P0 ;  /* 0x00005f0004007a0c */ /* 0x000fe40004741270 */
[----:B------:R-:W-:Y:S02]  /*29640*/  IADD3 R4, R8, c[0x0][0x198], RZ ;  /* 0x0000660008047a10 */ /* 0x000fe40007ffe0ff */
[----:B------:R-:W-:Y:S02]  /*29650*/  ISETP.LT.AND P1, PT, R3, c[0x0][0x17c], !P0 ;  /* 0x00005f0003007a0c */ /* 0x000fe40004721270 */
[C---:B------:R-:W-:Y:S02]  /*29660*/  LEA R28, P6, R4.reuse, R2, 0x1 ;  /* 0x00000002041c7211 */ /* 0x040fe400078c08ff */
[----:B------:R-:W-:-:S02]  /*29670*/  IADD3 R3, R4, c[0x0][0x198], RZ ;  /* 0x0000660004037a10 */ /* 0x000fc40007ffe0ff */
[----:B------:R-:W-:Y:S02]  /*29680*/  IADD3 R8, R27, 0xd7, RZ ;  /* 0x000000d71b087810 */ /* 0x000fe40007ffe0ff */
[----:B------:R-:W-:Y:S02]  /*29690*/  LEA.HI.X.SX32 R29, R4, R0, 0x1, P6 ;  /* 0x00000000041d7211 */ /* 0x000fe400030f0eff */
[----:B------:R-:W-:Y:S02]  /*296a0*/  PRMT R5, R5, 0x7632, R5 ;  /* 0x0000763205057816 */ /* 0x000fe40000000005 */
[----:B------:R-:W-:Y:S02]  /*296b0*/  LEA R4, P6, R3, R2, 0x1 ;  /* 0x0000000203047211 */ /* 0x000fe400078c08ff */
[----:B------:R-:W-:Y:S01]  /*296c0*/  ISETP.LT.AND P5, PT, R8, c[0x0][0x17c], !P0 ;  /* 0x00005f0008007a0c */ /* 0x000fe200047a1270 */
[----:B------:R0:W-:Y:S01]  /*296d0*/  @P4 STG.E.U16 [R28.64], R5 ;  /* 0x000000051c004986 */ /* 0x0001e2000c101508 */
[----:B------:R-:W-:-:S02]  /*296e0*/  IADD3 R12, R27, 0xd8, RZ ;  /* 0x000000d81b0c7810 */ /* 0x000fc40007ffe0ff */
[C---:B------:R-:W-:Y:S02]  /*296f0*/  IADD3 R8, R3.reuse, c[0x0][0x198], RZ ;  /* 0x0000660003087a10 */ /* 0x040fe40007ffe0ff */
[----:B------:R-:W-:Y:S02]  /*29700*/  ISETP.LT.AND P4, PT, R12, c[0x0][0x17c], !P0 ;  /* 0x00005f000c007a0c */ /* 0x000fe40004781270 */
[C---:B------:R-:W-:Y:S02]  /*29710*/  IADD3 R12, R8.reuse, c[0x0][0x198], RZ ;  /* 0x00006600080c7a10 */ /* 0x040fe40007ffe0ff */
[----:B0-----:R-:W-:Y:S02]  /*29720*/  LEA.HI.X.SX32 R5, R3, R0, 0x1, P6 ;  /* 0x0000000003057211 */ /* 0x001fe400030f0eff */
[C---:B------:R-:W-:Y:S02]  /*29730*/  LEA R28, P6, R8.reuse, R2, 0x1 ;  /* 0x00000002081c7211 */ /* 0x040fe400078c08ff */
[----:B------:R-:W-:Y:S01]  /*29740*/  IADD3 R3, R27, 0xd9, RZ ;  /* 0x000000d91b037810 */ /* 0x000fe20007ffe0ff */
[----:B------:R0:W-:Y:S01]  /*29750*/  @P3 STG.E.U16 [R4.64], R9 ;  /* 0x0000000904003986 */ /* 0x0001e2000c101508 */
[----:B------:R-:W-:-:S02]  /*29760*/  LEA.HI.X.SX32 R29, R8, R0, 0x1, P6 ;  /* 0x00000000081d7211 */ /* 0x000fc400030f0eff */
[----:B------:R-:W-:Y:S02]  /*29770*/  ISETP.LT.AND P3, PT, R3, c[0x0][0x17c], !P0 ;  /* 0x00005f0003007a0c */ /* 0x000fe40004761270 */
[----:B------:R-:W-:Y:S02]  /*29780*/  IADD3 R8, R27, 0xda, RZ ;  /* 0x000000da1b087810 */ /* 0x000fe40007ffe0ff */
[C---:B------:R-:W-:Y:S02]  /*29790*/  IADD3 R3, R12.reuse, c[0x0][0x198], RZ ;  /* 0x000066000c037a10 */ /* 0x040fe40007ffe0ff */
[----:B0-----:R-:W-:Y:S02]  /*297a0*/  PRMT R9, R9, 0x7632, R9 ;  /* 0x0000763209097816 */ /* 0x001fe40000000009 */
[----:B------:R-:W-:-:S03]  /*297b0*/  LEA R4, P6, R12, R2, 0x1 ;  /* 0x000000020c047211 */ /* 0x000fc600078c08ff */
[----:B------:R0:W-:Y:S01]  /*297c0*/  @P2 STG.E.U16 [R28.64], R9 ;  /* 0x000000091c002986 */ /* 0x0001e2000c101508 */
[----:B------:R-:W-:Y:S02]  /*297d0*/  LEA.HI.X.SX32 R5, R12, R0, 0x1, P6 ;  /* 0x000000000c057211 */ /* 0x000fe400030f0eff */
[----:B------:R-:W-:Y:S02]  /*297e0*/  ISETP.LT.AND P2, PT, R8, c[0x0][0x17c], !P0 ;  /* 0x00005f0008007a0c */ /* 0x000fe40004741270 */
[C---:B------:R-:W-:Y:S01]  /*297f0*/  LEA R8, P6, R3.reuse, R2, 0x1 ;  /* 0x0000000203087211 */ /* 0x040fe200078c08ff */
[----:B------:R1:W-:Y:S03]  /*29800*/  @P1 STG.E.U16 [R4.64], R13 ;  /* 0x0000000d04001986 */ /* 0x0003e6000c101508 */
[----:B0-----:R-:W-:Y:S02]  /*29810*/  LEA.HI.X.SX32 R9, R3, R0, 0x1, P6 ;  /* 0x0000000003097211 */ /* 0x001fe400030f0eff */
[----:B-1----:R-:W-:-:S02]  /*29820*/  IADD3 R4, R27, 0xdb, RZ ;  /* 0x000000db1b047810 */ /* 0x002fc40007ffe0ff */
[----:B------:R-:W-:Y:S02]  /*29830*/  PRMT R13, R13, 0x7632, R13 ;  /* 0x000076320d0d7816 */ /* 0x000fe4000000000d */
[----:B------:R-:W-:Y:S02]  /*29840*/  IADD3 R5, R3, c[0x0][0x198], RZ ;  /* 0x0000660003057a10 */ /* 0x000fe40007ffe0ff */
[----:B------:R-:W-:Y:S01]  /*29850*/  ISETP.LT.AND P1, PT, R4, c[0x0][0x17c], !P0 ;  /* 0x00005f0004007a0c */ /* 0x000fe20004721270 */
[----:B------:R0:W-:Y:S01]  /*29860*/  @P5 STG.E.U16 [R8.64], R13 ;  /* 0x0000000d08005986 */ /* 0x0001e2000c101508 */
[----:B------:R-:W-:Y:S02]  /*29870*/  LEA R4, P6, R5, R2, 0x1 ;  /* 0x0000000205047211 */ /* 0x000fe400078c08ff */
[----:B------:R-:W-:-:S04]  /*29880*/  IADD3 R3, R27, 0xdc, RZ ;  /* 0x000000dc1b037810 */ /* 0x000fc80007ffe0ff */
[----:B------:R-:W-:Y:S02]  /*29890*/  ISETP.LT.AND P5, PT, R3, c[0x0][0x17c], !P0 ;  /* 0x00005f0003007a0c */ /* 0x000fe400047a1270 */
[C---:B0-----:R-:W-:Y:S02]  /*298a0*/  IADD3 R8, R5.reuse, c[0x0][0x198], RZ ;  /* 0x0000660005087a10 */ /* 0x041fe40007ffe0ff */
[----:B------:R-:W-:Y:S02]  /*298b0*/  LEA.HI.X.SX32 R5, R5, R0, 0x1, P6 ;  /* 0x0000000005057211 */ /* 0x000fe400030f0eff */
[C---:B------:R-:W-:Y:S02]  /*298c0*/  LEA R12, P6, R8.reuse, R2, 0x1 ;  /* 0x00000002080c7211 */ /* 0x040fe400078c08ff */
[----:B------:R-:W-:Y:S02]  /*298d0*/  IADD3 R3, R8, c[0x0][0x198], RZ ;  /* 0x0000660008037a10 */ /* 0x000fe40007ffe0ff */
[----:B------:R-:W-:-:S02]  /*298e0*/  IADD3 R9, R27, 0xdd, RZ ;  /* 0x000000dd1b097810 */ /* 0x000fc40007ffe0ff */
[----:B------:R-:W-:Y:S02]  /*298f0*/  LEA.HI.X.SX32 R13, R8, R0, 0x1, P6 ;  /* 0x00000000080d7211 */ /* 0x000fe400030f0eff */
[----:B------:R-:W-:Y:S02]  /*29900*/  LEA R8, P6, R3, R2, 0x1 ;  /* 0x0000000203087211 */ /* 0x000fe400078c08ff */
[----:B---3--:R-:W-:Y:S01]  /*29910*/  PRMT R16, R20, 0x7632, R16 ;  /* 0x0000763214107816 */ /* 0x008fe20000000010 */
[----:B------:R0:W-:Y:S01]  /*29920*/  @P4 STG.E.U16 [R4.64], R20 ;  /* 0x0000001404004986 */ /* 0x0001e2000c101508 */
[----:B------:R-:W-:Y:S02]  /*29930*/  ISETP.LT.AND P4, PT, R9, c[0x0][0x17c], !P0 ;  /* 0x00005f0009007a0c */ /* 0x000fe40004781270 */
[----:B------:R-:W-:Y:S01]  /*29940*/  LEA.HI.X.SX32 R9, R3, R0, 0x1, P6 ;  /* 0x0000000003097211 */ /* 0x000fe200030f0eff */
[----:B------:R1:W-:Y:S01]  /*29950*/  @P3 STG.E.U16 [R12.64], R16 ;  /* 0x000000100c003986 */ /* 0x0003e2000c101508 */
[----:B0-----:R-:W-:-:S02]  /*29960*/  IADD3 R4, R27, 0xde, RZ ;  /* 0x000000de1b047810 */ /* 0x001fc40007ffe0ff */
[----:B------:R-:W-:Y:S02]  /*29970*/  IADD3 R5, R3, c[0x0][0x198], RZ ;  /* 0x0000660003057a10 */ /* 0x000fe40007ffe0ff */
[----:B------:R-:W-:Y:S02]  /*29980*/  ISETP.LT.AND P3, PT, R4, c[0x0][0x17c], !P0 ;  /* 0x00005f0004007a0c */ /* 0x000fe40004761270 */
[C---:B------:R-:W-:Y:S01]  /*29990*/  LEA R4, P6, R5.reuse, R2, 0x1 ;  /* 0x0000000205047211 */ /* 0x040fe200078c08ff */
[----:B------:R0:W-:Y:S01]  /*299a0*/  @P2 STG.E.U16 [R8.64], R17 ;  /* 0x0000001108002986 */ /* 0x0001e2000c101508 */
[C---:B------:R-:W-:Y:S02]  /*299b0*/  IADD3 R3, R5.reuse, c[0x0][0x198], RZ ;  /* 0x0000660005037a10 */ /* 0x040fe40007ffe0ff */
[----:B------:R-:W-:Y:S02]  /*299c0*/  LEA.HI.X.SX32 R5, R5, R0, 0x1, P6 ;  /* 0x0000000005057211 */ /* 0x000fe400030f0eff */
[----:B-1----:R-:W-:-:S02]  /*299d0*/  IADD3 R13, R3, c[0x0][0x198], RZ ;  /* 0x00006600030d7a10 */ /* 0x002fc40007ffe0ff */
[----:B0-----:R-:W-:Y:S02]  /*299e0*/  PRMT R9, R17, 0x7632, R9 ;  /* 0x0000763211097816 */ /* 0x001fe40000000009 */
[----:B------:R-:W-:-:S03]  /*299f0*/  LEA R8, P6, R3, R2, 0x1 ;  /* 0x0000000203087211 */ /* 0x000fc600078c08ff */
[----:B------:R0:W-:Y:S01]  /*29a00*/  @P1 STG.E.U16 [R4.64], R9 ;  /* 0x0000000904001986 */ /* 0x0001e2000c101508 */
[C---:B------:R-:W-:Y:S02]  /*29a10*/  IADD3 R12, R27.reuse, 0xe1, RZ ;  /* 0x000000e11b0c7810 */ /* 0x040fe40007ffe0ff */
[----:B------:R-:W-:Y:S02]  /*29a20*/  IADD3 R20, R27, 0xdf, RZ ;  /* 0x000000df1b147810 */ /* 0x000fe40007ffe0ff */
[----:B------:R-:W-:Y:S02]  /*29a30*/  PRMT R17, R21, 0x7632, R17 ;  /* 0x0000763215117816 */ /* 0x000fe40000000011 */
[----:B0-----:R-:W-:Y:S02]  /*29a40*/  LEA.HI.X.SX32 R9, R3, R0, 0x1, P6 ;  /* 0x0000000003097211 */ /* 0x001fe400030f0eff */
[C---:B------:R-:W-:Y:S02]  /*29a50*/  LEA R4, P6, R13.reuse, R2, 0x1 ;  /* 0x000000020d047211 */ /* 0x040fe400078c08ff */
[C---:B------:R-:W-:Y:S01]  /*29a60*/  IADD3 R3, R13.reuse, c[0x0][0x198], RZ ;  /* 0x000066000d037a10 */ /* 0x040fe20007ffe0ff */
[----:B------:R0:W-:Y:S01]  /*29a70*/  @P5 STG.E.U16 [R8.64], R21 ;  /* 0x0000001508005986 */ /* 0x0001e2000c101508 */
[----:B------:R-:W-:-:S02]  /*29a80*/  LEA.HI.X.SX32 R5, R13, R0, 0x1, P6 ;  /* 0x000000000d057211 */ /* 0x000fc400030f0eff */
[----:B------:R-:W-:Y:S02]  /*29a90*/  ISETP.LT.AND P5, PT, R12, c[0x0][0x17c], !P0 ;  /* 0x00005f000c007a0c */ /* 0x000fe400047a1270 */
[----:B------:R-:W-:Y:S02]  /*29aa0*/  IADD3 R12, R27, 0xe2, RZ ;  /* 0x000000e21b0c7810 */ /* 0x000fe40007ffe0ff */
[----:B------:R-:W-:Y:S02]  /*29ab0*/  ISETP.LT.AND P2, PT, R20, c[0x0][0x17c], !P0 ;  /* 0x00005f0014007a0c */ /* 0x000fe40004741270 */
[C---:B------:R-:W-:Y:S02]  /*29ac0*/  IADD3 R13, R3.reuse, c[0x0][0x198], RZ ;  /* 0x00006600030d7a10 */ /* 0x040fe40007ffe0ff */
[----:B0-----:R-:W-:Y:S01]  /*29ad0*/  LEA R8, P6, R3, R2, 0x1 ;  /* 0x0000000203087211 */ /* 0x001fe200078c08ff */
[----:B------:R0:W-:Y:S01]  /*29ae0*/  @P4 STG.E.U16 [R4.64], R17 ;  /* 0x0000001104004986 */ /* 0x0001e2000c101508 */
[----:B------:R-:W-:-:S02]  /*29af0*/  IADD3 R20, R27, 0xe0, RZ ;  /* 0x000000e01b147810 */ /* 0x000fc40007ffe0ff */
[----:B------:R-:W-:Y:S02]  /*29b00*/  LEA.HI.X.SX32 R9, R3, R0, 0x1, P6 ;  /* 0x0000000003097211 */ /* 0x000fe400030f0eff */
[----:B------:R-:W-:Y:S02]  /*29b10*/  ISETP.LT.AND P4, PT, R12, c[0x0][0x17c], !P0 ;  /* 0x00005f000c007a0c */ /* 0x000fe40004781270 */
[----:B------:R-:W-:Y:S02]  /*29b20*/  LEA R12, P6, R13, R2, 0x1 ;  /* 0x000000020d0c7211 */ /* 0x000fe400078c08ff */
[----:B------:R-:W-:Y:S02]  /*29b30*/  IADD3 R16, R27, 0xe3, RZ ;  /* 0x000000e31b107810 */ /* 0x000fe40007ffe0ff */
[----:B------:R-:W-:Y:S02]  /*29b40*/  ISETP.LT.AND P1, PT, R20, c[0x0][0x17c], !P0 ;  /* 0x00005f0014007a0c */ /* 0x000fe40004721270 */
[C---:B------:R-:W-:Y:S01]  /*29b50*/  IADD3 R3, R13.reuse, c[0x0][0x198], RZ ;  /* 0x000066000d037a10 */ /* 0x040fe20007ffe0ff */
[----:B------:R1:W-:Y:S01]  /*29b60*/  @P3 STG.E.U16 [R8.64], R25 ;  /* 0x0000001908003986 */ /* 0x0003e2000c101508 */
[----:B------:R-:W-:-:S02]  /*29b70*/  LEA.HI.X.SX32 R13, R13, R0, 0x1, P6 ;  /* 0x000000000d0d7211 */ /* 0x000fc400030f0eff */
[----:B------:R-:W-:Y:S02]  /*29b80*/  ISETP.LT.AND P3, PT, R16, c[0x0][0x17c], !P0 ;  /* 0x00005f0010007a0c */ /* 0x000fe40004761270 */
[----:B------:R-:W-:Y:S02]  /*29b90*/  LEA R16, P6, R3, R2, 0x1 ;  /* 0x0000000203107211 */ /* 0x000fe400078c08ff */
[----:B------:R-:W-:Y:S02]  /*29ba0*/  IADD3 R20, R27, 0xe4, RZ ;  /* 0x000000e41b147810 */ /* 0x000fe40007ffe0ff */
[----:B0-----:R-:W-:Y:S02]  /*29bb0*/  LEA.HI.X.SX32 R17, R3, R0, 0x1, P6 ;  /* 0x0000000003117211 */ /* 0x001fe400030f0eff */
[----:B-1----:R-:W-:-:S05]  /*29bc0*/  PRMT R9, R25, 0x7632, R9 ;  /* 0x0000763219097816 */ /* 0x002fca0000000009 */
[----:B------:R-:W-:Y:S01]  /*29bd0*/  @P2 STG.E.U16 [R12.64], R9 ;  /* 0x000000090c002986 */ /* 0x000fe2000c101508 */
[----:B------:R-:W-:Y:S02]  /*29be0*/  ISETP.LT.AND P2, PT, R20, c[0x0][0x17c], !P0 ;  /* 0x00005f0014007a0c */ /* 0x000fe40004741270 */
[----:B----4-:R-:W-:Y:S01]  /*29bf0*/  PRMT R20, R24, 0x7632, R20 ;  /* 0x0000763218147816 */ /* 0x010fe20000000014 */
[----:B------:R0:W-:Y:S04]  /*29c00*/  @P1 STG.E.U16 [R16.64], R24 ;  /* 0x0000001810001986 */ /* 0x0001e8000c101508 */
[----:B0-----:R-:W3:Y:S01]  /*29c10*/  LDL.LU R24, [R1+0x8] ;  /* 0x0000080001187983 */ /* 0x001ee20000300800 */
[----:B------:R-:W-:Y:S02]  /*29c20*/  IADD3 R21, R3, c[0x0][0x198], RZ ;  /* 0x0000660003157a10 */ /* 0x000fe40007ffe0ff */
[----:B------:R-:W-:-:S02]  /*29c30*/  IADD3 R5, R27, 0xe5, RZ ;  /* 0x000000e51b057810 */ /* 0x000fc40007ffe0ff */
[C---:B------:R-:W-:Y:S02]  /*29c40*/  LEA R4, P6, R21.reuse, R2, 0x1 ;  /* 0x0000000215047211 */ /* 0x040fe400078c08ff */
[----:B------:R-:W-:Y:S02]  /*29c50*/  IADD3 R3, R21, c[0x0][0x198], RZ ;  /* 0x0000660015037a10 */ /* 0x000fe40007ffe0ff */
[----:B------:R-:W-:Y:S02]  /*29c60*/  ISETP.LT.AND P1, PT, R5, c[0x0][0x17c], !P0 ;  /* 0x00005f0005007a0c */ /* 0x000fe40004721270 */
[----:B------:R-:W-:Y:S02]  /*29c70*/  LEA.HI.X.SX32 R5, R21, R0, 0x1, P6 ;  /* 0x0000000015057211 */ /* 0x000fe400030f0eff */
[----:B------:R-:W-:Y:S02]  /*29c80*/  LEA R8, P6, R3, R2, 0x1 ;  /* 0x0000000203087211 */ /* 0x000fe400078c08ff */
[----:B------:R-:W-:-:S02]  /*29c90*/  IADD3 R12, R27, 0xe6, RZ ;  /* 0x000000e61b0c7810 */ /* 0x000fc40007ffe0ff */
[C---:B------:R-:W-:Y:S01]  /*29ca0*/  IADD3 R13, R3.reuse, c[0x0][0x198], RZ ;  /* 0x00006600030d7a10 */ /* 0x040fe20007ffe0ff */
[----:B------:R0:W-:Y:S01]  /*29cb0*/  @P5 STG.E.U16 [R4.64], R20 ;  /* 0x0000001404005986 */ /* 0x0001e2000c101508 */
[----:B------:R-:W-:Y:S02]  /*29cc0*/  LEA.HI.X.SX32 R9, R3, R0, 0x1, P6 ;  /* 0x0000000003097211 */ /* 0x000fe400030f0eff */
[----:B------:R-:W-:Y:S02]  /*29cd0*/  ISETP.LT.AND P5, PT, R12, c[0x0][0x17c], !P0 ;  /* 0x00005f000c007a0c */ /* 0x000fe400047a1270 */
[C---:B------:R-:W-:Y:S02]  /*29ce0*/  LEA R12, P6, R13.reuse, R2, 0x1 ;  /* 0x000000020d0c7211 */ /* 0x040fe400078c08ff */
[C---:B------:R-:W-:Y:S02]  /*29cf0*/  IADD3 R17, R13.reuse, c[0x0][0x198], RZ ;  /* 0x000066000d117a10 */ /* 0x040fe40007ffe0ff */
[----:B------:R-:W-:-:S02]  /*29d00*/  LEA.HI.X.SX32 R13, R13, R0, 0x1, P6 ;  /* 0x000000000d0d7211 */ /* 0x000fc400030f0eff */
[C---:B------:R-:W-:Y:S02]  /*29d10*/  LEA R16, P6, R17.reuse, R2, 0x1 ;  /* 0x0000000211107211 */ /* 0x040fe400078c08ff */
[C---:B0-----:R-:W-:Y:S02]  /*29d20*/  IADD3 R5, R17.reuse, c[0x0][0x198], RZ ;  /* 0x0000660011057a10 */ /* 0x041fe40007ffe0ff */
[----:B--2---:R-:W-:Y:S01]  /*29d30*/  PRMT R21, R6, 0x7632, R21 ;  /* 0x0000763206157816 */ /* 0x004fe20000000015 */
[----:B------:R0:W-:Y:S01]  /*29d40*/  @P4 STG.E.U16 [R8.64], R6 ;  /* 0x0000000608004986 */ /* 0x0001e2000c101508 */
[----:B------:R-:W-:Y:S02]  /*29d50*/  LEA.HI.X.SX32 R17, R17, R0, 0x1, P6 ;  /* 0x0000000011117211 */ /* 0x000fe400030f0eff */
[----:B------:R-:W-:Y:S01]  /*29d60*/  LEA R20, P6, R5, R2, 0x1 ;  /* 0x0000000205147211 */ /* 0x000fe200078c08ff */
[----:B------:R1:W-:Y:S01]  /*29d70*/  @P3 STG.E.U16 [R12.64], R21 ;  /* 0x000000150c003986 */ /* 0x0003e2000c101508 */
[----:B------:R-:W-:-:S02]  /*29d80*/  IADD3 R3, R27, 0xe7, RZ ;  /* 0x000000e71b037810 */ /* 0x000fc40007ffe0ff */
[----:B0-----:R-:W-:Y:S02]  /*29d90*/  IADD3 R9, R5, c[0x0][0x198], RZ ;  /* 0x0000660005097a10 */ /* 0x001fe40007ffe0ff */
[----:B------:R-:W-:Y:S02]  /*29da0*/  ISETP.LT.AND P4, PT, R3, c[0x0][0x17c], !P0 ;  /* 0x00005f0003007a0c */ /* 0x000fe40004781270 */
[----:B-1----:R-:W-:Y:S02]  /*29db0*/  LEA.HI.X.SX32 R21, R5, R0, 0x1, P6 ;  /* 0x0000000005157211 */ /* 0x002fe400030f0eff */
[C---:B------:R-:W-:Y:S02]  /*29dc0*/  LEA R8, P6, R9.reuse, R2, 0x1 ;  /* 0x0000000209087211 */ /* 0x040fe400078c08ff */
[----:B------:R-:W-:Y:S02]  /*29dd0*/  IADD3 R5, R9, c[0x0][0x198], RZ ;  /* 0x0000660009057a10 */ /* 0x000fe40007ffe0ff */
[----:B------:R-:W-:-:S02]  /*29de0*/  IADD3 R3, R27, 0xe8, RZ ;  /* 0x000000e81b037810 */ /* 0x000fc40007ffe0ff */
[----:B------:R-:W-:Y:S02]  /*29df0*/  LEA.HI.X.SX32 R9, R9, R0, 0x1, P6 ;  /* 0x0000000009097211 */ /* 0x000fe400030f0eff */
[----:B------:R-:W-:Y:S02]  /*29e00*/  LEA R4, P6, R5, R2, 0x1 ;  /* 0x0000000205047211 */ /* 0x000fe400078c08ff */
[----:B------:R-:W-:Y:S02]  /*29e10*/  ISETP.LT.AND P3, PT, R3, c[0x0][0x17c], !P0 ;  /* 0x00005f0003007a0c */ /* 0x000fe40004761270 */
[C---:B------:R-:W-:Y:S01]  /*29e20*/  IADD3 R13, R5.reuse, c[0x0][0x198], RZ ;  /* 0x00006600050d7a10 */ /* 0x040fe20007ffe0ff */
[----:B------:R0:W-:Y:S01]  /*29e30*/  @P2 STG.E.U16 [R16.64], R10 ;  /* 0x0000000a10002986 */ /* 0x0001e2000c101508 */
[----:B------:R-:W-:Y:S02]  /*29e40*/  LEA.HI.X.SX32 R5, R5, R0, 0x1, P6 ;  /* 0x0000000005057211 */ /* 0x000fe400030f0eff */
[----:B------:R-:W-:-:S02]  /*29e50*/  PRMT R6, R10, 0x7632, R6 ;  /* 0x000076320a067816 */ /* 0x000fc40000000006 */
[C---:B0-----:R-:W-:Y:S02]  /*29e60*/  LEA R16, P6, R13.reuse, R2, 0x1 ;  /* 0x000000020d107211 */ /* 0x041fe400078c08ff */
[----:B------:R-:W-:Y:S02]  /*29e70*/  PRMT R10, R14, 0x7632, R10 ;  /* 0x000076320e0a7816 */ /* 0x000fe4000000000a */
[----:B------:R-:W-:Y:S01]  /*29e80*/  LEA.HI.X.SX32 R17, R13, R0, 0x1, P6 ;  /* 0x000000000d117211 */ /* 0x000fe200030f0eff */
[----:B------:R0:W-:Y:S04]  /*29e90*/  @P1 STG.E.U16 [R20.64], R6 ;  /* 0x0000000614001986 */ /* 0x0001e8000c101508 */
[----:B------:R-:W-:Y:S04]  /*29ea0*/  @P5 STG.E.U16 [R8.64], R14 ;  /* 0x0000000e08005986 */ /* 0x000fe8000c101508 */
[----:B------:R-:W-:Y:S04]  /*29eb0*/  @P4 STG.E.U16 [R4.64], R10 ;  /* 0x0000000a04004986 */ /* 0x000fe8000c101508 */
[----:B---3--:R1:W-:Y:S01]  /*29ec0*/  @P3 STG.E.U16 [R16.64], R24 ;  /* 0x0000001810003986 */ /* 0x0083e2000c101508 */
[----:B0-----:R-:W-:-:S03]  /*29ed0*/  PRMT R6, R24, 0x7632, R6 ;  /* 0x0000763218067816 */ /* 0x001fc60000000006 */
[----:B-1----:R-:W2:Y:S01]  /*29ee0*/  LDL.LU R24, [R1+0x2c] ;  /* 0x00002c0001187983 */ /* 0x002ea20000300800 */
[----:B------:R-:W-:Y:S02]  /*29ef0*/  IADD3 R3, R27, 0xe9, RZ ;  /* 0x000000e91b037810 */ /* 0x000fe40007ffe0ff */
[----:B------:R-:W-:Y:S02]  /*29f00*/  IADD3 R21, R13, c[0x0][0x198], RZ ;  /* 0x000066000d157a10 */ /* 0x000fe40007ffe0ff */
        /* <DEDUP_REMOVED lines=10> */
[----:B------:R-:W-:Y:S02]  /*29fb0*/  IADD3 R3, R27, 0xec, RZ ;  /* 0x000000ec1b037810 */ /* 0x000fe40007ffe0ff */
[----:B------:R-:W-:Y:S02]  /*29fc0*/  LEA.HI.X.SX32 R9, R9, R0, 0x1, P6 ;  /* 0x0000000009097211 */ /* 0x000fe400030f0eff */
[----:B------:R-:W-:Y:S02]  /*29fd0*/  LEA R4, P6, R5, R2, 0x1 ;  /* 0x0000000205047211 */ /* 0x000fe400078c08ff */
[----:B------:R-:W-:Y:S02]  /*29fe0*/  ISETP.LT.AND P4, PT, R3, c[0x0][0x17c], !P0 ;  /* 0x00005f0003007a0c */ /* 0x000fe40004781270 */
[----:B------:R-:W-:Y:S02]  /*29ff0*/  IADD3 R17, R5, c[0x0][0x198], RZ ;  /* 0x0000660005117a10 */ /* 0x000fe40007ffe0ff */
[----:B------:R-:W-:Y:S01]  /*2a000*/  IADD3 R3, R27, 0xed, RZ ;  /* 0x000000ed1b037810 */ /* 0x000fe20007ffe0ff */
[----:B------:R0:W-:Y:S01]  /*2a010*/  @P2 STG.E.U16 [R12.64], R6 ;  /* 0x000000060c002986 */ /* 0x0001e2000c101508 */
[----:B------:R-:W-:-:S02]  /*2a020*/  LEA.HI.X.SX32 R5, R5, R0, 0x1, P6 ;  /* 0x0000000005057211 */ /* 0x000fc400030f0eff */
[----:B------:R-:W-:Y:S02]  /*2a030*/  LEA R16, P6, R17, R2, 0x1 ;  /* 0x0000000211107211 */ /* 0x000fe400078c08ff */
[----:B------:R-:W-:Y:S02]  /*2a040*/  ISETP.LT.AND P3, PT, R3, c[0x0][0x17c], !P0 ;  /* 0x00005f0003007a0c */ /* 0x000fe40004761270 */
[----:B------:R-:W-:Y:S01]  /*2a050*/  IADD3 R3, R27, 0xee, RZ ;  /* 0x000000ee1b037810 */ /* 0x000fe20007ffe0ff */
[----:B------:R1:W-:Y:S01]  /*2a060*/  @P1 STG.E.U16 [R8.64], R18 ;  /* 0x0000001208001986 */ /* 0x0003e2000c101508 */
[C---:B0-----:R-:W-:Y:S02]  /*2a070*/  IADD3 R13, R17.reuse, c[0x0][0x198], RZ ;  /* 0x00006600110d7a10 */ /* 0x041fe40007ffe0ff */
[----:B------:R-:W-:Y:S02]  /*2a080*/  LEA.HI.X.SX32 R17, R17, R0, 0x1, P6 ;  /* 0x0000000011117211 */ /* 0x000fe400030f0eff */
[----:B------:R-:W-:-:S02]  /*2a090*/  PRMT R10, R18, 0x7632, R10 ;  /* 0x00007632120a7816 */ /* 0x000fc4000000000a */
[----:B------:R-:W-:Y:S02]  /*2a0a0*/  LEA R12, P6, R13, R2, 0x1 ;  /* 0x000000020d0c7211 */ /* 0x000fe400078c08ff */
[----:B------:R-:W-:Y:S02]  /*2a0b0*/  ISETP.LT.AND P2, PT, R3, c[0x0][0x17c], !P0 ;  /* 0x00005f0003007a0c */ /* 0x000fe40004741270 */
[----:B-1----:R-:W-:Y:S02]  /*2a0c0*/  IADD3 R9, R13, c[0x0][0x198], RZ ;  /* 0x000066000d097a10 */ /* 0x002fe40007ffe0ff */
[----:B------:R-:W-:Y:S01]  /*2a0d0*/  IADD3 R3, R27, 0xef, RZ ;  /* 0x000000ef1b037810 */ /* 0x000fe20007ffe0ff */
[----:B------:R0:W-:Y:S01]  /*2a0e0*/  @P5 STG.E.U16 [R4.64], R10 ;  /* 0x0000000a04005986 */ /* 0x0001e2000c101508 */
[----:B------:R-:W-:Y:S02]  /*2a0f0*/  LEA.HI.X.SX32 R13, R13, R0, 0x1, P6 ;  /* 0x000000000d0d7211 */ /* 0x000fe400030f0eff */
[----:B------:R-:W-:-:S02]  /*2a100*/  LEA R8, P6, R9, R2, 0x1 ;  /* 0x0000000209087211 */ /* 0x000fc400078c08ff */
[----:B------:R-:W-:Y:S02]  /*2a110*/  ISETP.LT.AND P1, PT, R3, c[0x0][0x17c], !P0 ;  /* 0x00005f0003007a0c */ /* 0x000fe40004721270 */
[----:B------:R-:W-:Y:S01]  /*2a120*/  IADD3 R3, R27, 0xf0, RZ ;  /* 0x000000f01b037810 */ /* 0x000fe20007ffe0ff */
[----:B------:R1:W-:Y:S01]  /*2a130*/  @P4 STG.E.U16 [R16.64], R22 ;  /* 0x0000001610004986 */ /* 0x0003e2000c101508 */
[C---:B0-----:R-:W-:Y:S02]  /*2a140*/  IADD3 R5, R9.reuse, c[0x0][0x198], RZ ;  /* 0x0000660009057a10 */ /* 0x041fe40007ffe0ff */
[----:B------:R-:W-:Y:S02]  /*2a150*/  LEA.HI.X.SX32 R9, R9, R0, 0x1, P6 ;  /* 0x0000000009097211 */ /* 0x000fe400030f0eff */
[----:B------:R-:W-:Y:S02]  /*2a160*/  LEA R4, P6, R5, R2, 0x1 ;  /* 0x0000000205047211 */ /* 0x000fe400078c08ff */
[----:B------:R-:W-:-:S02]  /*2a170*/  ISETP.LT.AND P5, PT, R3, c[0x0][0x17c], !P0 ;  /* 0x00005f0003007a0c */ /* 0x000fc400047a1270 */
[----:B------:R-:W-:Y:S02]  /*2a180*/  PRMT R6, R22, 0x7632, R6 ;  /* 0x0000763216067816 */ /* 0x000fe40000000006 */
[C---:B-1----:R-:W-:Y:S02]  /*2a190*/  IADD3 R17, R5.reuse, c[0x0][0x198], RZ ;  /* 0x0000660005117a10 */ /* 0x042fe40007ffe0ff */
[----:B------:R-:W-:Y:S01]  /*2a1a0*/  LEA.HI.X.SX32 R5, R5, R0, 0x1, P6 ;  /* 0x0000000005057211 */ /* 0x000fe200030f0eff */
[----:B------:R0:W-:Y:S01]  /*2a1b0*/  @P3 STG.E.U16 [R12.64], R6 ;  /* 0x000000060c003986 */ /* 0x0001e2000c101508 */
[----:B------:R-:W-:-:S03]  /*2a1c0*/  LEA R16, P6, R17, R2, 0x1 ;  /* 0x0000000211107211 */ /* 0x000fc600078c08ff */
[----:B------:R1:W-:Y:S01]  /*2a1d0*/  @P2 STG.E.U16 [R8.64], R26 ;  /* 0x0000001a08002986 */ /* 0x0003e2000c101508 */
[C---:B0-----:R-:W-:Y:S02]  /*2a1e0*/  IADD3 R13, R17.reuse, c[0x0][0x198], RZ ;  /* 0x00006600110d7a10 */ /* 0x041fe40007ffe0ff */
[----:B------:R-:W-:Y:S02]  /*2a1f0*/  LEA.HI.X.SX32 R17, R17, R0, 0x1, P6 ;  /* 0x0000000011117211 */ /* 0x000fe400030f0eff */
[----:B-1----:R-:W-:-:S05]  /*2a200*/  PRMT R9, R26, 0x7632, R9 ;  /* 0x000076321a097816 */ /* 0x002fca0000000009 */
[----:B------:R-:W-:Y:S01]  /*2a210*/  @P1 STG.E.U16 [R4.64], R9 ;  /* 0x0000000904001986 */ /* 0x000fe2000c101508 */
[----:B--2---:R-:W-:-:S03]  /*2a220*/  PRMT R6, R24, 0x7632, R6 ;  /* 0x0000763218067816 */ /* 0x004fc60000000006 */
[----:B------:R0:W-:Y:S04]  /*2a230*/  @P5 STG.E.U16 [R16.64], R24 ;  /* 0x0000001810005986 */ /* 0x0001e8000c101508 */
[----:B0-----:R-:W2:Y:S01]  /*2a240*/  LDL.LU R24, [R1+0xc] ;  /* 0x00000c0001187983 */ /* 0x001ea20000300800 */
[----:B------:R-:W-:-:S04]  /*2a250*/  IADD3 R3, R27, 0xf1, RZ ;  /* 0x000000f11b037810 */ /* 0x000fc80007ffe0ff */
[----:B------:R-:W-:Y:S02]  /*2a260*/  ISETP.LT.AND P4, PT, R3, c[0x0][0x17c], !P0 ;  /* 0x00005f0003007a0c */ /* 0x000fe40004781270 */
[----:B------:R-:W-:-:S04]  /*2a270*/  IADD3 R3, R27, 0xf2, RZ ;  /* 0x000000f21b037810 */ /* 0x000fc80007ffe0ff */
[----:B------:R-:W-:Y:S02]  /*2a280*/  ISETP.LT.AND P3, PT, R3, c[0x0][0x17c], !P0 ;  /* 0x00005f0003007a0c */ /* 0x000fe40004761270 */
[----:B------:R-:W-:Y:S02]  /*2a290*/  IADD3 R3, R27, 0xf3, RZ ;  /* 0x000000f31b037810 */ /* 0x000fe40007ffe0ff */
[----:B------:R-:W-:Y:S02]  /*2a2a0*/  LEA R8, P6, R13, R2, 0x1 ;  /* 0x000000020d087211 */ /* 0x000fe400078c08ff */
[----:B------:R-:W-:Y:S02]  /*2a2b0*/  ISETP.LT.AND P2, PT, R3, c[0x0][0x17c], !P0 ;  /* 0x00005f0003007a0c */ /* 0x000fe40004741270 */
[----:B------:R-:W-:Y:S02]  /*2a2c0*/  IADD3 R3, R27, 0xf4, RZ ;  /* 0x000000f41b037810 */ /* 0x000fe40007ffe0ff */
[----:B------:R-:W-:-:S02]  /*2a2d0*/  IADD3 R21, R13, c[0x0][0x198], RZ ;  /* 0x000066000d157a10 */ /* 0x000fc40007ffe0ff */
[----:B------:R-:W-:Y:S02]  /*2a2e0*/  LEA.HI.X.SX32 R9, R13, R0, 0x1, P6 ;  /* 0x000000000d097211 */ /* 0x000fe400030f0eff */
[----:B------:R-:W-:Y:S02]  /*2a2f0*/  ISETP.LT.AND P1, PT, R3, c[0x0][0x17c], !P0 ;  /* 0x00005f0003007a0c */ /* 0x000fe40004721270 */
[----:B------:R-:W-:Y:S02]  /*2a300*/  LEA R12, P6, R21, R2, 0x1 ;  /* 0x00000002150c7211 */ /* 0x000fe400078c08ff */
[----:B------:R-:W-:Y:S02]  /*2a310*/  IADD3 R3, R27, 0xf5, RZ ;  /* 0x000000f51b037810 */ /* 0x000fe40007ffe0ff */
[C---:B------:R-:W-:Y:S02]  /*2a320*/  IADD3 R5, R21.reuse, c[0x0][0x198], RZ ;  /* 0x0000660015057a10 */ /* 0x040fe40007ffe0ff */
[----:B------:R-:W-:-:S02]  /*2a330*/  LEA.HI.X.SX32 R13, R21, R0, 0x1, P6 ;  /* 0x00000000150d7211 */ /* 0x000fc400030f0eff */
[----:B------:R-:W-:Y:S02]  /*2a340*/  ISETP.LT.AND P5, PT, R3, c[0x0][0x17c], !P0 ;  /* 0x00005f0003007a0c */ /* 0x000fe400047a1270 */
[----:B------:R-:W-:Y:S02]  /*2a350*/  LEA R4, P6, R5, R2, 0x1 ;  /* 0x0000000205047211 */ /* 0x000fe400078c08ff */
[----:B------:R-:W-:Y:S01]  /*2a360*/  IADD3 R3, R27, 0xf6, RZ ;  /* 0x000000f61b037810 */ /* 0x000fe20007ffe0ff */
[----:B------:R0:W-:Y:S01]  /*2a370*/  @P4 STG.E.U16 [R8.64], R6 ;  /* 0x0000000608004986 */ /* 0x0001e2000c101508 */
[C---:B------:R-:W-:Y:S02]  /*2a380*/  IADD3 R17, R5.reuse, c[0x0][0x198], RZ ;  /* 0x0000660005117a10 */ /* 0x040fe40007ffe0ff */
[----:B------:R-:W-:Y:S02]  /*2a390*/  LEA.HI.X.SX32 R5, R5, R0, 0x1, P6 ;  /* 0x0000000005057211 */ /* 0x000fe400030f0eff */
[----:B------:R-:W-:-:S02]  /*2a3a0*/  ISETP.LT.AND P4, PT, R3, c[0x0][0x17c], !P0 ;  /* 0x00005f0003007a0c */ /* 0x000fc40004781270 */
[----:B------:R-:W-:Y:S01]  /*2a3b0*/  IADD3 R3, R27, 0xf7, RZ ;  /* 0x000000f71b037810 */ /* 0x000fe20007ffe0ff */
[----:B------:R1:W-:Y:S01]  /*2a3c0*/  @P3 STG.E.U16 [R12.64], R7 ;  /* 0x000000070c003986 */ /* 0x0003e2000c101508 */
[----:B------:R-:W-:Y:S02]  /*2a3d0*/  IADD3 R21, R17, c[0x0][0x198], RZ ;  /* 0x0000660011157a10 */ /* 0x000fe40007ffe0ff */
[----:B0-----:R-:W-:Y:S02]  /*2a3e0*/  PRMT R9, R7, 0x7632, R9 ;  /* 0x0000763207097816 */ /* 0x001fe40000000009 */
[----:B------:R-:W-:Y:S02]  /*2a3f0*/  LEA R8, P6, R17, R2, 0x1 ;  /* 0x0000000211087211 */ /* 0x000fe400078c08ff */
[----:B------:R-:W-:Y:S01]  /*2a400*/  ISETP.LT.AND P3, PT, R3, c[0x0][0x17c], !P0 ;  /* 0x00005f0003007a0c */ /* 0x000fe20004761270 */
[----:B------:R0:W-:Y:S01]  /*2a410*/  @P2 STG.E.U16 [R4.64], R9 ;  /* 0x0000000904002986 */ /* 0x0001e2000c101508 */
[----:B------:R-:W-:-:S02]  /*2a420*/  IADD3 R3, R27, 0xf8, RZ ;  /* 0x000000f81b037810 */ /* 0x000fc40007ffe0ff */
[----:B-1----:R-:W-:Y:S02]  /*2a430*/  IADD3 R7, R21, c[0x0][0x198], RZ ;  /* 0x0000660015077a10 */ /* 0x002fe40007ffe0ff */
[----:B------:R-:W-:Y:S02]  /*2a440*/  ISETP.LT.AND P2, PT, R3, c[0x0][0x17c], !P0 ;  /* 0x00005f0003007a0c */ /* 0x000fe40004741270 */
[----:B0-----:R-:W-:Y:S02]  /*2a450*/  LEA.HI.X.SX32 R9, R17, R0, 0x1, P6 ;  /* 0x0000000011097211 */ /* 0x001fe400030f0eff */
[----:B------:R-:W-:Y:S02]  /*2a460*/  LEA R16, P6, R21, R2, 0x1 ;  /* 0x0000000215107211 */ /* 0x000fe400078c08ff */
[----:B------:R-:W-:Y:S02]  /*2a470*/  PRMT R5, R11, 0x7632, R5 ;  /* 0x000076320b057816 */ /* 0x000fe40000000005 */
[----:B------:R-:W-:-:S02]  /*2a480*/  LEA.HI.X.SX32 R17, R21, R0, 0x1, P6 ;  /* 0x0000000015117211 */ /* 0x000fc400030f0eff */
[----:B------:R-:W-:Y:S02]  /*2a490*/  IADD3 R3, R27, 0xf9, RZ ;  /* 0x000000f91b037810 */ /* 0x000fe40007ffe0ff */
[C---:B------:R-:W-:Y:S01]  /*2a4a0*/  LEA R4, P6, R7.reuse, R2, 0x1 ;  /* 0x0000000207047211 */ /* 0x040fe200078c08ff */
[----:B------:R0:W-:Y:S01]  /*2a4b0*/  @P1 STG.E.U16 [R8.64], R11 ;  /* 0x0000000b08001986 */ /* 0x0001e2000c101508 */
[----:B------:R-:W-:Y:S02]  /*2a4c0*/  IADD3 R13, R7, c[0x0][0x198], RZ ;  /* 0x00006600070d7a10 */ /* 0x000fe40007ffe0ff */
[----:B------:R-:W-:Y:S01]  /*2a4d0*/  ISETP.LT.AND P1, PT, R3, c[0x0][0x17c], !P0 ;  /* 0x00005f0003007a0c */ /* 0x000fe20004721270 */
[----:B------:R1:W-:Y:S01]  /*2a4e0*/  @P5 STG.E.U16 [R16.64], R5 ;  /* 0x0000000510005986 */ /* 0x0003e2000c101508 */
[----:B------:R-:W-:-:S04]  /*2a4f0*/  IADD3 R3, R27, 0xfa, RZ ;  /* 0x000000fa1b037810 */ /* 0x000fc80007ffe0ff */
[----:B------:R-:W-:Y:S02]  /*2a500*/  ISETP.LT.AND P5, PT, R3, c[0x0][0x17c], !P0 ;  /* 0x00005f0003007a0c */ /* 0x000fe400047a1270 */
[----:B0-----:R-:W-:Y:S02]  /*2a510*/  IADD3 R9, R13, c[0x0][0x198], RZ ;  /* 0x000066000d097a10 */ /* 0x001fe40007ffe0ff */
[----:B-1----:R-:W-:Y:S02]  /*2a520*/  LEA.HI.X.SX32 R5, R7, R0, 0x1, P6 ;  /* 0x0000000007057211 */ /* 0x002fe400030f0eff */
[----:B------:R-:W-:Y:S02]  /*2a530*/  LEA R6, P6, R13, R2, 0x1 ;  /* 0x000000020d067211 */ /* 0x000fe400078c08ff */
[----:B------:R-:W-:Y:S02]  /*2a540*/  IADD3 R3, R27, 0xfb, RZ ;  /* 0x000000fb1b037810 */ /* 0x000fe40007ffe0ff */
[----:B------:R-:W-:-:S02]  /*2a550*/  LEA.HI.X.SX32 R7, R13, R0, 0x1, P6 ;  /* 0x000000000d077211 */ /* 0x000fc400030f0eff */
[C---:B------:R-:W-:Y:S01]  /*2a560*/  LEA R8, P6, R9.reuse, R2, 0x1 ;  /* 0x0000000209087211 */ /* 0x040fe200078c08ff */
[----:B------:R0:W-:Y:S01]  /*2a570*/  @P4 STG.E.U16 [R4.64], R15 ;  /* 0x0000000f04004986 */ /* 0x0001e2000c101508 */
[----:B------:R-:W-:Y:S02]  /*2a580*/  IADD3 R11, R9, c[0x0][0x198], RZ ;  /* 0x00006600090b7a10 */ /* 0x000fe40007ffe0ff */
[----:B------:R-:W-:Y:S02]  /*2a590*/  PRMT R10, R15, 0x7632, R10 ;  /* 0x000076320f0a7816 */ /* 0x000fe4000000000a */
[----:B------:R-:W-:Y:S02]  /*2a5a0*/  ISETP.LT.AND P4, PT, R3, c[0x0][0x17c], !P0 ;  /* 0x00005f0003007a0c */ /* 0x000fe40004781270 */
[----:B------:R-:W-:Y:S02]  /*2a5b0*/  IADD3 R3, R27, 0xfc, RZ ;  /* 0x000000fc1b037810 */ /* 0x000fe40007ffe0ff */
[----:B------:R-:W-:-:S02]  /*2a5c0*/  LEA.HI.X.SX32 R9, R9, R0, 0x1, P6 ;  /* 0x0000000009097211 */ /* 0x000fc400030f0eff */
[C---:B------:R-:W-:Y:S01]  /*2a5d0*/  LEA R12, P6, R11.reuse, R2, 0x1 ;  /* 0x000000020b0c7211 */ /* 0x040fe200078c08ff */
[----:B------:R1:W-:Y:S01]  /*2a5e0*/  @P3 STG.E.U16 [R6.64], R10 ;  /* 0x0000000a06003986 */ /* 0x0003e2000c101508 */
[----:B------:R-:W-:Y:S02]  /*2a5f0*/  IADD3 R17, R11, c[0x0][0x198], RZ ;  /* 0x000066000b117a10 */ /* 0x000fe40007ffe0ff */
[----:B------:R-:W-:Y:S02]  /*2a600*/  ISETP.LT.AND P3, PT, R3, c[0x0][0x17c], !P0 ;  /* 0x00005f0003007a0c */ /* 0x000fe40004761270 */
[----:B------:R-:W-:Y:S02]  /*2a610*/  IADD3 R3, R27, 0xfd, RZ ;  /* 0x000000fd1b037810 */ /* 0x000fe40007ffe0ff */
[----:B------:R-:W-:Y:S02]  /*2a620*/  LEA.HI.X.SX32 R13, R11, R0, 0x1, P6 ;  /* 0x000000000b0d7211 */ /* 0x000fe400030f0eff */
[----:B------:R-:W-:-:S02]  /*2a630*/  IADD3 R11, R17, c[0x0][0x198], RZ ;  /* 0x00006600110b7a10 */ /* 0x000fc40007ffe0ff */
[-C--:B0-----:R-:W-:Y:S02]  /*2a640*/  LEA R4, P6, R17, R2.reuse, 0x1 ;  /* 0x0000000211047211 */ /* 0x081fe400078c08ff */
[----:B------:R-:W-:Y:S02]  /*2a650*/  IADD3 R14, R27, 0xfe, RZ ;  /* 0x000000fe1b0e7810 */ /* 0x000fe40007ffe0ff */
[----:B--2---:R-:W-:Y:S01]  /*2a660*/  PRMT R5, R24, 0x7632, R5 ;  /* 0x0000763218057816 */ /* 0x004fe20000000005 */
[----:B------:R-:W-:Y:S01]  /*2a670*/  @P2 STG.E.U16 [R8.64], R24 ;  /* 0x0000001808002986 */ /* 0x000fe2000c101508 */
[----:B------:R-:W-:Y:S02]  /*2a680*/  ISETP.LT.AND P2, PT, R3, c[0x0][0x17c], !P0 ;  /* 0x00005f0003007a0c */ /* 0x000fe40004741270 */
[C---:B------:R-:W-:Y:S01]  /*2a690*/  IADD3 R3, R11.reuse, c[0x0][0x198], RZ ;  /* 0x000066000b037a10 */ /* 0x040fe20007ffe0ff */
[----:B------:R0:W-:Y:S01]  /*2a6a0*/  @P1 STG.E.U16 [R12.64], R5 ;  /* 0x000000050c001986 */ /* 0x0001e2000c101508 */
[----:B-1----:R-:W-:-:S02]  /*2a6b0*/  LEA R6, P1, R11, R2, 0x1 ;  /* 0x000000020b067211 */ /* 0x002fc400078208ff */
[----:B------:R-:W-:Y:S02]  /*2a6c0*/  IADD3 R15, R3, c[0x0][0x198], RZ ;  /* 0x00006600030f7a10 */ /* 0x000fe40007ffe0ff */
[-C--:B------:R-:W-:Y:S02]  /*2a6d0*/  LEA.HI.X.SX32 R7, R11, R0.reuse, 0x1, P1 ;  /* 0x000000000b077211 */ /* 0x080fe400008f0eff */
[----:B0-----:R-:W-:Y:S02]  /*2a6e0*/  LEA.HI.X.SX32 R5, R17, R0, 0x1, P6 ;  /* 0x0000000011057211 */ /* 0x001fe400030f0eff */
[----:B------:R-:W-:-:S04]  /*2a6f0*/  LEA R10, P6, R3, R2, 0x1 ;  /* 0x00000002030a7211 */ /* 0x000fc800078c08ff */
[----:B------:R-:W-:Y:S02]  /*2a700*/  LEA.HI.X.SX32 R11, R3, R0, 0x1, P6 ;  /* 0x00000000030b7211 */ /* 0x000fe400030f0eff */
[----:B------:R-:W-:Y:S02]  /*2a710*/  IADD3 R3, R27, 0xff, RZ ;  /* 0x000000ff1b037810 */ /* 0x000fe40007ffe0ff */
[----:B------:R-:W2:Y:S01]  /*2a720*/  LDL.LU R27, [R1+0x994] ;  /* 0x00099400011b7983 */ /* 0x000ea20000300800 */
[C---:B------:R-:W-:Y:S02]  /*2a730*/  IADD3 R17, R15.reuse, c[0x0][0x198], RZ ;  /* 0x000066000f117a10 */ /* 0x040fe40007ffe0ff */
[-C--:B------:R-:W-:Y:S02]  /*2a740*/  LEA R8, P6, R15, R2.reuse, 0x1 ;  /* 0x000000020f087211 */ /* 0x080fe400078c08ff */
[C---:B------:R-:W-:Y:S02]  /*2a750*/  LEA R12, P1, R17.reuse, R2, 0x1 ;  /* 0x00000002110c7211 */ /* 0x040fe400078208ff */
[----:B------:R-:W-:-:S02]  /*2a760*/  IADD3 R21, R17, c[0x0][0x198], RZ ;  /* 0x0000660011157a10 */ /* 0x000fc40007ffe0ff */
[-C--:B------:R-:W-:Y:S02]  /*2a770*/  LEA.HI.X.SX32 R9, R15, R0.reuse, 0x1, P6 ;  /* 0x000000000f097211 */ /* 0x080fe400030f0eff */
[----:B------:R-:W-:Y:S02]  /*2a780*/  LEA.HI.X.SX32 R13, R17, R0, 0x1, P1 ;  /* 0x00000000110d7211 */ /* 0x000fe400008f0eff */
[----:B------:R-:W-:Y:S02]  /*2a790*/  LEA R2, P6, R21, R2, 0x1 ;  /* 0x0000000215027211 */ /* 0x000fe400078c08ff */
[----:B------:R-:W-:Y:S02]  /*2a7a0*/  ISETP.LT.AND P1, PT, R14, c[0x0][0x17c], !P0 ;  /* 0x00005f000e007a0c */ /* 0x000fe40004721270 */
[----:B------:R-:W-:Y:S02]  /*2a7b0*/  ISETP.LT.AND P0, PT, R3, c[0x0][0x17c], !P0 ;  /* 0x00005f0003007a0c */ /* 0x000fe40004701270 */
[----:B------:R-:W-:Y:S01]  /*2a7c0*/  LEA.HI.X.SX32 R3, R21, R0, 0x1, P6 ;  /* 0x0000000015037211 */ /* 0x000fe200030f0eff */
[----:B------:R0:W-:Y:S01]  /*2a7d0*/  @P5 STG.E.U16 [R4.64], R19 ;  /* 0x0000001304005986 */ /* 0x0001e2000c101508 */
[----:B------:R-:W-:-:S05]  /*2a7e0*/  PRMT R0, R19, 0x7632, R0 ;  /* 0x0000763213007816 */ /* 0x000fca0000000000 */
[----:B------:R1:W-:Y:S01]  /*2a7f0*/  @P4 STG.E.U16 [R6.64], R0 ;  /* 0x0000000006004986 */ /* 0x0003e2000c101508 */
[----:B0-----:R-:W-:-:S03]  /*2a800*/  PRMT R5, R23, 0x7632, R5 ;  /* 0x0000763217057816 */ /* 0x001fc60000000005 */
[----:B------:R1:W-:Y:S04]  /*2a810*/  @P3 STG.E.U16 [R10.64], R23 ;  /* 0x000000170a003986 */ /* 0x0003e8000c101508 */
[----:B------:R1:W-:Y:S04]  /*2a820*/  @P2 STG.E.U16 [R8.64], R5 ;  /* 0x0000000508002986 */ /* 0x0003e8000c101508 */
[----:B--2---:R1:W-:Y:S01]  /*2a830*/  @P1 STG.E.U16 [R12.64], R27 ;  /* 0x0000001b0c001986 */ /* 0x0043e2000c101508 */
[----:B------:R-:W-:Y:S05]  /*2a840*/  @!P0 EXIT ;  /* 0x000000000000894d */ /* 0x000fea0003800000 */
[----:B-1----:R-:W-:-:S05]  /*2a850*/  PRMT R27, R27, 0x7632, R27 ;  /* 0x000076321b1b7816 */ /* 0x002fca000000001b */
[----:B------:R-:W-:Y:S01]  /*2a860*/  STG.E.U16 [R2.64], R27 ;  /* 0x0000001b02007986 */ /* 0x000fe2000c101508 */
[----:B------:R-:W-:Y:S05]  /*2a870*/  EXIT ;  /* 0x000000000000794d */ /* 0x000fea0003800000 */
.L_x_3:
[----:B------:R-:W-:-:S00]  /*2a880*/  BRA `(.L_x_3) ;  /* 0xfffffff000007947 */ /* 0x000fc0000383ffff */
[----:B------:R-:W-:-:S00]  /*2a890*/  NOP ;  /* 0x0000000000007918 */ /* 0x000fc00000000000 */
        /* <DEDUP_REMOVED lines=14> */
.L_x_4:


//--------------------- .nv.shared.matmul_kernel  --------------------------
	.section	.nv.shared.matmul_kernel,"aw",@nobits
	.sectionflags	@""
	.align	16
